//
// Generated by NVIDIA NVVM Compiler
//
// Compiler Build ID: CL-36424714
// Cuda compilation tools, release 13.0, V13.0.88
// Based on NVVM 20.0.0
//

.version 9.0
.target sm_100
.address_size 64

	// .globl	_Z15logistic_kernelPKdPdi
.func  (.param .b64 func_retval0) __internal_accurate_pow
(
	.param .b64 __internal_accurate_pow_param_0,
	.param .b64 __internal_accurate_pow_param_1
)
;
.global .align 1 .b8 _ZN34_INTERNAL_7ae39459_4_k_cu_0f4ad1414cuda3std3__45__cpo5beginE[1];
.global .align 1 .b8 _ZN34_INTERNAL_7ae39459_4_k_cu_0f4ad1414cuda3std3__45__cpo3endE[1];
.global .align 1 .b8 _ZN34_INTERNAL_7ae39459_4_k_cu_0f4ad1414cuda3std3__45__cpo6cbeginE[1];
.global .align 1 .b8 _ZN34_INTERNAL_7ae39459_4_k_cu_0f4ad1414cuda3std3__45__cpo4cendE[1];
.global .align 1 .b8 _ZN34_INTERNAL_7ae39459_4_k_cu_0f4ad1414cuda3std3__45__cpo6rbeginE[1];
.global .align 1 .b8 _ZN34_INTERNAL_7ae39459_4_k_cu_0f4ad1414cuda3std3__45__cpo4rendE[1];
.global .align 1 .b8 _ZN34_INTERNAL_7ae39459_4_k_cu_0f4ad1414cuda3std3__45__cpo7crbeginE[1];
.global .align 1 .b8 _ZN34_INTERNAL_7ae39459_4_k_cu_0f4ad1414cuda3std3__45__cpo5crendE[1];
.global .align 1 .b8 _ZN34_INTERNAL_7ae39459_4_k_cu_0f4ad1414cuda3std3__436_GLOBAL__N__7ae39459_4_k_cu_0f4ad1416ignoreE[1];
.global .align 1 .b8 _ZN34_INTERNAL_7ae39459_4_k_cu_0f4ad1414cuda3std3__419piecewise_constructE[1];
.global .align 1 .b8 _ZN34_INTERNAL_7ae39459_4_k_cu_0f4ad1414cuda3std3__48in_placeE[1];
.global .align 1 .b8 _ZN34_INTERNAL_7ae39459_4_k_cu_0f4ad1414cuda3std3__420unreachable_sentinelE[1];
.global .align 1 .b8 _ZN34_INTERNAL_7ae39459_4_k_cu_0f4ad1414cuda3std3__47nulloptE[1];
.global .align 1 .b8 _ZN34_INTERNAL_7ae39459_4_k_cu_0f4ad1414cuda3std3__48unexpectE[1];
.global .align 1 .b8 _ZN34_INTERNAL_7ae39459_4_k_cu_0f4ad1414cuda3std6ranges3__45__cpo4swapE[1];
.global .align 1 .b8 _ZN34_INTERNAL_7ae39459_4_k_cu_0f4ad1414cuda3std6ranges3__45__cpo9iter_moveE[1];
.global .align 1 .b8 _ZN34_INTERNAL_7ae39459_4_k_cu_0f4ad1414cuda3std6ranges3__45__cpo5beginE[1];
.global .align 1 .b8 _ZN34_INTERNAL_7ae39459_4_k_cu_0f4ad1414cuda3std6ranges3__45__cpo3endE[1];
.global .align 1 .b8 _ZN34_INTERNAL_7ae39459_4_k_cu_0f4ad1414cuda3std6ranges3__45__cpo6cbeginE[1];
.global .align 1 .b8 _ZN34_INTERNAL_7ae39459_4_k_cu_0f4ad1414cuda3std6ranges3__45__cpo4cendE[1];
.global .align 1 .b8 _ZN34_INTERNAL_7ae39459_4_k_cu_0f4ad1414cuda3std6ranges3__45__cpo7advanceE[1];
.global .align 1 .b8 _ZN34_INTERNAL_7ae39459_4_k_cu_0f4ad1414cuda3std6ranges3__45__cpo9iter_swapE[1];
.global .align 1 .b8 _ZN34_INTERNAL_7ae39459_4_k_cu_0f4ad1414cuda3std6ranges3__45__cpo4nextE[1];
.global .align 1 .b8 _ZN34_INTERNAL_7ae39459_4_k_cu_0f4ad1414cuda3std6ranges3__45__cpo4prevE[1];
.global .align 1 .b8 _ZN34_INTERNAL_7ae39459_4_k_cu_0f4ad1414cuda3std6ranges3__45__cpo4dataE[1];
.global .align 1 .b8 _ZN34_INTERNAL_7ae39459_4_k_cu_0f4ad1414cuda3std6ranges3__45__cpo5cdataE[1];
.global .align 1 .b8 _ZN34_INTERNAL_7ae39459_4_k_cu_0f4ad1414cuda3std6ranges3__45__cpo4sizeE[1];
.global .align 1 .b8 _ZN34_INTERNAL_7ae39459_4_k_cu_0f4ad1414cuda3std6ranges3__45__cpo5ssizeE[1];
.global .align 1 .b8 _ZN34_INTERNAL_7ae39459_4_k_cu_0f4ad1414cuda3std6ranges3__45__cpo8distanceE[1];
.global .align 1 .b8 _ZN34_INTERNAL_7ae39459_4_k_cu_0f4ad1416thrust24THRUST_300001_SM_1000_NS8cuda_cub3parE[1];
.global .align 1 .b8 _ZN34_INTERNAL_7ae39459_4_k_cu_0f4ad1416thrust24THRUST_300001_SM_1000_NS8cuda_cub10par_nosyncE[1];
.global .align 1 .b8 _ZN34_INTERNAL_7ae39459_4_k_cu_0f4ad1416thrust24THRUST_300001_SM_1000_NS6system6detail10sequential3seqE[1];
.global .align 1 .b8 _ZN34_INTERNAL_7ae39459_4_k_cu_0f4ad1416thrust24THRUST_300001_SM_1000_NS12placeholders2_1E[1];
.global .align 1 .b8 _ZN34_INTERNAL_7ae39459_4_k_cu_0f4ad1416thrust24THRUST_300001_SM_1000_NS12placeholders2_2E[1];
.global .align 1 .b8 _ZN34_INTERNAL_7ae39459_4_k_cu_0f4ad1416thrust24THRUST_300001_SM_1000_NS12placeholders2_3E[1];
.global .align 1 .b8 _ZN34_INTERNAL_7ae39459_4_k_cu_0f4ad1416thrust24THRUST_300001_SM_1000_NS12placeholders2_4E[1];
.global .align 1 .b8 _ZN34_INTERNAL_7ae39459_4_k_cu_0f4ad1416thrust24THRUST_300001_SM_1000_NS12placeholders2_5E[1];
.global .align 1 .b8 _ZN34_INTERNAL_7ae39459_4_k_cu_0f4ad1416thrust24THRUST_300001_SM_1000_NS12placeholders2_6E[1];
.global .align 1 .b8 _ZN34_INTERNAL_7ae39459_4_k_cu_0f4ad1416thrust24THRUST_300001_SM_1000_NS12placeholders2_7E[1];
.global .align 1 .b8 _ZN34_INTERNAL_7ae39459_4_k_cu_0f4ad1416thrust24THRUST_300001_SM_1000_NS12placeholders2_8E[1];
.global .align 1 .b8 _ZN34_INTERNAL_7ae39459_4_k_cu_0f4ad1416thrust24THRUST_300001_SM_1000_NS12placeholders2_9E[1];
.global .align 1 .b8 _ZN34_INTERNAL_7ae39459_4_k_cu_0f4ad1416thrust24THRUST_300001_SM_1000_NS12placeholders3_10E[1];
.global .align 1 .b8 _ZN34_INTERNAL_7ae39459_4_k_cu_0f4ad1416thrust24THRUST_300001_SM_1000_NS3seqE[1];

.visible .entry _Z15logistic_kernelPKdPdi(
	.param .u64 .ptr .align 1 _Z15logistic_kernelPKdPdi_param_0,
	.param .u64 .ptr .align 1 _Z15logistic_kernelPKdPdi_param_1,
	.param .u32 _Z15logistic_kernelPKdPdi_param_2
)
{
	.reg .pred 	%p<4>;
	.reg .b32 	%r<20>;
	.reg .b32 	%f<3>;
	.reg .b64 	%rd<9>;
	.reg .b64 	%fd<30>;

	ld.param.u64 	%rd2, [_Z15logistic_kernelPKdPdi_param_0];
	ld.param.u64 	%rd1, [_Z15logistic_kernelPKdPdi_param_1];
	cvta.to.global.u64 	%rd3, %rd2;
	mov.u32 	%r5, %ntid.x;
	mov.u32 	%r6, %ctaid.x;
	mov.u32 	%r7, %tid.x;
	mad.lo.s32 	%r1, %r5, %r6, %r7;
	mul.wide.s32 	%rd4, %r1, 8;
	add.s64 	%rd5, %rd3, %rd4;
	ld.global.f64 	%fd1, [%rd5];
	neg.f64 	%fd6, %fd1;
	fma.rn.f64 	%fd7, %fd1, 0dBFF71547652B82FE, 0d4338000000000000;
	{
	.reg .b32 %temp; 
	mov.b64 	{%r2, %temp}, %fd7;
	}
	mov.f64 	%fd8, 0dC338000000000000;
	add.rn.f64 	%fd9, %fd7, %fd8;
	fma.rn.f64 	%fd10, %fd9, 0dBFE62E42FEFA39EF, %fd6;
	fma.rn.f64 	%fd11, %fd9, 0dBC7ABC9E3B39803F, %fd10;
	fma.rn.f64 	%fd12, %fd11, 0d3E5ADE1569CE2BDF, 0d3E928AF3FCA213EA;
	fma.rn.f64 	%fd13, %fd12, %fd11, 0d3EC71DEE62401315;
	fma.rn.f64 	%fd14, %fd13, %fd11, 0d3EFA01997C89EB71;
	fma.rn.f64 	%fd15, %fd14, %fd11, 0d3F2A01A014761F65;
	fma.rn.f64 	%fd16, %fd15, %fd11, 0d3F56C16C1852B7AF;
	fma.rn.f64 	%fd17, %fd16, %fd11, 0d3F81111111122322;
	fma.rn.f64 	%fd18, %fd17, %fd11, 0d3FA55555555502A1;
	fma.rn.f64 	%fd19, %fd18, %fd11, 0d3FC5555555555511;
	fma.rn.f64 	%fd20, %fd19, %fd11, 0d3FE000000000000B;
	fma.rn.f64 	%fd21, %fd20, %fd11, 0d3FF0000000000000;
	fma.rn.f64 	%fd22, %fd21, %fd11, 0d3FF0000000000000;
	{
	.reg .b32 %temp; 
	mov.b64 	{%r3, %temp}, %fd22;
	}
	{
	.reg .b32 %temp; 
	mov.b64 	{%temp, %r4}, %fd22;
	}
	shl.b32 	%r8, %r2, 20;
	add.s32 	%r9, %r8, %r4;
	mov.b64 	%fd29, {%r3, %r9};
	{
	.reg .b32 %temp; 
	mov.b64 	{%temp, %r10}, %fd6;
	}
	mov.b32 	%f2, %r10;
	abs.f32 	%f1, %f2;
	setp.lt.f32 	%p1, %f1, 0f4086232B;
	@%p1 bra 	$L__BB0_3;
	setp.gt.f64 	%p2, %fd1, 0d0000000000000000;
	mov.f64 	%fd23, 0d7FF0000000000000;
	sub.f64 	%fd24, %fd23, %fd1;
	selp.f64 	%fd29, 0d0000000000000000, %fd24, %p2;
	setp.geu.f32 	%p3, %f1, 0f40874800;
	@%p3 bra 	$L__BB0_3;
	shr.u32 	%r11, %r2, 31;
	add.s32 	%r12, %r2, %r11;
	shr.s32 	%r13, %r12, 1;
	shl.b32 	%r14, %r13, 20;
	add.s32 	%r15, %r4, %r14;
	mov.b64 	%fd25, {%r3, %r15};
	sub.s32 	%r16, %r2, %r13;
	shl.b32 	%r17, %r16, 20;
	add.s32 	%r18, %r17, 1072693248;
	mov.b32 	%r19, 0;
	mov.b64 	%fd26, {%r19, %r18};
	mul.f64 	%fd29, %fd26, %fd25;
$L__BB0_3:
	cvta.to.global.u64 	%rd6, %rd1;
	add.f64 	%fd27, %fd29, 0d3FF0000000000000;
	rcp.rn.f64 	%fd28, %fd27;
	add.s64 	%rd8, %rd6, %rd4;
	st.global.f64 	[%rd8], %fd28;
	ret;

}
	// .globl	_Z25hyperbolic_tangent_kernelPKdPdi
.visible .entry _Z25hyperbolic_tangent_kernelPKdPdi(
	.param .u64 .ptr .align 1 _Z25hyperbolic_tangent_kernelPKdPdi_param_0,
	.param .u64 .ptr .align 1 _Z25hyperbolic_tangent_kernelPKdPdi_param_1,
	.param .u32 _Z25hyperbolic_tangent_kernelPKdPdi_param_2
)
{
	.reg .pred 	%p<3>;
	.reg .b32 	%r<8>;
	.reg .b32 	%f<5>;
	.reg .b64 	%rd<9>;
	.reg .b64 	%fd<47>;

	ld.param.u64 	%rd2, [_Z25hyperbolic_tangent_kernelPKdPdi_param_0];
	ld.param.u64 	%rd1, [_Z25hyperbolic_tangent_kernelPKdPdi_param_1];
	cvta.to.global.u64 	%rd3, %rd2;
	mov.u32 	%r3, %ntid.x;
	mov.u32 	%r4, %ctaid.x;
	mov.u32 	%r5, %tid.x;
	mad.lo.s32 	%r1, %r3, %r4, %r5;
	mul.wide.s32 	%rd4, %r1, 8;
	add.s64 	%rd5, %rd3, %rd4;
	ld.global.f64 	%fd1, [%rd5];
	{
	.reg .b32 %temp; 
	mov.b64 	{%temp, %r6}, %fd1;
	}
	and.b32  	%r2, %r6, 2147483647;
	{
	.reg .b32 %temp; 
	mov.b64 	{%r7, %temp}, %fd1;
	}
	mov.b64 	%fd2, {%r7, %r2};
	setp.ltu.f64 	%p1, %fd2, 0d3FE4F92224DD2F1A;
	@%p1 bra 	$L__BB1_2;
	add.f64 	%fd6, %fd2, %fd2;
	cvt.rn.f32.f64 	%f1, %fd6;
	mul.f32 	%f2, %f1, 0f3FB8AA3B;
	cvt.rni.f32.f32 	%f3, %f2;
	cvt.f64.f32 	%fd7, %f3;
	fma.rn.f64 	%fd8, %fd7, 0dBFE62E42FEFA39EF, %fd6;
	fma.rn.f64 	%fd9, %fd8, 0d3E5AE904A4741B81, 0d3E928A27F89B6999;
	fma.rn.f64 	%fd10, %fd9, %fd8, 0d3EC71DE715FF7E07;
	fma.rn.f64 	%fd11, %fd10, %fd8, 0d3EFA019A6B0AC45A;
	fma.rn.f64 	%fd12, %fd11, %fd8, 0d3F2A01A017EED94F;
	fma.rn.f64 	%fd13, %fd12, %fd8, 0d3F56C16C17F2A71B;
	fma.rn.f64 	%fd14, %fd13, %fd8, 0d3F811111111173C4;
	fma.rn.f64 	%fd15, %fd14, %fd8, 0d3FA555555555211A;
	fma.rn.f64 	%fd16, %fd15, %fd8, 0d3FC5555555555540;
	fma.rn.f64 	%fd17, %fd16, %fd8, 0d3FE0000000000005;
	mul.f64 	%fd18, %fd8, %fd17;
	fma.rn.f64 	%fd19, %fd18, %fd8, %fd8;
	ex2.approx.ftz.f32 	%f4, %f3;
	cvt.f64.f32 	%fd20, %f4;
	mov.f64 	%fd21, 0d3FF0000000000000;
	sub.f64 	%fd22, %fd21, %fd20;
	neg.f64 	%fd23, %fd19;
	fma.rn.f64 	%fd24, %fd23, %fd20, %fd22;
	mov.f64 	%fd25, 0d4000000000000000;
	sub.f64 	%fd26, %fd25, %fd24;
	rcp.approx.ftz.f64 	%fd27, %fd26;
	neg.f64 	%fd28, %fd26;
	fma.rn.f64 	%fd29, %fd28, %fd27, 0d3FF0000000000000;
	fma.rn.f64 	%fd30, %fd29, %fd29, %fd29;
	fma.rn.f64 	%fd31, %fd30, %fd27, %fd27;
	fma.rn.f64 	%fd32, %fd31, 0dC000000000000000, 0d3FF0000000000000;
	setp.gt.u32 	%p2, %r2, 1077088193;
	selp.f64 	%fd33, 0d3FF0000000000000, %fd32, %p2;
	copysign.f64 	%fd46, %fd1, %fd33;
	bra.uni 	$L__BB1_3;
$L__BB1_2:
	mul.f64 	%fd34, %fd1, %fd1;
	fma.rn.f64 	%fd35, %fd34, 0dBEF0BC46E2F5E964, 0d3F14359F420AFC3D;
	fma.rn.f64 	%fd36, %fd35, %fd34, 0dBF2DF9F0728C5D84;
	fma.rn.f64 	%fd37, %fd36, %fd34, 0d3F4337D1CEC4F033;
	fma.rn.f64 	%fd38, %fd37, %fd34, 0dBF57D6E9674335B3;
	fma.rn.f64 	%fd39, %fd38, %fd34, 0d3F6D6D000D7AAD3D;
	fma.rn.f64 	%fd40, %fd39, %fd34, 0dBF8226E1F3CF1EF5;
	fma.rn.f64 	%fd41, %fd40, %fd34, 0d3F9664F47EC0C8CF;
	fma.rn.f64 	%fd42, %fd41, %fd34, 0dBFABA1BA1B80AB40;
	fma.rn.f64 	%fd43, %fd42, %fd34, 0d3FC111111110FA4A;
	fma.rn.f64 	%fd44, %fd43, %fd34, 0dBFD5555555555550;
	fma.rn.f64 	%fd45, %fd44, %fd34, 0d0000000000000000;
	fma.rn.f64 	%fd46, %fd45, %fd1, %fd1;
$L__BB1_3:
	cvta.to.global.u64 	%rd6, %rd1;
	add.s64 	%rd8, %rd6, %rd4;
	st.global.f64 	[%rd8], %fd46;
	ret;

}
	// .globl	_Z16threshold_kernelPKdPdi
.visible .entry _Z16threshold_kernelPKdPdi(
	.param .u64 .ptr .align 1 _Z16threshold_kernelPKdPdi_param_0,
	.param .u64 .ptr .align 1 _Z16threshold_kernelPKdPdi_param_1,
	.param .u32 _Z16threshold_kernelPKdPdi_param_2
)
{
	.reg .pred 	%p<2>;
	.reg .b32 	%r<5>;
	.reg .b64 	%rd<8>;
	.reg .b64 	%fd<3>;

	ld.param.u64 	%rd1, [_Z16threshold_kernelPKdPdi_param_0];
	ld.param.u64 	%rd2, [_Z16threshold_kernelPKdPdi_param_1];
	cvta.to.global.u64 	%rd3, %rd1;
	mov.u32 	%r1, %ntid.x;
	mov.u32 	%r2, %ctaid.x;
	mov.u32 	%r3, %tid.x;
	mad.lo.s32 	%r4, %r1, %r2, %r3;
	mul.wide.s32 	%rd4, %r4, 8;
	add.s64 	%rd5, %rd3, %rd4;
	ld.global.f64 	%fd1, [%rd5];
	setp.lt.f64 	%p1, %fd1, 0d0000000000000000;
	selp.f64 	%fd2, 0d0000000000000000, 0d3FF0000000000000, %p1;
	cvta.to.global.u64 	%rd6, %rd2;
	add.s64 	%rd7, %rd6, %rd4;
	st.global.f64 	[%rd7], %fd2;
	ret;

}
	// .globl	_Z26symmetric_threshold_kernelPKdPdi
.visible .entry _Z26symmetric_threshold_kernelPKdPdi(
	.param .u64 .ptr .align 1 _Z26symmetric_threshold_kernelPKdPdi_param_0,
	.param .u64 .ptr .align 1 _Z26symmetric_threshold_kernelPKdPdi_param_1,
	.param .u32 _Z26symmetric_threshold_kernelPKdPdi_param_2
)
{
	.reg .pred 	%p<2>;
	.reg .b32 	%r<5>;
	.reg .b64 	%rd<8>;
	.reg .b64 	%fd<3>;

	ld.param.u64 	%rd1, [_Z26symmetric_threshold_kernelPKdPdi_param_0];
	ld.param.u64 	%rd2, [_Z26symmetric_threshold_kernelPKdPdi_param_1];
	cvta.to.global.u64 	%rd3, %rd1;
	mov.u32 	%r1, %ntid.x;
	mov.u32 	%r2, %ctaid.x;
	mov.u32 	%r3, %tid.x;
	mad.lo.s32 	%r4, %r1, %r2, %r3;
	mul.wide.s32 	%rd4, %r4, 8;
	add.s64 	%rd5, %rd3, %rd4;
	ld.global.f64 	%fd1, [%rd5];
	setp.lt.f64 	%p1, %fd1, 0d0000000000000000;
	selp.f64 	%fd2, 0dBFF0000000000000, 0d3FF0000000000000, %p1;
	cvta.to.global.u64 	%rd6, %rd2;
	add.s64 	%rd7, %rd6, %rd4;
	st.global.f64 	[%rd7], %fd2;
	ret;

}
	// .globl	_Z13linear_kernelPKdPdi
.visible .entry _Z13linear_kernelPKdPdi(
	.param .u64 .ptr .align 1 _Z13linear_kernelPKdPdi_param_0,
	.param .u64 .ptr .align 1 _Z13linear_kernelPKdPdi_param_1,
	.param .u32 _Z13linear_kernelPKdPdi_param_2
)
{
	.reg .b32 	%r<5>;
	.reg .b64 	%rd<8>;
	.reg .b64 	%fd<2>;

	ld.param.u64 	%rd1, [_Z13linear_kernelPKdPdi_param_0];
	ld.param.u64 	%rd2, [_Z13linear_kernelPKdPdi_param_1];
	cvta.to.global.u64 	%rd3, %rd2;
	cvta.to.global.u64 	%rd4, %rd1;
	mov.u32 	%r1, %ntid.x;
	mov.u32 	%r2, %ctaid.x;
	mov.u32 	%r3, %tid.x;
	mad.lo.s32 	%r4, %r1, %r2, %r3;
	mul.wide.s32 	%rd5, %r4, 8;
	add.s64 	%rd6, %rd4, %rd5;
	ld.global.f64 	%fd1, [%rd6];
	add.s64 	%rd7, %rd3, %rd5;
	st.global.f64 	[%rd7], %fd1;
	ret;

}
	// .globl	_Z23rectified_linear_kernelPKdPdi
.visible .entry _Z23rectified_linear_kernelPKdPdi(
	.param .u64 .ptr .align 1 _Z23rectified_linear_kernelPKdPdi_param_0,
	.param .u64 .ptr .align 1 _Z23rectified_linear_kernelPKdPdi_param_1,
	.param .u32 _Z23rectified_linear_kernelPKdPdi_param_2
)
{
	.reg .b32 	%r<5>;
	.reg .b64 	%rd<8>;
	.reg .b64 	%fd<3>;

	ld.param.u64 	%rd1, [_Z23rectified_linear_kernelPKdPdi_param_0];
	ld.param.u64 	%rd2, [_Z23rectified_linear_kernelPKdPdi_param_1];
	cvta.to.global.u64 	%rd3, %rd2;
	cvta.to.global.u64 	%rd4, %rd1;
	mov.u32 	%r1, %ntid.x;
	mov.u32 	%r2, %ctaid.x;
	mov.u32 	%r3, %tid.x;
	mad.lo.s32 	%r4, %r1, %r2, %r3;
	mul.wide.s32 	%rd5, %r4, 8;
	add.s64 	%rd6, %rd4, %rd5;
	ld.global.f64 	%fd1, [%rd6];
	max.f64 	%fd2, %fd1, 0d0000000000000000;
	add.s64 	%rd7, %rd3, %rd5;
	st.global.f64 	[%rd7], %fd2;
	ret;

}
	// .globl	_Z32scaled_exponential_linear_kernelPKdPdi
.visible .entry _Z32scaled_exponential_linear_kernelPKdPdi(
	.param .u64 .ptr .align 1 _Z32scaled_exponential_linear_kernelPKdPdi_param_0,
	.param .u64 .ptr .align 1 _Z32scaled_exponential_linear_kernelPKdPdi_param_1,
	.param .u32 _Z32scaled_exponential_linear_kernelPKdPdi_param_2
)
{
	.reg .pred 	%p<4>;
	.reg .b32 	%r<20>;
	.reg .b32 	%f<3>;
	.reg .b64 	%rd<9>;
	.reg .b64 	%fd<33>;

	ld.param.u64 	%rd2, [_Z32scaled_exponential_linear_kernelPKdPdi_param_0];
	ld.param.u64 	%rd1, [_Z32scaled_exponential_linear_kernelPKdPdi_param_1];
	cvta.to.global.u64 	%rd3, %rd2;
	mov.u32 	%r5, %ntid.x;
	mov.u32 	%r6, %ctaid.x;
	mov.u32 	%r7, %tid.x;
	mad.lo.s32 	%r1, %r5, %r6, %r7;
	mul.wide.s32 	%rd4, %r1, 8;
	add.s64 	%rd5, %rd3, %rd4;
	ld.global.f64 	%fd31, [%rd5];
	setp.geu.f64 	%p1, %fd31, 0d0000000000000000;
	mov.f64 	%fd32, 0d3FF0CFAACD9E83E4;
	@%p1 bra 	$L__BB6_5;
	fma.rn.f64 	%fd9, %fd31, 0d3FF71547652B82FE, 0d4338000000000000;
	{
	.reg .b32 %temp; 
	mov.b64 	{%r2, %temp}, %fd9;
	}
	mov.f64 	%fd10, 0dC338000000000000;
	add.rn.f64 	%fd11, %fd9, %fd10;
	fma.rn.f64 	%fd12, %fd11, 0dBFE62E42FEFA39EF, %fd31;
	fma.rn.f64 	%fd13, %fd11, 0dBC7ABC9E3B39803F, %fd12;
	fma.rn.f64 	%fd14, %fd13, 0d3E5ADE1569CE2BDF, 0d3E928AF3FCA213EA;
	fma.rn.f64 	%fd15, %fd14, %fd13, 0d3EC71DEE62401315;
	fma.rn.f64 	%fd16, %fd15, %fd13, 0d3EFA01997C89EB71;
	fma.rn.f64 	%fd17, %fd16, %fd13, 0d3F2A01A014761F65;
	fma.rn.f64 	%fd18, %fd17, %fd13, 0d3F56C16C1852B7AF;
	fma.rn.f64 	%fd19, %fd18, %fd13, 0d3F81111111122322;
	fma.rn.f64 	%fd20, %fd19, %fd13, 0d3FA55555555502A1;
	fma.rn.f64 	%fd21, %fd20, %fd13, 0d3FC5555555555511;
	fma.rn.f64 	%fd22, %fd21, %fd13, 0d3FE000000000000B;
	fma.rn.f64 	%fd23, %fd22, %fd13, 0d3FF0000000000000;
	fma.rn.f64 	%fd24, %fd23, %fd13, 0d3FF0000000000000;
	{
	.reg .b32 %temp; 
	mov.b64 	{%r3, %temp}, %fd24;
	}
	{
	.reg .b32 %temp; 
	mov.b64 	{%temp, %r4}, %fd24;
	}
	shl.b32 	%r8, %r2, 20;
	add.s32 	%r9, %r8, %r4;
	mov.b64 	%fd30, {%r3, %r9};
	{
	.reg .b32 %temp; 
	mov.b64 	{%temp, %r10}, %fd31;
	}
	mov.b32 	%f2, %r10;
	abs.f32 	%f1, %f2;
	setp.lt.f32 	%p2, %f1, 0f4086232B;
	@%p2 bra 	$L__BB6_4;
	setp.geu.f32 	%p3, %f1, 0f40874800;
	mov.f64 	%fd30, 0d0000000000000000;
	@%p3 bra 	$L__BB6_4;
	shr.u32 	%r11, %r2, 31;
	add.s32 	%r12, %r2, %r11;
	shr.s32 	%r13, %r12, 1;
	shl.b32 	%r14, %r13, 20;
	add.s32 	%r15, %r4, %r14;
	mov.b64 	%fd26, {%r3, %r15};
	sub.s32 	%r16, %r2, %r13;
	shl.b32 	%r17, %r16, 20;
	add.s32 	%r18, %r17, 1072693248;
	mov.b32 	%r19, 0;
	mov.b64 	%fd27, {%r19, %r18};
	mul.f64 	%fd30, %fd27, %fd26;
$L__BB6_4:
	add.f64 	%fd31, %fd30, 0dBFF0000000000000;
	mov.f64 	%fd32, 0d3FFC2127784797F7;
$L__BB6_5:
	cvta.to.global.u64 	%rd6, %rd1;
	mul.f64 	%fd29, %fd31, %fd32;
	add.s64 	%rd8, %rd6, %rd4;
	st.global.f64 	[%rd8], %fd29;
	ret;

}
	// .globl	_Z16soft_plus_kernelPKdPdi
.visible .entry _Z16soft_plus_kernelPKdPdi(
	.param .u64 .ptr .align 1 _Z16soft_plus_kernelPKdPdi_param_0,
	.param .u64 .ptr .align 1 _Z16soft_plus_kernelPKdPdi_param_1,
	.param .u32 _Z16soft_plus_kernelPKdPdi_param_2
)
{
	.reg .pred 	%p<8>;
	.reg .b32 	%r<48>;
	.reg .b32 	%f<3>;
	.reg .b64 	%rd<9>;
	.reg .b64 	%fd<71>;

	ld.param.u64 	%rd2, [_Z16soft_plus_kernelPKdPdi_param_0];
	ld.param.u64 	%rd1, [_Z16soft_plus_kernelPKdPdi_param_1];
	cvta.to.global.u64 	%rd3, %rd2;
	mov.u32 	%r15, %ntid.x;
	mov.u32 	%r16, %ctaid.x;
	mov.u32 	%r17, %tid.x;
	mad.lo.s32 	%r1, %r15, %r16, %r17;
	mul.wide.s32 	%rd4, %r1, 8;
	add.s64 	%rd5, %rd3, %rd4;
	ld.global.f64 	%fd1, [%rd5];
	fma.rn.f64 	%fd15, %fd1, 0d3FF71547652B82FE, 0d4338000000000000;
	{
	.reg .b32 %temp; 
	mov.b64 	{%r2, %temp}, %fd15;
	}
	mov.f64 	%fd16, 0dC338000000000000;
	add.rn.f64 	%fd17, %fd15, %fd16;
	fma.rn.f64 	%fd18, %fd17, 0dBFE62E42FEFA39EF, %fd1;
	fma.rn.f64 	%fd19, %fd17, 0dBC7ABC9E3B39803F, %fd18;
	fma.rn.f64 	%fd20, %fd19, 0d3E5ADE1569CE2BDF, 0d3E928AF3FCA213EA;
	fma.rn.f64 	%fd21, %fd20, %fd19, 0d3EC71DEE62401315;
	fma.rn.f64 	%fd22, %fd21, %fd19, 0d3EFA01997C89EB71;
	fma.rn.f64 	%fd23, %fd22, %fd19, 0d3F2A01A014761F65;
	fma.rn.f64 	%fd24, %fd23, %fd19, 0d3F56C16C1852B7AF;
	fma.rn.f64 	%fd25, %fd24, %fd19, 0d3F81111111122322;
	fma.rn.f64 	%fd26, %fd25, %fd19, 0d3FA55555555502A1;
	fma.rn.f64 	%fd27, %fd26, %fd19, 0d3FC5555555555511;
	fma.rn.f64 	%fd28, %fd27, %fd19, 0d3FE000000000000B;
	fma.rn.f64 	%fd29, %fd28, %fd19, 0d3FF0000000000000;
	fma.rn.f64 	%fd30, %fd29, %fd19, 0d3FF0000000000000;
	{
	.reg .b32 %temp; 
	mov.b64 	{%r3, %temp}, %fd30;
	}
	{
	.reg .b32 %temp; 
	mov.b64 	{%temp, %r4}, %fd30;
	}
	shl.b32 	%r18, %r2, 20;
	add.s32 	%r19, %r18, %r4;
	mov.b64 	%fd67, {%r3, %r19};
	{
	.reg .b32 %temp; 
	mov.b64 	{%temp, %r20}, %fd1;
	}
	mov.b32 	%f2, %r20;
	abs.f32 	%f1, %f2;
	setp.lt.f32 	%p1, %f1, 0f4086232B;
	@%p1 bra 	$L__BB7_3;
	setp.lt.f64 	%p2, %fd1, 0d0000000000000000;
	add.f64 	%fd31, %fd1, 0d7FF0000000000000;
	selp.f64 	%fd67, 0d0000000000000000, %fd31, %p2;
	setp.geu.f32 	%p3, %f1, 0f40874800;
	@%p3 bra 	$L__BB7_3;
	shr.u32 	%r21, %r2, 31;
	add.s32 	%r22, %r2, %r21;
	shr.s32 	%r23, %r22, 1;
	shl.b32 	%r24, %r23, 20;
	add.s32 	%r25, %r4, %r24;
	mov.b64 	%fd32, {%r3, %r25};
	sub.s32 	%r26, %r2, %r23;
	shl.b32 	%r27, %r26, 20;
	add.s32 	%r28, %r27, 1072693248;
	mov.b32 	%r29, 0;
	mov.b64 	%fd33, {%r29, %r28};
	mul.f64 	%fd67, %fd33, %fd32;
$L__BB7_3:
	add.f64 	%fd68, %fd67, 0d3FF0000000000000;
	{
	.reg .b32 %temp; 
	mov.b64 	{%temp, %r44}, %fd68;
	}
	{
	.reg .b32 %temp; 
	mov.b64 	{%r45, %temp}, %fd68;
	}
	setp.gt.s32 	%p4, %r44, 1048575;
	mov.b32 	%r46, -1023;
	@%p4 bra 	$L__BB7_5;
	mul.f64 	%fd68, %fd68, 0d4350000000000000;
	{
	.reg .b32 %temp; 
	mov.b64 	{%temp, %r44}, %fd68;
	}
	{
	.reg .b32 %temp; 
	mov.b64 	{%r45, %temp}, %fd68;
	}
	mov.b32 	%r46, -1077;
$L__BB7_5:
	add.s32 	%r32, %r44, -1;
	setp.gt.u32 	%p5, %r32, 2146435070;
	@%p5 bra 	$L__BB7_9;
	shr.u32 	%r35, %r44, 20;
	add.s32 	%r47, %r46, %r35;
	and.b32  	%r36, %r44, 1048575;
	or.b32  	%r37, %r36, 1072693248;
	mov.b64 	%fd69, {%r45, %r37};
	setp.lt.u32 	%p7, %r37, 1073127583;
	@%p7 bra 	$L__BB7_8;
	{
	.reg .b32 %temp; 
	mov.b64 	{%r38, %temp}, %fd69;
	}
	{
	.reg .b32 %temp; 
	mov.b64 	{%temp, %r39}, %fd69;
	}
	add.s32 	%r40, %r39, -1048576;
	mov.b64 	%fd69, {%r38, %r40};
	add.s32 	%r47, %r47, 1;
$L__BB7_8:
	add.f64 	%fd35, %fd69, 0dBFF0000000000000;
	add.f64 	%fd36, %fd69, 0d3FF0000000000000;
	rcp.approx.ftz.f64 	%fd37, %fd36;
	neg.f64 	%fd38, %fd36;
	fma.rn.f64 	%fd39, %fd38, %fd37, 0d3FF0000000000000;
	fma.rn.f64 	%fd40, %fd39, %fd39, %fd39;
	fma.rn.f64 	%fd41, %fd40, %fd37, %fd37;
	mul.f64 	%fd42, %fd35, %fd41;
	fma.rn.f64 	%fd43, %fd35, %fd41, %fd42;
	mul.f64 	%fd44, %fd43, %fd43;
	fma.rn.f64 	%fd45, %fd44, 0d3EB1380B3AE80F1E, 0d3ED0EE258B7A8B04;
	fma.rn.f64 	%fd46, %fd45, %fd44, 0d3EF3B2669F02676F;
	fma.rn.f64 	%fd47, %fd46, %fd44, 0d3F1745CBA9AB0956;
	fma.rn.f64 	%fd48, %fd47, %fd44, 0d3F3C71C72D1B5154;
	fma.rn.f64 	%fd49, %fd48, %fd44, 0d3F624924923BE72D;
	fma.rn.f64 	%fd50, %fd49, %fd44, 0d3F8999999999A3C4;
	fma.rn.f64 	%fd51, %fd50, %fd44, 0d3FB5555555555554;
	sub.f64 	%fd52, %fd35, %fd43;
	add.f64 	%fd53, %fd52, %fd52;
	neg.f64 	%fd54, %fd43;
	fma.rn.f64 	%fd55, %fd54, %fd35, %fd53;
	mul.f64 	%fd56, %fd41, %fd55;
	mul.f64 	%fd57, %fd44, %fd51;
	fma.rn.f64 	%fd58, %fd57, %fd43, %fd56;
	xor.b32  	%r41, %r47, -2147483648;
	mov.b32 	%r42, 1127219200;
	mov.b64 	%fd59, {%r41, %r42};
	mov.b32 	%r43, -2147483648;
	mov.b64 	%fd60, {%r43, %r42};
	sub.f64 	%fd61, %fd59, %fd60;
	fma.rn.f64 	%fd62, %fd61, 0d3FE62E42FEFA39EF, %fd43;
	fma.rn.f64 	%fd63, %fd61, 0dBFE62E42FEFA39EF, %fd62;
	sub.f64 	%fd64, %fd63, %fd43;
	sub.f64 	%fd65, %fd58, %fd64;
	fma.rn.f64 	%fd66, %fd61, 0d3C7ABC9E3B39803F, %fd65;
	add.f64 	%fd70, %fd62, %fd66;
	bra.uni 	$L__BB7_10;
$L__BB7_9:
	fma.rn.f64 	%fd34, %fd68, 0d7FF0000000000000, 0d7FF0000000000000;
	{
	.reg .b32 %temp; 
	mov.b64 	{%temp, %r33}, %fd68;
	}
	and.b32  	%r34, %r33, 2147483647;
	setp.eq.s32 	%p6, %r34, 0;
	selp.f64 	%fd70, 0dFFF0000000000000, %fd34, %p6;
$L__BB7_10:
	cvta.to.global.u64 	%rd6, %rd1;
	add.s64 	%rd8, %rd6, %rd4;
	st.global.f64 	[%rd8], %fd70;
	ret;

}
	// .globl	_Z16soft_sign_kernelPKdPdi
.visible .entry _Z16soft_sign_kernelPKdPdi(
	.param .u64 .ptr .align 1 _Z16soft_sign_kernelPKdPdi_param_0,
	.param .u64 .ptr .align 1 _Z16soft_sign_kernelPKdPdi_param_1,
	.param .u32 _Z16soft_sign_kernelPKdPdi_param_2
)
{
	.reg .pred 	%p<2>;
	.reg .b32 	%r<5>;
	.reg .b64 	%rd<8>;
	.reg .b64 	%fd<6>;

	ld.param.u64 	%rd1, [_Z16soft_sign_kernelPKdPdi_param_0];
	ld.param.u64 	%rd2, [_Z16soft_sign_kernelPKdPdi_param_1];
	cvta.to.global.u64 	%rd3, %rd1;
	mov.u32 	%r1, %ntid.x;
	mov.u32 	%r2, %ctaid.x;
	mov.u32 	%r3, %tid.x;
	mad.lo.s32 	%r4, %r1, %r2, %r3;
	mul.wide.s32 	%rd4, %r4, 8;
	add.s64 	%rd5, %rd3, %rd4;
	ld.global.f64 	%fd1, [%rd5];
	setp.lt.f64 	%p1, %fd1, 0d0000000000000000;
	neg.f64 	%fd2, %fd1;
	selp.f64 	%fd3, %fd2, %fd1, %p1;
	add.f64 	%fd4, %fd3, 0d3FF0000000000000;
	cvta.to.global.u64 	%rd6, %rd2;
	div.rn.f64 	%fd5, %fd1, %fd4;
	add.s64 	%rd7, %rd6, %rd4;
	st.global.f64 	[%rd7], %fd5;
	ret;

}
	// .globl	_Z20hard_logistic_kernelPKdPdi
.visible .entry _Z20hard_logistic_kernelPKdPdi(
	.param .u64 .ptr .align 1 _Z20hard_logistic_kernelPKdPdi_param_0,
	.param .u64 .ptr .align 1 _Z20hard_logistic_kernelPKdPdi_param_1,
	.param .u32 _Z20hard_logistic_kernelPKdPdi_param_2
)
{
	.reg .pred 	%p<3>;
	.reg .b32 	%r<5>;
	.reg .b64 	%rd<9>;
	.reg .b64 	%fd<7>;

	ld.param.u64 	%rd2, [_Z20hard_logistic_kernelPKdPdi_param_0];
	ld.param.u64 	%rd1, [_Z20hard_logistic_kernelPKdPdi_param_1];
	cvta.to.global.u64 	%rd3, %rd2;
	mov.u32 	%r2, %ntid.x;
	mov.u32 	%r3, %ctaid.x;
	mov.u32 	%r4, %tid.x;
	mad.lo.s32 	%r1, %r2, %r3, %r4;
	mul.wide.s32 	%rd4, %r1, 8;
	add.s64 	%rd5, %rd3, %rd4;
	ld.global.f64 	%fd1, [%rd5];
	setp.lt.f64 	%p1, %fd1, 0dC004000000000000;
	mov.f64 	%fd6, 0d0000000000000000;
	@%p1 bra 	$L__BB9_3;
	setp.gt.f64 	%p2, %fd1, 0d4004000000000000;
	mov.f64 	%fd6, 0d3FF0000000000000;
	@%p2 bra 	$L__BB9_3;
	fma.rn.f64 	%fd6, %fd1, 0d3FC999999999999A, 0d3FE0000000000000;
$L__BB9_3:
	cvta.to.global.u64 	%rd6, %rd1;
	add.s64 	%rd8, %rd6, %rd4;
	st.global.f64 	[%rd8], %fd6;
	ret;

}
	// .globl	_Z25exponential_linear_kernelPKdPdi
.visible .entry _Z25exponential_linear_kernelPKdPdi(
	.param .u64 .ptr .align 1 _Z25exponential_linear_kernelPKdPdi_param_0,
	.param .u64 .ptr .align 1 _Z25exponential_linear_kernelPKdPdi_param_1,
	.param .u32 _Z25exponential_linear_kernelPKdPdi_param_2
)
{
	.reg .pred 	%p<4>;
	.reg .b32 	%r<20>;
	.reg .b32 	%f<3>;
	.reg .b64 	%rd<9>;
	.reg .b64 	%fd<28>;

	ld.param.u64 	%rd2, [_Z25exponential_linear_kernelPKdPdi_param_0];
	ld.param.u64 	%rd1, [_Z25exponential_linear_kernelPKdPdi_param_1];
	cvta.to.global.u64 	%rd3, %rd2;
	mov.u32 	%r5, %ntid.x;
	mov.u32 	%r6, %ctaid.x;
	mov.u32 	%r7, %tid.x;
	mad.lo.s32 	%r1, %r5, %r6, %r7;
	mul.wide.s32 	%rd4, %r1, 8;
	add.s64 	%rd5, %rd3, %rd4;
	ld.global.f64 	%fd27, [%rd5];
	setp.geu.f64 	%p1, %fd27, 0d0000000000000000;
	@%p1 bra 	$L__BB10_5;
	fma.rn.f64 	%fd7, %fd27, 0d3FF71547652B82FE, 0d4338000000000000;
	{
	.reg .b32 %temp; 
	mov.b64 	{%r2, %temp}, %fd7;
	}
	mov.f64 	%fd8, 0dC338000000000000;
	add.rn.f64 	%fd9, %fd7, %fd8;
	fma.rn.f64 	%fd10, %fd9, 0dBFE62E42FEFA39EF, %fd27;
	fma.rn.f64 	%fd11, %fd9, 0dBC7ABC9E3B39803F, %fd10;
	fma.rn.f64 	%fd12, %fd11, 0d3E5ADE1569CE2BDF, 0d3E928AF3FCA213EA;
	fma.rn.f64 	%fd13, %fd12, %fd11, 0d3EC71DEE62401315;
	fma.rn.f64 	%fd14, %fd13, %fd11, 0d3EFA01997C89EB71;
	fma.rn.f64 	%fd15, %fd14, %fd11, 0d3F2A01A014761F65;
	fma.rn.f64 	%fd16, %fd15, %fd11, 0d3F56C16C1852B7AF;
	fma.rn.f64 	%fd17, %fd16, %fd11, 0d3F81111111122322;
	fma.rn.f64 	%fd18, %fd17, %fd11, 0d3FA55555555502A1;
	fma.rn.f64 	%fd19, %fd18, %fd11, 0d3FC5555555555511;
	fma.rn.f64 	%fd20, %fd19, %fd11, 0d3FE000000000000B;
	fma.rn.f64 	%fd21, %fd20, %fd11, 0d3FF0000000000000;
	fma.rn.f64 	%fd22, %fd21, %fd11, 0d3FF0000000000000;
	{
	.reg .b32 %temp; 
	mov.b64 	{%r3, %temp}, %fd22;
	}
	{
	.reg .b32 %temp; 
	mov.b64 	{%temp, %r4}, %fd22;
	}
	shl.b32 	%r8, %r2, 20;
	add.s32 	%r9, %r8, %r4;
	mov.b64 	%fd26, {%r3, %r9};
	{
	.reg .b32 %temp; 
	mov.b64 	{%temp, %r10}, %fd27;
	}
	mov.b32 	%f2, %r10;
	abs.f32 	%f1, %f2;
	setp.lt.f32 	%p2, %f1, 0f4086232B;
	@%p2 bra 	$L__BB10_4;
	setp.geu.f32 	%p3, %f1, 0f40874800;
	mov.f64 	%fd26, 0d0000000000000000;
	@%p3 bra 	$L__BB10_4;
	shr.u32 	%r11, %r2, 31;
	add.s32 	%r12, %r2, %r11;
	shr.s32 	%r13, %r12, 1;
	shl.b32 	%r14, %r13, 20;
	add.s32 	%r15, %r4, %r14;
	mov.b64 	%fd24, {%r3, %r15};
	sub.s32 	%r16, %r2, %r13;
	shl.b32 	%r17, %r16, 20;
	add.s32 	%r18, %r17, 1072693248;
	mov.b32 	%r19, 0;
	mov.b64 	%fd25, {%r19, %r18};
	mul.f64 	%fd26, %fd25, %fd24;
$L__BB10_4:
	add.f64 	%fd27, %fd26, 0dBFF0000000000000;
$L__BB10_5:
	cvta.to.global.u64 	%rd6, %rd1;
	add.s64 	%rd8, %rd6, %rd4;
	st.global.f64 	[%rd8], %fd27;
	ret;

}
	// .globl	_Z26logistic_derivative_kernelPKdPdi
.visible .entry _Z26logistic_derivative_kernelPKdPdi(
	.param .u64 .ptr .align 1 _Z26logistic_derivative_kernelPKdPdi_param_0,
	.param .u64 .ptr .align 1 _Z26logistic_derivative_kernelPKdPdi_param_1,
	.param .u32 _Z26logistic_derivative_kernelPKdPdi_param_2
)
{
	.reg .pred 	%p<4>;
	.reg .b32 	%r<20>;
	.reg .b32 	%f<3>;
	.reg .b64 	%rd<9>;
	.reg .b64 	%fd<31>;

	ld.param.u64 	%rd2, [_Z26logistic_derivative_kernelPKdPdi_param_0];
	ld.param.u64 	%rd1, [_Z26logistic_derivative_kernelPKdPdi_param_1];
	cvta.to.global.u64 	%rd3, %rd2;
	mov.u32 	%r5, %ntid.x;
	mov.u32 	%r6, %ctaid.x;
	mov.u32 	%r7, %tid.x;
	mad.lo.s32 	%r1, %r5, %r6, %r7;
	mul.wide.s32 	%rd4, %r1, 8;
	add.s64 	%rd5, %rd3, %rd4;
	ld.global.f64 	%fd1, [%rd5];
	neg.f64 	%fd6, %fd1;
	fma.rn.f64 	%fd7, %fd1, 0dBFF71547652B82FE, 0d4338000000000000;
	{
	.reg .b32 %temp; 
	mov.b64 	{%r2, %temp}, %fd7;
	}
	mov.f64 	%fd8, 0dC338000000000000;
	add.rn.f64 	%fd9, %fd7, %fd8;
	fma.rn.f64 	%fd10, %fd9, 0dBFE62E42FEFA39EF, %fd6;
	fma.rn.f64 	%fd11, %fd9, 0dBC7ABC9E3B39803F, %fd10;
	fma.rn.f64 	%fd12, %fd11, 0d3E5ADE1569CE2BDF, 0d3E928AF3FCA213EA;
	fma.rn.f64 	%fd13, %fd12, %fd11, 0d3EC71DEE62401315;
	fma.rn.f64 	%fd14, %fd13, %fd11, 0d3EFA01997C89EB71;
	fma.rn.f64 	%fd15, %fd14, %fd11, 0d3F2A01A014761F65;
	fma.rn.f64 	%fd16, %fd15, %fd11, 0d3F56C16C1852B7AF;
	fma.rn.f64 	%fd17, %fd16, %fd11, 0d3F81111111122322;
	fma.rn.f64 	%fd18, %fd17, %fd11, 0d3FA55555555502A1;
	fma.rn.f64 	%fd19, %fd18, %fd11, 0d3FC5555555555511;
	fma.rn.f64 	%fd20, %fd19, %fd11, 0d3FE000000000000B;
	fma.rn.f64 	%fd21, %fd20, %fd11, 0d3FF0000000000000;
	fma.rn.f64 	%fd22, %fd21, %fd11, 0d3FF0000000000000;
	{
	.reg .b32 %temp; 
	mov.b64 	{%r3, %temp}, %fd22;
	}
	{
	.reg .b32 %temp; 
	mov.b64 	{%temp, %r4}, %fd22;
	}
	shl.b32 	%r8, %r2, 20;
	add.s32 	%r9, %r8, %r4;
	mov.b64 	%fd30, {%r3, %r9};
	{
	.reg .b32 %temp; 
	mov.b64 	{%temp, %r10}, %fd6;
	}
	mov.b32 	%f2, %r10;
	abs.f32 	%f1, %f2;
	setp.lt.f32 	%p1, %f1, 0f4086232B;
	@%p1 bra 	$L__BB11_3;
	setp.gt.f64 	%p2, %fd1, 0d0000000000000000;
	mov.f64 	%fd23, 0d7FF0000000000000;
	sub.f64 	%fd24, %fd23, %fd1;
	selp.f64 	%fd30, 0d0000000000000000, %fd24, %p2;
	setp.geu.f32 	%p3, %f1, 0f40874800;
	@%p3 bra 	$L__BB11_3;
	shr.u32 	%r11, %r2, 31;
	add.s32 	%r12, %r2, %r11;
	shr.s32 	%r13, %r12, 1;
	shl.b32 	%r14, %r13, 20;
	add.s32 	%r15, %r4, %r14;
	mov.b64 	%fd25, {%r3, %r15};
	sub.s32 	%r16, %r2, %r13;
	shl.b32 	%r17, %r16, 20;
	add.s32 	%r18, %r17, 1072693248;
	mov.b32 	%r19, 0;
	mov.b64 	%fd26, {%r19, %r18};
	mul.f64 	%fd30, %fd26, %fd25;
$L__BB11_3:
	cvta.to.global.u64 	%rd6, %rd1;
	add.f64 	%fd27, %fd30, 0d3FF0000000000000;
	mul.f64 	%fd28, %fd27, %fd27;
	div.rn.f64 	%fd29, %fd30, %fd28;
	add.s64 	%rd8, %rd6, %rd4;
	st.global.f64 	[%rd8], %fd29;
	ret;

}
	// .globl	_Z36hyperbolic_tangent_derivative_kernelPKdPdi
.visible .entry _Z36hyperbolic_tangent_derivative_kernelPKdPdi(
	.param .u64 .ptr .align 1 _Z36hyperbolic_tangent_derivative_kernelPKdPdi_param_0,
	.param .u64 .ptr .align 1 _Z36hyperbolic_tangent_derivative_kernelPKdPdi_param_1,
	.param .u32 _Z36hyperbolic_tangent_derivative_kernelPKdPdi_param_2
)
{
	.reg .pred 	%p<3>;
	.reg .b32 	%r<8>;
	.reg .b32 	%f<5>;
	.reg .b64 	%rd<9>;
	.reg .b64 	%fd<50>;

	ld.param.u64 	%rd2, [_Z36hyperbolic_tangent_derivative_kernelPKdPdi_param_0];
	ld.param.u64 	%rd1, [_Z36hyperbolic_tangent_derivative_kernelPKdPdi_param_1];
	cvta.to.global.u64 	%rd3, %rd2;
	mov.u32 	%r3, %ntid.x;
	mov.u32 	%r4, %ctaid.x;
	mov.u32 	%r5, %tid.x;
	mad.lo.s32 	%r1, %r3, %r4, %r5;
	mul.wide.s32 	%rd4, %r1, 8;
	add.s64 	%rd5, %rd3, %rd4;
	ld.global.f64 	%fd1, [%rd5];
	{
	.reg .b32 %temp; 
	mov.b64 	{%temp, %r6}, %fd1;
	}
	and.b32  	%r2, %r6, 2147483647;
	{
	.reg .b32 %temp; 
	mov.b64 	{%r7, %temp}, %fd1;
	}
	mov.b64 	%fd2, {%r7, %r2};
	setp.ltu.f64 	%p1, %fd2, 0d3FE4F92224DD2F1A;
	@%p1 bra 	$L__BB12_2;
	add.f64 	%fd6, %fd2, %fd2;
	cvt.rn.f32.f64 	%f1, %fd6;
	mul.f32 	%f2, %f1, 0f3FB8AA3B;
	cvt.rni.f32.f32 	%f3, %f2;
	cvt.f64.f32 	%fd7, %f3;
	fma.rn.f64 	%fd8, %fd7, 0dBFE62E42FEFA39EF, %fd6;
	fma.rn.f64 	%fd9, %fd8, 0d3E5AE904A4741B81, 0d3E928A27F89B6999;
	fma.rn.f64 	%fd10, %fd9, %fd8, 0d3EC71DE715FF7E07;
	fma.rn.f64 	%fd11, %fd10, %fd8, 0d3EFA019A6B0AC45A;
	fma.rn.f64 	%fd12, %fd11, %fd8, 0d3F2A01A017EED94F;
	fma.rn.f64 	%fd13, %fd12, %fd8, 0d3F56C16C17F2A71B;
	fma.rn.f64 	%fd14, %fd13, %fd8, 0d3F811111111173C4;
	fma.rn.f64 	%fd15, %fd14, %fd8, 0d3FA555555555211A;
	fma.rn.f64 	%fd16, %fd15, %fd8, 0d3FC5555555555540;
	fma.rn.f64 	%fd17, %fd16, %fd8, 0d3FE0000000000005;
	mul.f64 	%fd18, %fd8, %fd17;
	fma.rn.f64 	%fd19, %fd18, %fd8, %fd8;
	ex2.approx.ftz.f32 	%f4, %f3;
	cvt.f64.f32 	%fd20, %f4;
	mov.f64 	%fd21, 0d3FF0000000000000;
	sub.f64 	%fd22, %fd21, %fd20;
	neg.f64 	%fd23, %fd19;
	fma.rn.f64 	%fd24, %fd23, %fd20, %fd22;
	mov.f64 	%fd25, 0d4000000000000000;
	sub.f64 	%fd26, %fd25, %fd24;
	rcp.approx.ftz.f64 	%fd27, %fd26;
	neg.f64 	%fd28, %fd26;
	fma.rn.f64 	%fd29, %fd28, %fd27, 0d3FF0000000000000;
	fma.rn.f64 	%fd30, %fd29, %fd29, %fd29;
	fma.rn.f64 	%fd31, %fd30, %fd27, %fd27;
	fma.rn.f64 	%fd32, %fd31, 0dC000000000000000, 0d3FF0000000000000;
	setp.gt.u32 	%p2, %r2, 1077088193;
	selp.f64 	%fd33, 0d3FF0000000000000, %fd32, %p2;
	copysign.f64 	%fd49, %fd1, %fd33;
	bra.uni 	$L__BB12_3;
$L__BB12_2:
	mul.f64 	%fd34, %fd1, %fd1;
	fma.rn.f64 	%fd35, %fd34, 0dBEF0BC46E2F5E964, 0d3F14359F420AFC3D;
	fma.rn.f64 	%fd36, %fd35, %fd34, 0dBF2DF9F0728C5D84;
	fma.rn.f64 	%fd37, %fd36, %fd34, 0d3F4337D1CEC4F033;
	fma.rn.f64 	%fd38, %fd37, %fd34, 0dBF57D6E9674335B3;
	fma.rn.f64 	%fd39, %fd38, %fd34, 0d3F6D6D000D7AAD3D;
	fma.rn.f64 	%fd40, %fd39, %fd34, 0dBF8226E1F3CF1EF5;
	fma.rn.f64 	%fd41, %fd40, %fd34, 0d3F9664F47EC0C8CF;
	fma.rn.f64 	%fd42, %fd41, %fd34, 0dBFABA1BA1B80AB40;
	fma.rn.f64 	%fd43, %fd42, %fd34, 0d3FC111111110FA4A;
	fma.rn.f64 	%fd44, %fd43, %fd34, 0dBFD5555555555550;
	fma.rn.f64 	%fd45, %fd44, %fd34, 0d0000000000000000;
	fma.rn.f64 	%fd49, %fd45, %fd1, %fd1;
$L__BB12_3:
	cvta.to.global.u64 	%rd6, %rd1;
	mul.f64 	%fd46, %fd49, %fd49;
	mov.f64 	%fd47, 0d3FF0000000000000;
	sub.f64 	%fd48, %fd47, %fd46;
	add.s64 	%rd8, %rd6, %rd4;
	st.global.f64 	[%rd8], %fd48;
	ret;

}
	// .globl	_Z27threshold_derivative_kernelPKdPdi
.visible .entry _Z27threshold_derivative_kernelPKdPdi(
	.param .u64 .ptr .align 1 _Z27threshold_derivative_kernelPKdPdi_param_0,
	.param .u64 .ptr .align 1 _Z27threshold_derivative_kernelPKdPdi_param_1,
	.param .u32 _Z27threshold_derivative_kernelPKdPdi_param_2
)
{
	.reg .pred 	%p<2>;
	.reg .b32 	%r<5>;
	.reg .b64 	%rd<10>;
	.reg .b64 	%fd<2>;

	ld.param.u64 	%rd2, [_Z27threshold_derivative_kernelPKdPdi_param_0];
	ld.param.u64 	%rd1, [_Z27threshold_derivative_kernelPKdPdi_param_1];
	cvta.to.global.u64 	%rd3, %rd2;
	mov.u32 	%r2, %ntid.x;
	mov.u32 	%r3, %ctaid.x;
	mov.u32 	%r4, %tid.x;
	mad.lo.s32 	%r1, %r2, %r3, %r4;
	mul.wide.s32 	%rd4, %r1, 8;
	add.s64 	%rd5, %rd3, %rd4;
	ld.global.f64 	%fd1, [%rd5];
	setp.eq.f64 	%p1, %fd1, 0d0000000000000000;
	@%p1 bra 	$L__BB13_2;
	cvta.to.global.u64 	%rd6, %rd1;
	add.s64 	%rd8, %rd6, %rd4;
	mov.b64 	%rd9, 0;
	st.global.u64 	[%rd8], %rd9;
$L__BB13_2:
	ret;

}
	// .globl	_Z37symmetric_threshold_derivative_kernelPKdPdi
.visible .entry _Z37symmetric_threshold_derivative_kernelPKdPdi(
	.param .u64 .ptr .align 1 _Z37symmetric_threshold_derivative_kernelPKdPdi_param_0,
	.param .u64 .ptr .align 1 _Z37symmetric_threshold_derivative_kernelPKdPdi_param_1,
	.param .u32 _Z37symmetric_threshold_derivative_kernelPKdPdi_param_2
)
{
	.reg .pred 	%p<2>;
	.reg .b32 	%r<5>;
	.reg .b64 	%rd<10>;
	.reg .b64 	%fd<2>;

	ld.param.u64 	%rd2, [_Z37symmetric_threshold_derivative_kernelPKdPdi_param_0];
	ld.param.u64 	%rd1, [_Z37symmetric_threshold_derivative_kernelPKdPdi_param_1];
	cvta.to.global.u64 	%rd3, %rd2;
	mov.u32 	%r2, %ntid.x;
	mov.u32 	%r3, %ctaid.x;
	mov.u32 	%r4, %tid.x;
	mad.lo.s32 	%r1, %r2, %r3, %r4;
	mul.wide.s32 	%rd4, %r1, 8;
	add.s64 	%rd5, %rd3, %rd4;
	ld.global.f64 	%fd1, [%rd5];
	setp.eq.f64 	%p1, %fd1, 0d0000000000000000;
	@%p1 bra 	$L__BB14_2;
	cvta.to.global.u64 	%rd6, %rd1;
	add.s64 	%rd8, %rd6, %rd4;
	mov.b64 	%rd9, 0;
	st.global.u64 	[%rd8], %rd9;
$L__BB14_2:
	ret;

}
	// .globl	_Z24linear_derivative_kernelPKdPdi
.visible .entry _Z24linear_derivative_kernelPKdPdi(
	.param .u64 .ptr .align 1 _Z24linear_derivative_kernelPKdPdi_param_0,
	.param .u64 .ptr .align 1 _Z24linear_derivative_kernelPKdPdi_param_1,
	.param .u32 _Z24linear_derivative_kernelPKdPdi_param_2
)
{
	.reg .b32 	%r<5>;
	.reg .b64 	%rd<6>;

	ld.param.u64 	%rd1, [_Z24linear_derivative_kernelPKdPdi_param_1];
	cvta.to.global.u64 	%rd2, %rd1;
	mov.u32 	%r1, %ntid.x;
	mov.u32 	%r2, %ctaid.x;
	mov.u32 	%r3, %tid.x;
	mad.lo.s32 	%r4, %r1, %r2, %r3;
	mul.wide.s32 	%rd3, %r4, 8;
	add.s64 	%rd4, %rd2, %rd3;
	mov.b64 	%rd5, 4607182418800017408;
	st.global.u64 	[%rd4], %rd5;
	ret;

}
	// .globl	_Z34rectified_linear_derivative_kernelPKdPdi
.visible .entry _Z34rectified_linear_derivative_kernelPKdPdi(
	.param .u64 .ptr .align 1 _Z34rectified_linear_derivative_kernelPKdPdi_param_0,
	.param .u64 .ptr .align 1 _Z34rectified_linear_derivative_kernelPKdPdi_param_1,
	.param .u32 _Z34rectified_linear_derivative_kernelPKdPdi_param_2
)
{
	.reg .pred 	%p<2>;
	.reg .b32 	%r<5>;
	.reg .b64 	%rd<8>;
	.reg .b64 	%fd<3>;

	ld.param.u64 	%rd1, [_Z34rectified_linear_derivative_kernelPKdPdi_param_0];
	ld.param.u64 	%rd2, [_Z34rectified_linear_derivative_kernelPKdPdi_param_1];
	cvta.to.global.u64 	%rd3, %rd1;
	mov.u32 	%r1, %ntid.x;
	mov.u32 	%r2, %ctaid.x;
	mov.u32 	%r3, %tid.x;
	mad.lo.s32 	%r4, %r1, %r2, %r3;
	mul.wide.s32 	%rd4, %r4, 8;
	add.s64 	%rd5, %rd3, %rd4;
	ld.global.f64 	%fd1, [%rd5];
	setp.lt.f64 	%p1, %fd1, 0d0000000000000000;
	selp.f64 	%fd2, 0d0000000000000000, 0d3FF0000000000000, %p1;
	cvta.to.global.u64 	%rd6, %rd2;
	add.s64 	%rd7, %rd6, %rd4;
	st.global.f64 	[%rd7], %fd2;
	ret;

}
	// .globl	_Z43scaled_exponential_linear_derivative_kernelPKdPdi
.visible .entry _Z43scaled_exponential_linear_derivative_kernelPKdPdi(
	.param .u64 .ptr .align 1 _Z43scaled_exponential_linear_derivative_kernelPKdPdi_param_0,
	.param .u64 .ptr .align 1 _Z43scaled_exponential_linear_derivative_kernelPKdPdi_param_1,
	.param .u32 _Z43scaled_exponential_linear_derivative_kernelPKdPdi_param_2
)
{
	.reg .pred 	%p<4>;
	.reg .b32 	%r<20>;
	.reg .b32 	%f<3>;
	.reg .b64 	%rd<9>;
	.reg .b64 	%fd<29>;

	ld.param.u64 	%rd2, [_Z43scaled_exponential_linear_derivative_kernelPKdPdi_param_0];
	ld.param.u64 	%rd1, [_Z43scaled_exponential_linear_derivative_kernelPKdPdi_param_1];
	cvta.to.global.u64 	%rd3, %rd2;
	mov.u32 	%r5, %ntid.x;
	mov.u32 	%r6, %ctaid.x;
	mov.u32 	%r7, %tid.x;
	mad.lo.s32 	%r1, %r5, %r6, %r7;
	mul.wide.s32 	%rd4, %r1, 8;
	add.s64 	%rd5, %rd3, %rd4;
	ld.global.f64 	%fd1, [%rd5];
	setp.geu.f64 	%p1, %fd1, 0d0000000000000000;
	mov.f64 	%fd28, 0d3FF0CFAACD9E83E4;
	@%p1 bra 	$L__BB17_5;
	fma.rn.f64 	%fd8, %fd1, 0d3FF71547652B82FE, 0d4338000000000000;
	{
	.reg .b32 %temp; 
	mov.b64 	{%r2, %temp}, %fd8;
	}
	mov.f64 	%fd9, 0dC338000000000000;
	add.rn.f64 	%fd10, %fd8, %fd9;
	fma.rn.f64 	%fd11, %fd10, 0dBFE62E42FEFA39EF, %fd1;
	fma.rn.f64 	%fd12, %fd10, 0dBC7ABC9E3B39803F, %fd11;
	fma.rn.f64 	%fd13, %fd12, 0d3E5ADE1569CE2BDF, 0d3E928AF3FCA213EA;
	fma.rn.f64 	%fd14, %fd13, %fd12, 0d3EC71DEE62401315;
	fma.rn.f64 	%fd15, %fd14, %fd12, 0d3EFA01997C89EB71;
	fma.rn.f64 	%fd16, %fd15, %fd12, 0d3F2A01A014761F65;
	fma.rn.f64 	%fd17, %fd16, %fd12, 0d3F56C16C1852B7AF;
	fma.rn.f64 	%fd18, %fd17, %fd12, 0d3F81111111122322;
	fma.rn.f64 	%fd19, %fd18, %fd12, 0d3FA55555555502A1;
	fma.rn.f64 	%fd20, %fd19, %fd12, 0d3FC5555555555511;
	fma.rn.f64 	%fd21, %fd20, %fd12, 0d3FE000000000000B;
	fma.rn.f64 	%fd22, %fd21, %fd12, 0d3FF0000000000000;
	fma.rn.f64 	%fd23, %fd22, %fd12, 0d3FF0000000000000;
	{
	.reg .b32 %temp; 
	mov.b64 	{%r3, %temp}, %fd23;
	}
	{
	.reg .b32 %temp; 
	mov.b64 	{%temp, %r4}, %fd23;
	}
	shl.b32 	%r8, %r2, 20;
	add.s32 	%r9, %r8, %r4;
	mov.b64 	%fd27, {%r3, %r9};
	{
	.reg .b32 %temp; 
	mov.b64 	{%temp, %r10}, %fd1;
	}
	mov.b32 	%f2, %r10;
	abs.f32 	%f1, %f2;
	setp.lt.f32 	%p2, %f1, 0f4086232B;
	@%p2 bra 	$L__BB17_4;
	setp.geu.f32 	%p3, %f1, 0f40874800;
	mov.f64 	%fd27, 0d0000000000000000;
	@%p3 bra 	$L__BB17_4;
	shr.u32 	%r11, %r2, 31;
	add.s32 	%r12, %r2, %r11;
	shr.s32 	%r13, %r12, 1;
	shl.b32 	%r14, %r13, 20;
	add.s32 	%r15, %r4, %r14;
	mov.b64 	%fd25, {%r3, %r15};
	sub.s32 	%r16, %r2, %r13;
	shl.b32 	%r17, %r16, 20;
	add.s32 	%r18, %r17, 1072693248;
	mov.b32 	%r19, 0;
	mov.b64 	%fd26, {%r19, %r18};
	mul.f64 	%fd27, %fd26, %fd25;
$L__BB17_4:
	mul.f64 	%fd28, %fd27, 0d3FFC2127784797F7;
$L__BB17_5:
	cvta.to.global.u64 	%rd6, %rd1;
	add.s64 	%rd8, %rd6, %rd4;
	st.global.f64 	[%rd8], %fd28;
	ret;

}
	// .globl	_Z27soft_plus_derivative_kernelPKdPdi
.visible .entry _Z27soft_plus_derivative_kernelPKdPdi(
	.param .u64 .ptr .align 1 _Z27soft_plus_derivative_kernelPKdPdi_param_0,
	.param .u64 .ptr .align 1 _Z27soft_plus_derivative_kernelPKdPdi_param_1,
	.param .u32 _Z27soft_plus_derivative_kernelPKdPdi_param_2
)
{
	.reg .pred 	%p<4>;
	.reg .b32 	%r<20>;
	.reg .b32 	%f<3>;
	.reg .b64 	%rd<9>;
	.reg .b64 	%fd<30>;

	ld.param.u64 	%rd2, [_Z27soft_plus_derivative_kernelPKdPdi_param_0];
	ld.param.u64 	%rd1, [_Z27soft_plus_derivative_kernelPKdPdi_param_1];
	cvta.to.global.u64 	%rd3, %rd2;
	mov.u32 	%r5, %ntid.x;
	mov.u32 	%r6, %ctaid.x;
	mov.u32 	%r7, %tid.x;
	mad.lo.s32 	%r1, %r5, %r6, %r7;
	mul.wide.s32 	%rd4, %r1, 8;
	add.s64 	%rd5, %rd3, %rd4;
	ld.global.f64 	%fd1, [%rd5];
	neg.f64 	%fd6, %fd1;
	fma.rn.f64 	%fd7, %fd1, 0dBFF71547652B82FE, 0d4338000000000000;
	{
	.reg .b32 %temp; 
	mov.b64 	{%r2, %temp}, %fd7;
	}
	mov.f64 	%fd8, 0dC338000000000000;
	add.rn.f64 	%fd9, %fd7, %fd8;
	fma.rn.f64 	%fd10, %fd9, 0dBFE62E42FEFA39EF, %fd6;
	fma.rn.f64 	%fd11, %fd9, 0dBC7ABC9E3B39803F, %fd10;
	fma.rn.f64 	%fd12, %fd11, 0d3E5ADE1569CE2BDF, 0d3E928AF3FCA213EA;
	fma.rn.f64 	%fd13, %fd12, %fd11, 0d3EC71DEE62401315;
	fma.rn.f64 	%fd14, %fd13, %fd11, 0d3EFA01997C89EB71;
	fma.rn.f64 	%fd15, %fd14, %fd11, 0d3F2A01A014761F65;
	fma.rn.f64 	%fd16, %fd15, %fd11, 0d3F56C16C1852B7AF;
	fma.rn.f64 	%fd17, %fd16, %fd11, 0d3F81111111122322;
	fma.rn.f64 	%fd18, %fd17, %fd11, 0d3FA55555555502A1;
	fma.rn.f64 	%fd19, %fd18, %fd11, 0d3FC5555555555511;
	fma.rn.f64 	%fd20, %fd19, %fd11, 0d3FE000000000000B;
	fma.rn.f64 	%fd21, %fd20, %fd11, 0d3FF0000000000000;
	fma.rn.f64 	%fd22, %fd21, %fd11, 0d3FF0000000000000;
	{
	.reg .b32 %temp; 
	mov.b64 	{%r3, %temp}, %fd22;
	}
	{
	.reg .b32 %temp; 
	mov.b64 	{%temp, %r4}, %fd22;
	}
	shl.b32 	%r8, %r2, 20;
	add.s32 	%r9, %r8, %r4;
	mov.b64 	%fd29, {%r3, %r9};
	{
	.reg .b32 %temp; 
	mov.b64 	{%temp, %r10}, %fd6;
	}
	mov.b32 	%f2, %r10;
	abs.f32 	%f1, %f2;
	setp.lt.f32 	%p1, %f1, 0f4086232B;
	@%p1 bra 	$L__BB18_3;
	setp.gt.f64 	%p2, %fd1, 0d0000000000000000;
	mov.f64 	%fd23, 0d7FF0000000000000;
	sub.f64 	%fd24, %fd23, %fd1;
	selp.f64 	%fd29, 0d0000000000000000, %fd24, %p2;
	setp.geu.f32 	%p3, %f1, 0f40874800;
	@%p3 bra 	$L__BB18_3;
	shr.u32 	%r11, %r2, 31;
	add.s32 	%r12, %r2, %r11;
	shr.s32 	%r13, %r12, 1;
	shl.b32 	%r14, %r13, 20;
	add.s32 	%r15, %r4, %r14;
	mov.b64 	%fd25, {%r3, %r15};
	sub.s32 	%r16, %r2, %r13;
	shl.b32 	%r17, %r16, 20;
	add.s32 	%r18, %r17, 1072693248;
	mov.b32 	%r19, 0;
	mov.b64 	%fd26, {%r19, %r18};
	mul.f64 	%fd29, %fd26, %fd25;
$L__BB18_3:
	cvta.to.global.u64 	%rd6, %rd1;
	add.f64 	%fd27, %fd29, 0d3FF0000000000000;
	rcp.rn.f64 	%fd28, %fd27;
	add.s64 	%rd8, %rd6, %rd4;
	st.global.f64 	[%rd8], %fd28;
	ret;

}
	// .globl	_Z27soft_sign_derivative_kernelPKdPdi
.visible .entry _Z27soft_sign_derivative_kernelPKdPdi(
	.param .u64 .ptr .align 1 _Z27soft_sign_derivative_kernelPKdPdi_param_0,
	.param .u64 .ptr .align 1 _Z27soft_sign_derivative_kernelPKdPdi_param_1,
	.param .u32 _Z27soft_sign_derivative_kernelPKdPdi_param_2
)
{
	.reg .pred 	%p<28>;
	.reg .b32 	%r<41>;
	.reg .b64 	%rd<11>;
	.reg .b64 	%fd<39>;

	ld.param.u64 	%rd2, [_Z27soft_sign_derivative_kernelPKdPdi_param_0];
	ld.param.u64 	%rd3, [_Z27soft_sign_derivative_kernelPKdPdi_param_1];
	cvta.to.global.u64 	%rd1, %rd3;
	cvta.to.global.u64 	%rd4, %rd2;
	mov.u32 	%r8, %ntid.x;
	mov.u32 	%r9, %ctaid.x;
	mov.u32 	%r10, %tid.x;
	mad.lo.s32 	%r1, %r8, %r9, %r10;
	mul.wide.s32 	%rd5, %r1, 8;
	add.s64 	%rd6, %rd4, %rd5;
	ld.global.f64 	%fd1, [%rd6];
	setp.geu.f64 	%p1, %fd1, 0d0000000000000000;
	@%p1 bra 	$L__BB19_6;
	mov.f64 	%fd26, 0d3FF0000000000000;
	sub.f64 	%fd2, %fd26, %fd1;
	{
	.reg .b32 %temp; 
	mov.b64 	{%temp, %r2}, %fd2;
	}
	mov.f64 	%fd27, 0d4000000000000000;
	{
	.reg .b32 %temp; 
	mov.b64 	{%temp, %r26}, %fd27;
	}
	and.b32  	%r4, %r26, 2146435072;
	setp.eq.s32 	%p15, %r4, 1062207488;
	abs.f64 	%fd3, %fd2;
	{ // callseq 1, 0
	.param .b64 param0;
	st.param.f64 	[param0], %fd3;
	.param .b64 param1;
	st.param.f64 	[param1], 0d4000000000000000;
	.param .b64 retval0;
	call.uni (retval0), 
	__internal_accurate_pow, 
	(
	param0, 
	param1
	);
	ld.param.f64 	%fd28, [retval0];
	} // callseq 1
	setp.lt.s32 	%p16, %r2, 0;
	neg.f64 	%fd30, %fd28;
	selp.f64 	%fd31, %fd30, %fd28, %p15;
	selp.f64 	%fd36, %fd31, %fd28, %p16;
	setp.neu.f64 	%p17, %fd2, 0d0000000000000000;
	@%p17 bra 	$L__BB19_3;
	setp.eq.s32 	%p18, %r4, 1062207488;
	selp.b32 	%r27, %r2, 0, %p18;
	setp.lt.s32 	%p19, %r26, 0;
	or.b32  	%r28, %r27, 2146435072;
	selp.b32 	%r29, %r28, %r27, %p19;
	mov.b32 	%r30, 0;
	mov.b64 	%fd36, {%r30, %r29};
$L__BB19_3:
	add.f64 	%fd32, %fd2, 0d4000000000000000;
	{
	.reg .b32 %temp; 
	mov.b64 	{%temp, %r31}, %fd32;
	}
	and.b32  	%r32, %r31, 2146435072;
	setp.ne.s32 	%p20, %r32, 2146435072;
	setp.neu.f64 	%p21, %fd3, 0d7FF0000000000000;
	or.pred  	%p22, %p20, %p21;
	@%p22 bra 	$L__BB19_5;
	setp.lt.s32 	%p23, %r2, 0;
	setp.eq.s32 	%p24, %r4, 1062207488;
	setp.lt.s32 	%p25, %r26, 0;
	selp.b32 	%r34, 0, 2146435072, %p25;
	and.b32  	%r35, %r26, 2147483647;
	setp.ne.s32 	%p26, %r35, 1071644672;
	or.b32  	%r36, %r34, -2147483648;
	selp.b32 	%r37, %r36, %r34, %p26;
	selp.b32 	%r38, %r37, %r34, %p24;
	selp.b32 	%r39, %r38, %r34, %p23;
	mov.b32 	%r40, 0;
	mov.b64 	%fd36, {%r40, %r39};
$L__BB19_5:
	setp.eq.f64 	%p27, %fd2, 0d3FF0000000000000;
	rcp.rn.f64 	%fd33, %fd36;
	selp.f64 	%fd34, 0d3FF0000000000000, %fd33, %p27;
	add.s64 	%rd10, %rd1, %rd5;
	st.global.f64 	[%rd10], %fd34;
	bra.uni 	$L__BB19_14;
$L__BB19_6:
	add.f64 	%fd9, %fd1, 0d3FF0000000000000;
	{
	.reg .b32 %temp; 
	mov.b64 	{%temp, %r5}, %fd9;
	}
	mov.f64 	%fd17, 0d4000000000000000;
	{
	.reg .b32 %temp; 
	mov.b64 	{%temp, %r11}, %fd17;
	}
	and.b32  	%r7, %r11, 2146435072;
	setp.eq.s32 	%p2, %r7, 1062207488;
	abs.f64 	%fd10, %fd9;
	{ // callseq 0, 0
	.param .b64 param0;
	st.param.f64 	[param0], %fd10;
	.param .b64 param1;
	st.param.f64 	[param1], 0d4000000000000000;
	.param .b64 retval0;
	call.uni (retval0), 
	__internal_accurate_pow, 
	(
	param0, 
	param1
	);
	ld.param.f64 	%fd18, [retval0];
	} // callseq 0
	setp.lt.s32 	%p3, %r5, 0;
	neg.f64 	%fd20, %fd18;
	selp.f64 	%fd21, %fd20, %fd18, %p2;
	selp.f64 	%fd38, %fd21, %fd18, %p3;
	setp.neu.f64 	%p4, %fd9, 0d0000000000000000;
	@%p4 bra 	$L__BB19_8;
	setp.eq.s32 	%p5, %r7, 1062207488;
	selp.b32 	%r12, %r5, 0, %p5;
	setp.lt.s32 	%p6, %r11, 0;
	or.b32  	%r13, %r12, 2146435072;
	selp.b32 	%r14, %r13, %r12, %p6;
	mov.b32 	%r15, 0;
	mov.b64 	%fd38, {%r15, %r14};
$L__BB19_8:
	add.f64 	%fd22, %fd9, 0d4000000000000000;
	{
	.reg .b32 %temp; 
	mov.b64 	{%temp, %r16}, %fd22;
	}
	and.b32  	%r17, %r16, 2146435072;
	setp.ne.s32 	%p7, %r17, 2146435072;
	@%p7 bra 	$L__BB19_13;
	setp.num.f64 	%p8, %fd9, %fd9;
	@%p8 bra 	$L__BB19_11;
	mov.f64 	%fd23, 0d4000000000000000;
	add.rn.f64 	%fd38, %fd9, %fd23;
	bra.uni 	$L__BB19_13;
$L__BB19_11:
	setp.neu.f64 	%p9, %fd10, 0d7FF0000000000000;
	@%p9 bra 	$L__BB19_13;
	setp.lt.s32 	%p10, %r5, 0;
	setp.eq.s32 	%p11, %r7, 1062207488;
	setp.lt.s32 	%p12, %r11, 0;
	selp.b32 	%r19, 0, 2146435072, %p12;
	and.b32  	%r20, %r11, 2147483647;
	setp.ne.s32 	%p13, %r20, 1071644672;
	or.b32  	%r21, %r19, -2147483648;
	selp.b32 	%r22, %r21, %r19, %p13;
	selp.b32 	%r23, %r22, %r19, %p11;
	selp.b32 	%r24, %r23, %r19, %p10;
	mov.b32 	%r25, 0;
	mov.b64 	%fd38, {%r25, %r24};
$L__BB19_13:
	setp.eq.f64 	%p14, %fd9, 0d3FF0000000000000;
	rcp.rn.f64 	%fd24, %fd38;
	selp.f64 	%fd25, 0d3FF0000000000000, %fd24, %p14;
	add.s64 	%rd8, %rd1, %rd5;
	st.global.f64 	[%rd8], %fd25;
$L__BB19_14:
	ret;

}
	// .globl	_Z31hard_logistic_derivative_kernelPKdPdi
.visible .entry _Z31hard_logistic_derivative_kernelPKdPdi(
	.param .u64 .ptr .align 1 _Z31hard_logistic_derivative_kernelPKdPdi_param_0,
	.param .u64 .ptr .align 1 _Z31hard_logistic_derivative_kernelPKdPdi_param_1,
	.param .u32 _Z31hard_logistic_derivative_kernelPKdPdi_param_2
)
{
	.reg .pred 	%p<2>;
	.reg .b32 	%r<5>;
	.reg .b64 	%rd<8>;
	.reg .b64 	%fd<4>;

	ld.param.u64 	%rd1, [_Z31hard_logistic_derivative_kernelPKdPdi_param_0];
	ld.param.u64 	%rd2, [_Z31hard_logistic_derivative_kernelPKdPdi_param_1];
	cvta.to.global.u64 	%rd3, %rd1;
	mov.u32 	%r1, %ntid.x;
	mov.u32 	%r2, %ctaid.x;
	mov.u32 	%r3, %tid.x;
	mad.lo.s32 	%r4, %r1, %r2, %r3;
	mul.wide.s32 	%rd4, %r4, 8;
	add.s64 	%rd5, %rd3, %rd4;
	ld.global.f64 	%fd1, [%rd5];
	abs.f64 	%fd2, %fd1;
	setp.gt.f64 	%p1, %fd2, 0d4004000000000000;
	selp.f64 	%fd3, 0d0000000000000000, 0d3FC999999999999A, %p1;
	cvta.to.global.u64 	%rd6, %rd2;
	add.s64 	%rd7, %rd6, %rd4;
	st.global.f64 	[%rd7], %fd3;
	ret;

}
	// .globl	_Z36exponential_linear_derivative_kernelPKdPdi
.visible .entry _Z36exponential_linear_derivative_kernelPKdPdi(
	.param .u64 .ptr .align 1 _Z36exponential_linear_derivative_kernelPKdPdi_param_0,
	.param .u64 .ptr .align 1 _Z36exponential_linear_derivative_kernelPKdPdi_param_1,
	.param .u32 _Z36exponential_linear_derivative_kernelPKdPdi_param_2
)
{
	.reg .pred 	%p<4>;
	.reg .b32 	%r<20>;
	.reg .b32 	%f<3>;
	.reg .b64 	%rd<9>;
	.reg .b64 	%fd<26>;

	ld.param.u64 	%rd2, [_Z36exponential_linear_derivative_kernelPKdPdi_param_0];
	ld.param.u64 	%rd1, [_Z36exponential_linear_derivative_kernelPKdPdi_param_1];
	cvta.to.global.u64 	%rd3, %rd2;
	mov.u32 	%r5, %ntid.x;
	mov.u32 	%r6, %ctaid.x;
	mov.u32 	%r7, %tid.x;
	mad.lo.s32 	%r1, %r5, %r6, %r7;
	mul.wide.s32 	%rd4, %r1, 8;
	add.s64 	%rd5, %rd3, %rd4;
	ld.global.f64 	%fd1, [%rd5];
	setp.geu.f64 	%p1, %fd1, 0d0000000000000000;
	mov.f64 	%fd25, 0d3FF0000000000000;
	@%p1 bra 	$L__BB21_4;
	fma.rn.f64 	%fd6, %fd1, 0d3FF71547652B82FE, 0d4338000000000000;
	{
	.reg .b32 %temp; 
	mov.b64 	{%r2, %temp}, %fd6;
	}
	mov.f64 	%fd7, 0dC338000000000000;
	add.rn.f64 	%fd8, %fd6, %fd7;
	fma.rn.f64 	%fd9, %fd8, 0dBFE62E42FEFA39EF, %fd1;
	fma.rn.f64 	%fd10, %fd8, 0dBC7ABC9E3B39803F, %fd9;
	fma.rn.f64 	%fd11, %fd10, 0d3E5ADE1569CE2BDF, 0d3E928AF3FCA213EA;
	fma.rn.f64 	%fd12, %fd11, %fd10, 0d3EC71DEE62401315;
	fma.rn.f64 	%fd13, %fd12, %fd10, 0d3EFA01997C89EB71;
	fma.rn.f64 	%fd14, %fd13, %fd10, 0d3F2A01A014761F65;
	fma.rn.f64 	%fd15, %fd14, %fd10, 0d3F56C16C1852B7AF;
	fma.rn.f64 	%fd16, %fd15, %fd10, 0d3F81111111122322;
	fma.rn.f64 	%fd17, %fd16, %fd10, 0d3FA55555555502A1;
	fma.rn.f64 	%fd18, %fd17, %fd10, 0d3FC5555555555511;
	fma.rn.f64 	%fd19, %fd18, %fd10, 0d3FE000000000000B;
	fma.rn.f64 	%fd20, %fd19, %fd10, 0d3FF0000000000000;
	fma.rn.f64 	%fd21, %fd20, %fd10, 0d3FF0000000000000;
	{
	.reg .b32 %temp; 
	mov.b64 	{%r3, %temp}, %fd21;
	}
	{
	.reg .b32 %temp; 
	mov.b64 	{%temp, %r4}, %fd21;
	}
	shl.b32 	%r8, %r2, 20;
	add.s32 	%r9, %r8, %r4;
	mov.b64 	%fd25, {%r3, %r9};
	{
	.reg .b32 %temp; 
	mov.b64 	{%temp, %r10}, %fd1;
	}
	mov.b32 	%f2, %r10;
	abs.f32 	%f1, %f2;
	setp.lt.f32 	%p2, %f1, 0f4086232B;
	@%p2 bra 	$L__BB21_4;
	setp.geu.f32 	%p3, %f1, 0f40874800;
	mov.f64 	%fd25, 0d0000000000000000;
	@%p3 bra 	$L__BB21_4;
	shr.u32 	%r11, %r2, 31;
	add.s32 	%r12, %r2, %r11;
	shr.s32 	%r13, %r12, 1;
	shl.b32 	%r14, %r13, 20;
	add.s32 	%r15, %r4, %r14;
	mov.b64 	%fd23, {%r3, %r15};
	sub.s32 	%r16, %r2, %r13;
	shl.b32 	%r17, %r16, 20;
	add.s32 	%r18, %r17, 1072693248;
	mov.b32 	%r19, 0;
	mov.b64 	%fd24, {%r19, %r18};
	mul.f64 	%fd25, %fd24, %fd23;
$L__BB21_4:
	cvta.to.global.u64 	%rd6, %rd1;
	add.s64 	%rd8, %rd6, %rd4;
	st.global.f64 	[%rd8], %fd25;
	ret;

}
	// .globl	_Z36mean_squared_error_derivative_kernelPKdS0_Pdi
.visible .entry _Z36mean_squared_error_derivative_kernelPKdS0_Pdi(
	.param .u64 .ptr .align 1 _Z36mean_squared_error_derivative_kernelPKdS0_Pdi_param_0,
	.param .u64 .ptr .align 1 _Z36mean_squared_error_derivative_kernelPKdS0_Pdi_param_1,
	.param .u64 .ptr .align 1 _Z36mean_squared_error_derivative_kernelPKdS0_Pdi_param_2,
	.param .u32 _Z36mean_squared_error_derivative_kernelPKdS0_Pdi_param_3
)
{
	.reg .b32 	%r<5>;
	.reg .b64 	%rd<11>;
	.reg .b64 	%fd<5>;

	ld.param.u64 	%rd1, [_Z36mean_squared_error_derivative_kernelPKdS0_Pdi_param_0];
	ld.param.u64 	%rd2, [_Z36mean_squared_error_derivative_kernelPKdS0_Pdi_param_1];
	ld.param.u64 	%rd3, [_Z36mean_squared_error_derivative_kernelPKdS0_Pdi_param_2];
	cvta.to.global.u64 	%rd4, %rd3;
	cvta.to.global.u64 	%rd5, %rd2;
	cvta.to.global.u64 	%rd6, %rd1;
	mov.u32 	%r1, %ntid.x;
	mov.u32 	%r2, %ctaid.x;
	mov.u32 	%r3, %tid.x;
	mad.lo.s32 	%r4, %r1, %r2, %r3;
	mul.wide.s32 	%rd7, %r4, 8;
	add.s64 	%rd8, %rd6, %rd7;
	ld.global.f64 	%fd1, [%rd8];
	add.s64 	%rd9, %rd5, %rd7;
	ld.global.f64 	%fd2, [%rd9];
	sub.f64 	%fd3, %fd1, %fd2;
	add.f64 	%fd4, %fd3, %fd3;
	add.s64 	%rd10, %rd4, %rd7;
	st.global.f64 	[%rd10], %fd4;
	ret;

}
	// .globl	_Z35sum_squared_error_derivative_kernelPKdS0_Pdi
.visible .entry _Z35sum_squared_error_derivative_kernelPKdS0_Pdi(
	.param .u64 .ptr .align 1 _Z35sum_squared_error_derivative_kernelPKdS0_Pdi_param_0,
	.param .u64 .ptr .align 1 _Z35sum_squared_error_derivative_kernelPKdS0_Pdi_param_1,
	.param .u64 .ptr .align 1 _Z35sum_squared_error_derivative_kernelPKdS0_Pdi_param_2,
	.param .u32 _Z35sum_squared_error_derivative_kernelPKdS0_Pdi_param_3
)
{
	.reg .b32 	%r<5>;
	.reg .b64 	%rd<11>;
	.reg .b64 	%fd<5>;

	ld.param.u64 	%rd1, [_Z35sum_squared_error_derivative_kernelPKdS0_Pdi_param_0];
	ld.param.u64 	%rd2, [_Z35sum_squared_error_derivative_kernelPKdS0_Pdi_param_1];
	ld.param.u64 	%rd3, [_Z35sum_squared_error_derivative_kernelPKdS0_Pdi_param_2];
	cvta.to.global.u64 	%rd4, %rd3;
	cvta.to.global.u64 	%rd5, %rd2;
	cvta.to.global.u64 	%rd6, %rd1;
	mov.u32 	%r1, %ntid.x;
	mov.u32 	%r2, %ctaid.x;
	mov.u32 	%r3, %tid.x;
	mad.lo.s32 	%r4, %r1, %r2, %r3;
	mul.wide.s32 	%rd7, %r4, 8;
	add.s64 	%rd8, %rd6, %rd7;
	ld.global.f64 	%fd1, [%rd8];
	add.s64 	%rd9, %rd5, %rd7;
	ld.global.f64 	%fd2, [%rd9];
	sub.f64 	%fd3, %fd1, %fd2;
	add.f64 	%fd4, %fd3, %fd3;
	add.s64 	%rd10, %rd4, %rd7;
	st.global.f64 	[%rd10], %fd4;
	ret;

}
	// .globl	_Z37cross_entropy_error_derivative_kernelPKdS0_Pdi
.visible .entry _Z37cross_entropy_error_derivative_kernelPKdS0_Pdi(
	.param .u64 .ptr .align 1 _Z37cross_entropy_error_derivative_kernelPKdS0_Pdi_param_0,
	.param .u64 .ptr .align 1 _Z37cross_entropy_error_derivative_kernelPKdS0_Pdi_param_1,
	.param .u64 .ptr .align 1 _Z37cross_entropy_error_derivative_kernelPKdS0_Pdi_param_2,
	.param .u32 _Z37cross_entropy_error_derivative_kernelPKdS0_Pdi_param_3
)
{
	.reg .b32 	%r<5>;
	.reg .b64 	%rd<11>;
	.reg .b64 	%fd<9>;

	ld.param.u64 	%rd1, [_Z37cross_entropy_error_derivative_kernelPKdS0_Pdi_param_0];
	ld.param.u64 	%rd2, [_Z37cross_entropy_error_derivative_kernelPKdS0_Pdi_param_1];
	ld.param.u64 	%rd3, [_Z37cross_entropy_error_derivative_kernelPKdS0_Pdi_param_2];
	cvta.to.global.u64 	%rd4, %rd3;
	cvta.to.global.u64 	%rd5, %rd1;
	cvta.to.global.u64 	%rd6, %rd2;
	mov.u32 	%r1, %ntid.x;
	mov.u32 	%r2, %ctaid.x;
	mov.u32 	%r3, %tid.x;
	mad.lo.s32 	%r4, %r1, %r2, %r3;
	mul.wide.s32 	%rd7, %r4, 8;
	add.s64 	%rd8, %rd6, %rd7;
	ld.global.f64 	%fd1, [%rd8];
	add.s64 	%rd9, %rd5, %rd7;
	ld.global.f64 	%fd2, [%rd9];
	mov.f64 	%fd3, 0d3FF0000000000000;
	sub.f64 	%fd4, %fd3, %fd1;
	sub.f64 	%fd5, %fd3, %fd2;
	div.rn.f64 	%fd6, %fd4, %fd5;
	div.rn.f64 	%fd7, %fd1, %fd2;
	sub.f64 	%fd8, %fd6, %fd7;
	add.s64 	%rd10, %rd4, %rd7;
	st.global.f64 	[%rd10], %fd8;
	ret;

}
	// .globl	_Z18pow_p_error_kernelPKdS0_Pdid
.visible .entry _Z18pow_p_error_kernelPKdS0_Pdid(
	.param .u64 .ptr .align 1 _Z18pow_p_error_kernelPKdS0_Pdid_param_0,
	.param .u64 .ptr .align 1 _Z18pow_p_error_kernelPKdS0_Pdid_param_1,
	.param .u64 .ptr .align 1 _Z18pow_p_error_kernelPKdS0_Pdid_param_2,
	.param .u32 _Z18pow_p_error_kernelPKdS0_Pdid_param_3,
	.param .f64 _Z18pow_p_error_kernelPKdS0_Pdid_param_4
)
{
	.reg .pred 	%p<23>;
	.reg .b32 	%r<28>;
	.reg .b64 	%rd<14>;
	.reg .b64 	%fd<27>;

	ld.param.u64 	%rd3, [_Z18pow_p_error_kernelPKdS0_Pdid_param_0];
	ld.param.u64 	%rd4, [_Z18pow_p_error_kernelPKdS0_Pdid_param_1];
	ld.param.u64 	%rd2, [_Z18pow_p_error_kernelPKdS0_Pdid_param_2];
	ld.param.f64 	%fd10, [_Z18pow_p_error_kernelPKdS0_Pdid_param_4];
	cvta.to.global.u64 	%rd5, %rd4;
	cvta.to.global.u64 	%rd6, %rd3;
	mov.u32 	%r4, %ntid.x;
	mov.u32 	%r5, %ctaid.x;
	mov.u32 	%r6, %tid.x;
	mad.lo.s32 	%r1, %r4, %r5, %r6;
	mul.wide.s32 	%rd7, %r1, 8;
	add.s64 	%rd8, %rd6, %rd7;
	ld.global.f64 	%fd11, [%rd8];
	add.s64 	%rd9, %rd5, %rd7;
	ld.global.f64 	%fd12, [%rd9];
	sub.f64 	%fd1, %fd11, %fd12;
	{
	.reg .b32 %temp; 
	mov.b64 	{%temp, %r2}, %fd1;
	}
	{
	.reg .b32 %temp; 
	mov.b64 	{%temp, %r3}, %fd10;
	}
	shr.u32 	%r7, %r3, 20;
	and.b32  	%r8, %r7, 2047;
	add.s32 	%r9, %r8, -1012;
	mov.b64 	%rd10, %fd10;
	shl.b64 	%rd1, %rd10, %r9;
	setp.eq.s64 	%p3, %rd1, -9223372036854775808;
	abs.f64 	%fd2, %fd1;
	setp.neu.f64 	%p4, %fd1, 0d0000000000000000;
	@%p4 bra 	$L__BB25_2;
	setp.eq.s64 	%p7, %rd1, -9223372036854775808;
	abs.f64 	%fd20, %fd10;
	setp.neu.f64 	%p8, %fd20, 0d3FE0000000000000;
	and.pred  	%p3, %p8, %p7;
	selp.b32 	%r10, %r2, 0, %p3;
	setp.lt.s32 	%p9, %r3, 0;
	or.b32  	%r11, %r10, 2146435072;
	selp.b32 	%r12, %r11, %r10, %p9;
	mov.b32 	%r13, 0;
	mov.b64 	%fd26, {%r13, %r12};
	bra.uni 	$L__BB25_3;
$L__BB25_2:
	{ // callseq 2, 0
	.param .b64 param0;
	st.param.f64 	[param0], %fd2;
	.param .b64 param1;
	st.param.f64 	[param1], %fd10;
	.param .b64 retval0;
	call.uni (retval0), 
	__internal_accurate_pow, 
	(
	param0, 
	param1
	);
	ld.param.f64 	%fd13, [retval0];
	} // callseq 2
	setp.lt.s32 	%p5, %r2, 0;
	cvt.rzi.f64.f64 	%fd15, %fd10;
	setp.neu.f64 	%p6, %fd10, %fd15;
	neg.f64 	%fd16, %fd13;
	selp.f64 	%fd17, %fd16, %fd13, %p3;
	selp.f64 	%fd18, %fd17, %fd13, %p5;
	selp.f64 	%fd19, 0dFFF8000000000000, %fd18, %p5;
	selp.f64 	%fd26, %fd19, %fd18, %p6;
$L__BB25_3:
	add.f64 	%fd21, %fd10, %fd1;
	{
	.reg .b32 %temp; 
	mov.b64 	{%temp, %r14}, %fd21;
	}
	and.b32  	%r15, %r14, 2146435072;
	setp.ne.s32 	%p10, %r15, 2146435072;
	@%p10 bra 	$L__BB25_10;
	setp.num.f64 	%p11, %fd1, %fd10;
	@%p11 bra 	$L__BB25_6;
	add.rn.f64 	%fd26, %fd1, %fd10;
	bra.uni 	$L__BB25_10;
$L__BB25_6:
	abs.f64 	%fd22, %fd10;
	setp.neu.f64 	%p12, %fd22, 0d7FF0000000000000;
	@%p12 bra 	$L__BB25_8;
	setp.gt.f64 	%p17, %fd2, 0d3FF0000000000000;
	selp.b32 	%r23, 2146435072, 0, %p17;
	setp.lt.s32 	%p18, %r3, 0;
	xor.b32  	%r24, %r23, 2146435072;
	selp.b32 	%r25, %r24, %r23, %p18;
	setp.eq.f64 	%p19, %fd1, 0dBFF0000000000000;
	selp.b32 	%r26, 1072693248, %r25, %p19;
	mov.b32 	%r27, 0;
	mov.b64 	%fd26, {%r27, %r26};
	bra.uni 	$L__BB25_10;
$L__BB25_8:
	setp.neu.f64 	%p13, %fd2, 0d7FF0000000000000;
	@%p13 bra 	$L__BB25_10;
	setp.lt.s32 	%p14, %r2, 0;
	setp.lt.s32 	%p15, %r3, 0;
	selp.b32 	%r16, 0, 2146435072, %p15;
	and.b32  	%r17, %r3, 2147483647;
	setp.ne.s32 	%p16, %r17, 1071644672;
	or.b32  	%r18, %r16, -2147483648;
	selp.b32 	%r19, %r18, %r16, %p16;
	selp.b32 	%r20, %r19, %r16, %p3;
	selp.b32 	%r21, %r20, %r16, %p14;
	mov.b32 	%r22, 0;
	mov.b64 	%fd26, {%r22, %r21};
$L__BB25_10:
	cvta.to.global.u64 	%rd11, %rd2;
	setp.eq.f64 	%p20, %fd1, 0d3FF0000000000000;
	setp.eq.f64 	%p21, %fd10, 0d0000000000000000;
	selp.f64 	%fd23, 0d3FF0000000000000, %fd26, %p20;
	selp.f64 	%fd24, 0d3FF0000000000000, %fd23, %p21;
	add.s64 	%rd13, %rd11, %rd7;
	st.global.f64 	[%rd13], %fd24;
	ret;

}
	// .globl	_Z33minkowski_error_derivative_kernelPKdS0_Pdidd
.visible .entry _Z33minkowski_error_derivative_kernelPKdS0_Pdidd(
	.param .u64 .ptr .align 1 _Z33minkowski_error_derivative_kernelPKdS0_Pdidd_param_0,
	.param .u64 .ptr .align 1 _Z33minkowski_error_derivative_kernelPKdS0_Pdidd_param_1,
	.param .u64 .ptr .align 1 _Z33minkowski_error_derivative_kernelPKdS0_Pdidd_param_2,
	.param .u32 _Z33minkowski_error_derivative_kernelPKdS0_Pdidd_param_3,
	.param .f64 _Z33minkowski_error_derivative_kernelPKdS0_Pdidd_param_4,
	.param .f64 _Z33minkowski_error_derivative_kernelPKdS0_Pdidd_param_5
)
{
	.reg .pred 	%p<44>;
	.reg .b32 	%r<51>;
	.reg .b64 	%rd<16>;
	.reg .b64 	%fd<56>;

	ld.param.u64 	%rd4, [_Z33minkowski_error_derivative_kernelPKdS0_Pdidd_param_0];
	ld.param.u64 	%rd5, [_Z33minkowski_error_derivative_kernelPKdS0_Pdidd_param_1];
	ld.param.u64 	%rd3, [_Z33minkowski_error_derivative_kernelPKdS0_Pdidd_param_2];
	ld.param.u32 	%r6, [_Z33minkowski_error_derivative_kernelPKdS0_Pdidd_param_3];
	ld.param.f64 	%fd21, [_Z33minkowski_error_derivative_kernelPKdS0_Pdidd_param_4];
	ld.param.f64 	%fd22, [_Z33minkowski_error_derivative_kernelPKdS0_Pdidd_param_5];
	cvta.to.global.u64 	%rd6, %rd5;
	cvta.to.global.u64 	%rd7, %rd4;
	mov.u32 	%r7, %ntid.x;
	mov.u32 	%r8, %ctaid.x;
	mov.u32 	%r9, %tid.x;
	mad.lo.s32 	%r1, %r7, %r8, %r9;
	mul.wide.s32 	%rd8, %r1, 8;
	add.s64 	%rd9, %rd7, %rd8;
	ld.global.f64 	%fd23, [%rd9];
	add.s64 	%rd10, %rd6, %rd8;
	ld.global.f64 	%fd24, [%rd10];
	sub.f64 	%fd1, %fd23, %fd24;
	abs.f64 	%fd2, %fd1;
	add.f64 	%fd3, %fd21, 0dC000000000000000;
	{
	.reg .b32 %temp; 
	mov.b64 	{%temp, %r2}, %fd2;
	}
	{
	.reg .b32 %temp; 
	mov.b64 	{%temp, %r3}, %fd3;
	}
	shr.u32 	%r10, %r3, 20;
	and.b32  	%r11, %r10, 2047;
	add.s32 	%r12, %r11, -1012;
	mov.b64 	%rd11, %fd3;
	shl.b64 	%rd1, %rd11, %r12;
	setp.eq.s64 	%p3, %rd1, -9223372036854775808;
	setp.neu.f64 	%p7, %fd1, 0d0000000000000000;
	@%p7 bra 	$L__BB26_2;
	setp.eq.s64 	%p10, %rd1, -9223372036854775808;
	abs.f64 	%fd32, %fd3;
	setp.neu.f64 	%p11, %fd32, 0d3FE0000000000000;
	and.pred  	%p3, %p11, %p10;
	selp.b32 	%r13, %r2, 0, %p3;
	setp.lt.s32 	%p12, %r3, 0;
	or.b32  	%r14, %r13, 2146435072;
	selp.b32 	%r15, %r14, %r13, %p12;
	mov.b32 	%r16, 0;
	mov.b64 	%fd53, {%r16, %r15};
	bra.uni 	$L__BB26_3;
$L__BB26_2:
	{ // callseq 3, 0
	.param .b64 param0;
	st.param.f64 	[param0], %fd2;
	.param .b64 param1;
	st.param.f64 	[param1], %fd3;
	.param .b64 retval0;
	call.uni (retval0), 
	__internal_accurate_pow, 
	(
	param0, 
	param1
	);
	ld.param.f64 	%fd25, [retval0];
	} // callseq 3
	setp.lt.s32 	%p8, %r2, 0;
	cvt.rzi.f64.f64 	%fd27, %fd3;
	setp.neu.f64 	%p9, %fd3, %fd27;
	neg.f64 	%fd28, %fd25;
	selp.f64 	%fd29, %fd28, %fd25, %p3;
	selp.f64 	%fd30, %fd29, %fd25, %p8;
	selp.f64 	%fd31, 0dFFF8000000000000, %fd30, %p8;
	selp.f64 	%fd53, %fd31, %fd30, %p9;
$L__BB26_3:
	add.f64 	%fd33, %fd3, %fd2;
	{
	.reg .b32 %temp; 
	mov.b64 	{%temp, %r17}, %fd33;
	}
	and.b32  	%r18, %r17, 2146435072;
	setp.ne.s32 	%p13, %r18, 2146435072;
	@%p13 bra 	$L__BB26_10;
	setp.num.f64 	%p14, %fd1, %fd3;
	@%p14 bra 	$L__BB26_6;
	add.rn.f64 	%fd53, %fd2, %fd3;
	bra.uni 	$L__BB26_10;
$L__BB26_6:
	abs.f64 	%fd34, %fd3;
	setp.neu.f64 	%p15, %fd34, 0d7FF0000000000000;
	@%p15 bra 	$L__BB26_8;
	setp.gt.f64 	%p20, %fd2, 0d3FF0000000000000;
	selp.b32 	%r26, 2146435072, 0, %p20;
	setp.lt.s32 	%p21, %r3, 0;
	xor.b32  	%r27, %r26, 2146435072;
	selp.b32 	%r28, %r27, %r26, %p21;
	mov.b32 	%r29, 0;
	mov.b64 	%fd53, {%r29, %r28};
	bra.uni 	$L__BB26_10;
$L__BB26_8:
	setp.neu.f64 	%p16, %fd2, 0d7FF0000000000000;
	@%p16 bra 	$L__BB26_10;
	setp.lt.s32 	%p17, %r2, 0;
	setp.lt.s32 	%p18, %r3, 0;
	selp.b32 	%r19, 0, 2146435072, %p18;
	and.b32  	%r20, %r3, 2147483647;
	setp.ne.s32 	%p19, %r20, 1071644672;
	or.b32  	%r21, %r19, -2147483648;
	selp.b32 	%r22, %r21, %r19, %p19;
	selp.b32 	%r23, %r22, %r19, %p3;
	selp.b32 	%r24, %r23, %r19, %p17;
	mov.b32 	%r25, 0;
	mov.b64 	%fd53, {%r25, %r24};
$L__BB26_10:
	setp.eq.f64 	%p22, %fd2, 0d3FF0000000000000;
	setp.eq.f64 	%p23, %fd3, 0d0000000000000000;
	selp.f64 	%fd35, 0d3FF0000000000000, %fd53, %p22;
	selp.f64 	%fd36, 0d3FF0000000000000, %fd35, %p23;
	mul.f64 	%fd11, %fd1, %fd36;
	add.f64 	%fd12, %fd21, 0dBFF0000000000000;
	{
	.reg .b32 %temp; 
	mov.b64 	{%temp, %r4}, %fd22;
	}
	{
	.reg .b32 %temp; 
	mov.b64 	{%temp, %r5}, %fd12;
	}
	shr.u32 	%r30, %r5, 20;
	and.b32  	%r31, %r30, 2047;
	add.s32 	%r32, %r31, -1012;
	mov.b64 	%rd12, %fd12;
	shl.b64 	%rd2, %rd12, %r32;
	setp.eq.s64 	%p6, %rd2, -9223372036854775808;
	abs.f64 	%fd13, %fd22;
	setp.neu.f64 	%p24, %fd22, 0d0000000000000000;
	@%p24 bra 	$L__BB26_12;
	setp.eq.s64 	%p27, %rd2, -9223372036854775808;
	abs.f64 	%fd44, %fd12;
	setp.neu.f64 	%p28, %fd44, 0d3FE0000000000000;
	and.pred  	%p6, %p28, %p27;
	selp.b32 	%r33, %r4, 0, %p6;
	setp.lt.s32 	%p29, %r5, 0;
	or.b32  	%r34, %r33, 2146435072;
	selp.b32 	%r35, %r34, %r33, %p29;
	mov.b32 	%r36, 0;
	mov.b64 	%fd55, {%r36, %r35};
	bra.uni 	$L__BB26_13;
$L__BB26_12:
	{ // callseq 4, 0
	.param .b64 param0;
	st.param.f64 	[param0], %fd13;
	.param .b64 param1;
	st.param.f64 	[param1], %fd12;
	.param .b64 retval0;
	call.uni (retval0), 
	__internal_accurate_pow, 
	(
	param0, 
	param1
	);
	ld.param.f64 	%fd37, [retval0];
	} // callseq 4
	setp.lt.s32 	%p25, %r4, 0;
	cvt.rzi.f64.f64 	%fd39, %fd12;
	setp.neu.f64 	%p26, %fd12, %fd39;
	neg.f64 	%fd40, %fd37;
	selp.f64 	%fd41, %fd40, %fd37, %p6;
	selp.f64 	%fd42, %fd41, %fd37, %p25;
	selp.f64 	%fd43, 0dFFF8000000000000, %fd42, %p26;
	selp.f64 	%fd55, %fd43, %fd42, %p25;
$L__BB26_13:
	add.f64 	%fd45, %fd22, %fd12;
	{
	.reg .b32 %temp; 
	mov.b64 	{%temp, %r37}, %fd45;
	}
	and.b32  	%r38, %r37, 2146435072;
	setp.ne.s32 	%p30, %r38, 2146435072;
	@%p30 bra 	$L__BB26_20;
	setp.num.f64 	%p31, %fd22, %fd12;
	@%p31 bra 	$L__BB26_16;
	add.rn.f64 	%fd55, %fd22, %fd12;
	bra.uni 	$L__BB26_20;
$L__BB26_16:
	abs.f64 	%fd46, %fd12;
	setp.neu.f64 	%p32, %fd46, 0d7FF0000000000000;
	@%p32 bra 	$L__BB26_18;
	setp.gt.f64 	%p37, %fd13, 0d3FF0000000000000;
	selp.b32 	%r46, 2146435072, 0, %p37;
	setp.lt.s32 	%p38, %r5, 0;
	xor.b32  	%r47, %r46, 2146435072;
	selp.b32 	%r48, %r47, %r46, %p38;
	setp.eq.f64 	%p39, %fd22, 0dBFF0000000000000;
	selp.b32 	%r49, 1072693248, %r48, %p39;
	mov.b32 	%r50, 0;
	mov.b64 	%fd55, {%r50, %r49};
	bra.uni 	$L__BB26_20;
$L__BB26_18:
	setp.neu.f64 	%p33, %fd13, 0d7FF0000000000000;
	@%p33 bra 	$L__BB26_20;
	setp.lt.s32 	%p34, %r4, 0;
	setp.lt.s32 	%p35, %r5, 0;
	selp.b32 	%r39, 0, 2146435072, %p35;
	and.b32  	%r40, %r5, 2147483647;
	setp.ne.s32 	%p36, %r40, 1071644672;
	or.b32  	%r41, %r39, -2147483648;
	selp.b32 	%r42, %r41, %r39, %p36;
	selp.b32 	%r43, %r42, %r39, %p6;
	selp.b32 	%r44, %r43, %r39, %p34;
	mov.b32 	%r45, 0;
	mov.b64 	%fd55, {%r45, %r44};
$L__BB26_20:
	cvta.to.global.u64 	%rd13, %rd3;
	setp.eq.f64 	%p40, %fd22, 0d3FF0000000000000;
	setp.eq.f64 	%p41, %fd12, 0d0000000000000000;
	selp.f64 	%fd47, 0d3FF0000000000000, %fd55, %p41;
	selp.f64 	%fd48, 0d3FF0000000000000, %fd47, %p40;
	div.rn.f64 	%fd49, %fd11, %fd48;
	cvt.rn.f64.s32 	%fd50, %r6;
	div.rn.f64 	%fd51, %fd49, %fd50;
	add.s64 	%rd15, %rd13, %rd8;
	st.global.f64 	[%rd15], %fd51;
	ret;

}
	// .globl	_Z42normalized_squared_error_derivative_kernelPKdS0_Pdid
.visible .entry _Z42normalized_squared_error_derivative_kernelPKdS0_Pdid(
	.param .u64 .ptr .align 1 _Z42normalized_squared_error_derivative_kernelPKdS0_Pdid_param_0,
	.param .u64 .ptr .align 1 _Z42normalized_squared_error_derivative_kernelPKdS0_Pdid_param_1,
	.param .u64 .ptr .align 1 _Z42normalized_squared_error_derivative_kernelPKdS0_Pdid_param_2,
	.param .u32 _Z42normalized_squared_error_derivative_kernelPKdS0_Pdid_param_3,
	.param .f64 _Z42normalized_squared_error_derivative_kernelPKdS0_Pdid_param_4
)
{
	.reg .b32 	%r<5>;
	.reg .b64 	%rd<11>;
	.reg .b64 	%fd<7>;

	ld.param.u64 	%rd1, [_Z42normalized_squared_error_derivative_kernelPKdS0_Pdid_param_0];
	ld.param.u64 	%rd2, [_Z42normalized_squared_error_derivative_kernelPKdS0_Pdid_param_1];
	ld.param.u64 	%rd3, [_Z42normalized_squared_error_derivative_kernelPKdS0_Pdid_param_2];
	ld.param.f64 	%fd1, [_Z42normalized_squared_error_derivative_kernelPKdS0_Pdid_param_4];
	cvta.to.global.u64 	%rd4, %rd3;
	cvta.to.global.u64 	%rd5, %rd2;
	cvta.to.global.u64 	%rd6, %rd1;
	mov.u32 	%r1, %ntid.x;
	mov.u32 	%r2, %ctaid.x;
	mov.u32 	%r3, %tid.x;
	mad.lo.s32 	%r4, %r1, %r2, %r3;
	mul.wide.s32 	%rd7, %r4, 8;
	add.s64 	%rd8, %rd6, %rd7;
	ld.global.f64 	%fd2, [%rd8];
	add.s64 	%rd9, %rd5, %rd7;
	ld.global.f64 	%fd3, [%rd9];
	sub.f64 	%fd4, %fd2, %fd3;
	add.f64 	%fd5, %fd4, %fd4;
	div.rn.f64 	%fd6, %fd5, %fd1;
	add.s64 	%rd10, %rd4, %rd7;
	st.global.f64 	[%rd10], %fd6;
	ret;

}
	// .globl	_Z41root_mean_squared_error_derivative_kernelPKdS0_Pdid
.visible .entry _Z41root_mean_squared_error_derivative_kernelPKdS0_Pdid(
	.param .u64 .ptr .align 1 _Z41root_mean_squared_error_derivative_kernelPKdS0_Pdid_param_0,
	.param .u64 .ptr .align 1 _Z41root_mean_squared_error_derivative_kernelPKdS0_Pdid_param_1,
	.param .u64 .ptr .align 1 _Z41root_mean_squared_error_derivative_kernelPKdS0_Pdid_param_2,
	.param .u32 _Z41root_mean_squared_error_derivative_kernelPKdS0_Pdid_param_3,
	.param .f64 _Z41root_mean_squared_error_derivative_kernelPKdS0_Pdid_param_4
)
{
	.reg .b32 	%r<6>;
	.reg .b64 	%rd<11>;
	.reg .b64 	%fd<8>;

	ld.param.u64 	%rd1, [_Z41root_mean_squared_error_derivative_kernelPKdS0_Pdid_param_0];
	ld.param.u64 	%rd2, [_Z41root_mean_squared_error_derivative_kernelPKdS0_Pdid_param_1];
	ld.param.u64 	%rd3, [_Z41root_mean_squared_error_derivative_kernelPKdS0_Pdid_param_2];
	ld.param.u32 	%r1, [_Z41root_mean_squared_error_derivative_kernelPKdS0_Pdid_param_3];
	ld.param.f64 	%fd1, [_Z41root_mean_squared_error_derivative_kernelPKdS0_Pdid_param_4];
	cvta.to.global.u64 	%rd4, %rd3;
	cvta.to.global.u64 	%rd5, %rd2;
	cvta.to.global.u64 	%rd6, %rd1;
	mov.u32 	%r2, %ntid.x;
	mov.u32 	%r3, %ctaid.x;
	mov.u32 	%r4, %tid.x;
	mad.lo.s32 	%r5, %r2, %r3, %r4;
	mul.wide.s32 	%rd7, %r5, 8;
	add.s64 	%rd8, %rd6, %rd7;
	ld.global.f64 	%fd2, [%rd8];
	add.s64 	%rd9, %rd5, %rd7;
	ld.global.f64 	%fd3, [%rd9];
	sub.f64 	%fd4, %fd2, %fd3;
	cvt.rn.f64.s32 	%fd5, %r1;
	mul.f64 	%fd6, %fd1, %fd5;
	div.rn.f64 	%fd7, %fd4, %fd6;
	add.s64 	%rd10, %rd4, %rd7;
	st.global.f64 	[%rd10], %fd7;
	ret;

}
	// .globl	_Z40weighted_squared_error_derivative_kernelPKdS0_Pdiddd
.visible .entry _Z40weighted_squared_error_derivative_kernelPKdS0_Pdiddd(
	.param .u64 .ptr .align 1 _Z40weighted_squared_error_derivative_kernelPKdS0_Pdiddd_param_0,
	.param .u64 .ptr .align 1 _Z40weighted_squared_error_derivative_kernelPKdS0_Pdiddd_param_1,
	.param .u64 .ptr .align 1 _Z40weighted_squared_error_derivative_kernelPKdS0_Pdiddd_param_2,
	.param .u32 _Z40weighted_squared_error_derivative_kernelPKdS0_Pdiddd_param_3,
	.param .f64 _Z40weighted_squared_error_derivative_kernelPKdS0_Pdiddd_param_4,
	.param .f64 _Z40weighted_squared_error_derivative_kernelPKdS0_Pdiddd_param_5,
	.param .f64 _Z40weighted_squared_error_derivative_kernelPKdS0_Pdiddd_param_6
)
{
	.reg .b32 	%r<5>;
	.reg .b64 	%rd<11>;
	.reg .b64 	%fd<13>;

	ld.param.u64 	%rd1, [_Z40weighted_squared_error_derivative_kernelPKdS0_Pdiddd_param_0];
	ld.param.u64 	%rd2, [_Z40weighted_squared_error_derivative_kernelPKdS0_Pdiddd_param_1];
	ld.param.u64 	%rd3, [_Z40weighted_squared_error_derivative_kernelPKdS0_Pdiddd_param_2];
	ld.param.f64 	%fd1, [_Z40weighted_squared_error_derivative_kernelPKdS0_Pdiddd_param_4];
	ld.param.f64 	%fd2, [_Z40weighted_squared_error_derivative_kernelPKdS0_Pdiddd_param_5];
	ld.param.f64 	%fd3, [_Z40weighted_squared_error_derivative_kernelPKdS0_Pdiddd_param_6];
	cvta.to.global.u64 	%rd4, %rd3;
	cvta.to.global.u64 	%rd5, %rd2;
	cvta.to.global.u64 	%rd6, %rd1;
	mov.u32 	%r1, %ntid.x;
	mov.u32 	%r2, %ctaid.x;
	mov.u32 	%r3, %tid.x;
	mad.lo.s32 	%r4, %r1, %r2, %r3;
	mul.wide.s32 	%rd7, %r4, 8;
	add.s64 	%rd8, %rd6, %rd7;
	ld.global.f64 	%fd4, [%rd8];
	add.s64 	%rd9, %rd5, %rd7;
	ld.global.f64 	%fd5, [%rd9];
	sub.f64 	%fd6, %fd4, %fd5;
	div.rn.f64 	%fd7, %fd2, %fd1;
	sub.f64 	%fd8, %fd7, %fd2;
	fma.rn.f64 	%fd9, %fd8, %fd5, %fd2;
	mul.f64 	%fd10, %fd6, %fd9;
	fma.rn.f64 	%fd11, %fd6, %fd9, %fd10;
	div.rn.f64 	%fd12, %fd11, %fd3;
	add.s64 	%rd10, %rd4, %rd7;
	st.global.f64 	[%rd10], %fd12;
	ret;

}
	// .globl	_Z33elementwise_multiplication_kernelPKdS0_Pd
.visible .entry _Z33elementwise_multiplication_kernelPKdS0_Pd(
	.param .u64 .ptr .align 1 _Z33elementwise_multiplication_kernelPKdS0_Pd_param_0,
	.param .u64 .ptr .align 1 _Z33elementwise_multiplication_kernelPKdS0_Pd_param_1,
	.param .u64 .ptr .align 1 _Z33elementwise_multiplication_kernelPKdS0_Pd_param_2
)
{
	.reg .b32 	%r<5>;
	.reg .b64 	%rd<11>;
	.reg .b64 	%fd<4>;

	ld.param.u64 	%rd1, [_Z33elementwise_multiplication_kernelPKdS0_Pd_param_0];
	ld.param.u64 	%rd2, [_Z33elementwise_multiplication_kernelPKdS0_Pd_param_1];
	ld.param.u64 	%rd3, [_Z33elementwise_multiplication_kernelPKdS0_Pd_param_2];
	cvta.to.global.u64 	%rd4, %rd3;
	cvta.to.global.u64 	%rd5, %rd2;
	cvta.to.global.u64 	%rd6, %rd1;
	mov.u32 	%r1, %ctaid.x;
	mov.u32 	%r2, %ntid.x;
	mov.u32 	%r3, %tid.x;
	mad.lo.s32 	%r4, %r1, %r2, %r3;
	mul.wide.s32 	%rd7, %r4, 8;
	add.s64 	%rd8, %rd6, %rd7;
	ld.global.f64 	%fd1, [%rd8];
	add.s64 	%rd9, %rd5, %rd7;
	ld.global.f64 	%fd2, [%rd9];
	mul.f64 	%fd3, %fd1, %fd2;
	add.s64 	%rd10, %rd4, %rd7;
	st.global.f64 	[%rd10], %fd3;
	ret;

}
	// .globl	_ZN3cub18CUB_300001_SM_10006detail11EmptyKernelIvEEvv
.visible .entry _ZN3cub18CUB_300001_SM_10006detail11EmptyKernelIvEEvv()
{


	ret;

}
.func  (.param .b64 func_retval0) __internal_accurate_pow(
	.param .b64 __internal_accurate_pow_param_0,
	.param .b64 __internal_accurate_pow_param_1
)
{
	.reg .pred 	%p<8>;
	.reg .b32 	%r<49>;
	.reg .b32 	%f<3>;
	.reg .b64 	%fd<109>;

	ld.param.f64 	%fd10, [__internal_accurate_pow_param_0];
	ld.param.f64 	%fd11, [__internal_accurate_pow_param_1];
	{
	.reg .b32 %temp; 
	mov.b64 	{%temp, %r46}, %fd10;
	}
	{
	.reg .b32 %temp; 
	mov.b64 	{%r45, %temp}, %fd10;
	}
	shr.u32 	%r47, %r46, 20;
	setp.gt.u32 	%p1, %r46, 1048575;
	@%p1 bra 	$L__BB32_2;
	mul.f64 	%fd12, %fd10, 0d4350000000000000;
	{
	.reg .b32 %temp; 
	mov.b64 	{%temp, %r46}, %fd12;
	}
	{
	.reg .b32 %temp; 
	mov.b64 	{%r45, %temp}, %fd12;
	}
	shr.u32 	%r16, %r46, 20;
	add.s32 	%r47, %r16, -54;
$L__BB32_2:
	add.s32 	%r48, %r47, -1023;
	and.b32  	%r17, %r46, -2146435073;
	or.b32  	%r18, %r17, 1072693248;
	mov.b64 	%fd107, {%r45, %r18};
	setp.lt.u32 	%p2, %r18, 1073127583;
	@%p2 bra 	$L__BB32_4;
	{
	.reg .b32 %temp; 
	mov.b64 	{%r19, %temp}, %fd107;
	}
	{
	.reg .b32 %temp; 
	mov.b64 	{%temp, %r20}, %fd107;
	}
	add.s32 	%r21, %r20, -1048576;
	mov.b64 	%fd107, {%r19, %r21};
	add.s32 	%r48, %r47, -1022;
$L__BB32_4:
	add.f64 	%fd13, %fd107, 0dBFF0000000000000;
	add.f64 	%fd14, %fd107, 0d3FF0000000000000;
	rcp.approx.ftz.f64 	%fd15, %fd14;
	neg.f64 	%fd16, %fd14;
	fma.rn.f64 	%fd17, %fd16, %fd15, 0d3FF0000000000000;
	fma.rn.f64 	%fd18, %fd17, %fd17, %fd17;
	fma.rn.f64 	%fd19, %fd18, %fd15, %fd15;
	mul.f64 	%fd20, %fd13, %fd19;
	fma.rn.f64 	%fd21, %fd13, %fd19, %fd20;
	mul.f64 	%fd22, %fd21, %fd21;
	fma.rn.f64 	%fd23, %fd22, 0d3EB0F5FF7D2CAFE2, 0d3ED0F5D241AD3B5A;
	fma.rn.f64 	%fd24, %fd23, %fd22, 0d3EF3B20A75488A3F;
	fma.rn.f64 	%fd25, %fd24, %fd22, 0d3F1745CDE4FAECD5;
	fma.rn.f64 	%fd26, %fd25, %fd22, 0d3F3C71C7258A578B;
	fma.rn.f64 	%fd27, %fd26, %fd22, 0d3F6249249242B910;
	fma.rn.f64 	%fd28, %fd27, %fd22, 0d3F89999999999DFB;
	sub.f64 	%fd29, %fd13, %fd21;
	add.f64 	%fd30, %fd29, %fd29;
	neg.f64 	%fd31, %fd21;
	fma.rn.f64 	%fd32, %fd31, %fd13, %fd30;
	mul.f64 	%fd33, %fd19, %fd32;
	fma.rn.f64 	%fd34, %fd22, %fd28, 0d3FB5555555555555;
	mov.f64 	%fd35, 0d3FB5555555555555;
	sub.f64 	%fd36, %fd35, %fd34;
	fma.rn.f64 	%fd37, %fd22, %fd28, %fd36;
	add.f64 	%fd38, %fd37, 0dBC46A4CB00B9E7B0;
	add.f64 	%fd39, %fd34, %fd38;
	sub.f64 	%fd40, %fd34, %fd39;
	add.f64 	%fd41, %fd38, %fd40;
	mul.rn.f64 	%fd42, %fd21, %fd21;
	neg.f64 	%fd43, %fd42;
	fma.rn.f64 	%fd44, %fd21, %fd21, %fd43;
	{
	.reg .b32 %temp; 
	mov.b64 	{%r22, %temp}, %fd33;
	}
	{
	.reg .b32 %temp; 
	mov.b64 	{%temp, %r23}, %fd33;
	}
	add.s32 	%r24, %r23, 1048576;
	mov.b64 	%fd45, {%r22, %r24};
	fma.rn.f64 	%fd46, %fd21, %fd45, %fd44;
	mul.rn.f64 	%fd47, %fd42, %fd21;
	neg.f64 	%fd48, %fd47;
	fma.rn.f64 	%fd49, %fd42, %fd21, %fd48;
	fma.rn.f64 	%fd50, %fd42, %fd33, %fd49;
	fma.rn.f64 	%fd51, %fd46, %fd21, %fd50;
	mul.rn.f64 	%fd52, %fd39, %fd47;
	neg.f64 	%fd53, %fd52;
	fma.rn.f64 	%fd54, %fd39, %fd47, %fd53;
	fma.rn.f64 	%fd55, %fd39, %fd51, %fd54;
	fma.rn.f64 	%fd56, %fd41, %fd47, %fd55;
	add.f64 	%fd57, %fd52, %fd56;
	sub.f64 	%fd58, %fd52, %fd57;
	add.f64 	%fd59, %fd56, %fd58;
	add.f64 	%fd60, %fd21, %fd57;
	sub.f64 	%fd61, %fd21, %fd60;
	add.f64 	%fd62, %fd57, %fd61;
	add.f64 	%fd63, %fd59, %fd62;
	add.f64 	%fd64, %fd33, %fd63;
	add.f64 	%fd65, %fd60, %fd64;
	sub.f64 	%fd66, %fd60, %fd65;
	add.f64 	%fd67, %fd64, %fd66;
	xor.b32  	%r25, %r48, -2147483648;
	mov.b32 	%r26, 1127219200;
	mov.b64 	%fd68, {%r25, %r26};
	mov.b32 	%r27, -2147483648;
	mov.b64 	%fd69, {%r27, %r26};
	sub.f64 	%fd70, %fd68, %fd69;
	fma.rn.f64 	%fd71, %fd70, 0d3FE62E42FEFA39EF, %fd65;
	fma.rn.f64 	%fd72, %fd70, 0dBFE62E42FEFA39EF, %fd71;
	sub.f64 	%fd73, %fd72, %fd65;
	sub.f64 	%fd74, %fd67, %fd73;
	fma.rn.f64 	%fd75, %fd70, 0d3C7ABC9E3B39803F, %fd74;
	add.f64 	%fd76, %fd71, %fd75;
	sub.f64 	%fd77, %fd71, %fd76;
	add.f64 	%fd78, %fd75, %fd77;
	{
	.reg .b32 %temp; 
	mov.b64 	{%temp, %r28}, %fd11;
	}
	{
	.reg .b32 %temp; 
	mov.b64 	{%r29, %temp}, %fd11;
	}
	shl.b32 	%r30, %r28, 1;
	setp.gt.u32 	%p3, %r30, -33554433;
	and.b32  	%r31, %r28, -15728641;
	selp.b32 	%r32, %r31, %r28, %p3;
	mov.b64 	%fd79, {%r29, %r32};
	mul.rn.f64 	%fd80, %fd76, %fd79;
	neg.f64 	%fd81, %fd80;
	fma.rn.f64 	%fd82, %fd76, %fd79, %fd81;
	fma.rn.f64 	%fd83, %fd78, %fd79, %fd82;
	add.f64 	%fd4, %fd80, %fd83;
	sub.f64 	%fd84, %fd80, %fd4;
	add.f64 	%fd5, %fd83, %fd84;
	fma.rn.f64 	%fd85, %fd4, 0d3FF71547652B82FE, 0d4338000000000000;
	{
	.reg .b32 %temp; 
	mov.b64 	{%r13, %temp}, %fd85;
	}
	mov.f64 	%fd86, 0dC338000000000000;
	add.rn.f64 	%fd87, %fd85, %fd86;
	fma.rn.f64 	%fd88, %fd87, 0dBFE62E42FEFA39EF, %fd4;
	fma.rn.f64 	%fd89, %fd87, 0dBC7ABC9E3B39803F, %fd88;
	fma.rn.f64 	%fd90, %fd89, 0d3E5ADE1569CE2BDF, 0d3E928AF3FCA213EA;
	fma.rn.f64 	%fd91, %fd90, %fd89, 0d3EC71DEE62401315;
	fma.rn.f64 	%fd92, %fd91, %fd89, 0d3EFA01997C89EB71;
	fma.rn.f64 	%fd93, %fd92, %fd89, 0d3F2A01A014761F65;
	fma.rn.f64 	%fd94, %fd93, %fd89, 0d3F56C16C1852B7AF;
	fma.rn.f64 	%fd95, %fd94, %fd89, 0d3F81111111122322;
	fma.rn.f64 	%fd96, %fd95, %fd89, 0d3FA55555555502A1;
	fma.rn.f64 	%fd97, %fd96, %fd89, 0d3FC5555555555511;
	fma.rn.f64 	%fd98, %fd97, %fd89, 0d3FE000000000000B;
	fma.rn.f64 	%fd99, %fd98, %fd89, 0d3FF0000000000000;
	fma.rn.f64 	%fd100, %fd99, %fd89, 0d3FF0000000000000;
	{
	.reg .b32 %temp; 
	mov.b64 	{%r14, %temp}, %fd100;
	}
	{
	.reg .b32 %temp; 
	mov.b64 	{%temp, %r15}, %fd100;
	}
	shl.b32 	%r33, %r13, 20;
	add.s32 	%r34, %r33, %r15;
	mov.b64 	%fd108, {%r14, %r34};
	{
	.reg .b32 %temp; 
	mov.b64 	{%temp, %r35}, %fd4;
	}
	mov.b32 	%f2, %r35;
	abs.f32 	%f1, %f2;
	setp.lt.f32 	%p4, %f1, 0f4086232B;
	@%p4 bra 	$L__BB32_7;
	setp.lt.f64 	%p5, %fd4, 0d0000000000000000;
	add.f64 	%fd101, %fd4, 0d7FF0000000000000;
	selp.f64 	%fd108, 0d0000000000000000, %fd101, %p5;
	setp.geu.f32 	%p6, %f1, 0f40874800;
	@%p6 bra 	$L__BB32_7;
	shr.u32 	%r36, %r13, 31;
	add.s32 	%r37, %r13, %r36;
	shr.s32 	%r38, %r37, 1;
	shl.b32 	%r39, %r38, 20;
	add.s32 	%r40, %r15, %r39;
	mov.b64 	%fd102, {%r14, %r40};
	sub.s32 	%r41, %r13, %r38;
	shl.b32 	%r42, %r41, 20;
	add.s32 	%r43, %r42, 1072693248;
	mov.b32 	%r44, 0;
	mov.b64 	%fd103, {%r44, %r43};
	mul.f64 	%fd108, %fd103, %fd102;
$L__BB32_7:
	abs.f64 	%fd104, %fd108;
	setp.eq.f64 	%p7, %fd104, 0d7FF0000000000000;
	fma.rn.f64 	%fd105, %fd108, %fd5, %fd108;
	selp.f64 	%fd106, %fd108, %fd105, %p7;
	st.param.f64 	[func_retval0], %fd106;
	ret;

}


// ===== COMPILED SASS (sm_100) =====

	.target	sm_100

	.elftype	@"ET_EXEC"


//--------------------- .note.nv.tkinfo           --------------------------
	.section	.note.nv.tkinfo,"",@"SHT_NOTE"
	.sectionflags	@"SHF_NOTE_NV_TKINFO"
	.tkinfo
        /*0018*/ 	.word	0x00000002
        /*0030*/ 	.string	""
        /*0030*/ 	.string	"ptxas"
        /*0030*/ 	.string	"Cuda compilation tools, release 13.0, V13.0.88"
        /*0030*/ 	.string	"Build cuda_13.0.r13.0/compiler.36424714_0"
        /*0030*/ 	.string	"-arch sm_100 -m 64 "



//--------------------- .note.nv.cuinfo           --------------------------
	.section	.note.nv.cuinfo,"",@"SHT_NOTE"
	.sectionflags	@"SHF_NOTE_NV_CUINFO"
        /*0018*/ 	.short	0x0002
        /*001a*/ 	.short	0x0064
        /*001c*/ 	.short	0x0082
	.zero		2


//--------------------- .nv.info                  --------------------------
	.section	.nv.info,"",@"SHT_CUDA_INFO"
	.align	4


	//----- nvinfo : EIATTR_REGCOUNT
	.align		4
        /*0000*/ 	.byte	0x04, 0x2f
        /*0002*/ 	.short	(.L_44 - .L_43)
	.align		4
.L_43:
        /*0004*/ 	.word	index@(_Z15logistic_kernelPKdPdi)
        /*0008*/ 	.word	0x0000000e


	//----- nvinfo : EIATTR_FRAME_SIZE
	.align		4
.L_44:
        /*000c*/ 	.byte	0x04, 0x11
        /*000e*/ 	.short	(.L_46 - .L_45)
	.align		4
.L_45:
        /*0010*/ 	.word	index@($__internal_9_$__cuda_sm20_dblrcp_rn_slowpath_v3)
        /*0014*/ 	.word	0x00000000


	//----- nvinfo : EIATTR_FRAME_SIZE
	.align		4
.L_46:
        /*0018*/ 	.byte	0x04, 0x11
        /*001a*/ 	.short	(.L_48 - .L_47)
	.align		4
.L_47:
        /*001c*/ 	.word	index@(_Z15logistic_kernelPKdPdi)
        /*0020*/ 	.word	0x00000000


	//----- nvinfo : EIATTR_REGCOUNT
	.align		4
.L_48:
        /*0024*/ 	.byte	0x04, 0x2f
        /*0026*/ 	.short	(.L_50 - .L_49)
	.align		4
.L_49:
        /*0028*/ 	.word	index@(_Z25hyperbolic_tangent_kernelPKdPdi)
        /*002c*/ 	.word	0x00000010


	//----- nvinfo : EIATTR_FRAME_SIZE
	.align		4
.L_50:
        /*0030*/ 	.byte	0x04, 0x11
        /*0032*/ 	.short	(.L_52 - .L_51)
	.align		4
.L_51:
        /*0034*/ 	.word	index@(_Z25hyperbolic_tangent_kernelPKdPdi)
        /*0038*/ 	.word	0x00000000


	//----- nvinfo : EIATTR_REGCOUNT
	.align		4
.L_52:
        /*003c*/ 	.byte	0x04, 0x2f
        /*003e*/ 	.short	(.L_54 - .L_53)
	.align		4
.L_53:
        /*0040*/ 	.word	index@(_Z16threshold_kernelPKdPdi)
        /*0044*/ 	.word	0x0000000c


	//----- nvinfo : EIATTR_FRAME_SIZE
	.align		4
.L_54:
        /*0048*/ 	.byte	0x04, 0x11
        /*004a*/ 	.short	(.L_56 - .L_55)
	.align		4
.L_55:
        /*004c*/ 	.word	index@(_Z16threshold_kernelPKdPdi)
        /*0050*/ 	.word	0x00000000


	//----- nvinfo : EIATTR_REGCOUNT
	.align		4
.L_56:
        /*0054*/ 	.byte	0x04, 0x2f
        /*0056*/ 	.short	(.L_58 - .L_57)
	.align		4
.L_57:
        /*0058*/ 	.word	index@(_Z26symmetric_threshold_kernelPKdPdi)
        /*005c*/ 	.word	0x0000000c


	//----- nvinfo : EIATTR_FRAME_SIZE
	.align		4
.L_58:
        /*0060*/ 	.byte	0x04, 0x11
        /*0062*/ 	.short	(.L_60 - .L_59)
	.align		4
.L_59:
        /*0064*/ 	.word	index@(_Z26symmetric_threshold_kernelPKdPdi)
        /*0068*/ 	.word	0x00000000


	//----- nvinfo : EIATTR_REGCOUNT
	.align		4
.L_60:
        /*006c*/ 	.byte	0x04, 0x2f
        /*006e*/ 	.short	(.L_62 - .L_61)
	.align		4
.L_61:
        /*0070*/ 	.word	index@(_Z13linear_kernelPKdPdi)
        /*0074*/ 	.word	0x0000000a


	//----- nvinfo : EIATTR_FRAME_SIZE
	.align		4
.L_62:
        /*0078*/ 	.byte	0x04, 0x11
        /*007a*/ 	.short	(.L_64 - .L_63)
	.align		4
.L_63:
        /*007c*/ 	.word	index@(_Z13linear_kernelPKdPdi)
        /*0080*/ 	.word	0x00000000


	//----- nvinfo : EIATTR_REGCOUNT
	.align		4
.L_64:
        /*0084*/ 	.byte	0x04, 0x2f
        /*0086*/ 	.short	(.L_66 - .L_65)
	.align		4
.L_65:
        /*0088*/ 	.word	index@(_Z23rectified_linear_kernelPKdPdi)
        /*008c*/ 	.word	0x00000010


	//----- nvinfo : EIATTR_FRAME_SIZE
	.align		4
.L_66:
        /*0090*/ 	.byte	0x04, 0x11
        /*0092*/ 	.short	(.L_68 - .L_67)
	.align		4
.L_67:
        /*0094*/ 	.word	index@(_Z23rectified_linear_kernelPKdPdi)
        /*0098*/ 	.word	0x00000000


	//----- nvinfo : EIATTR_REGCOUNT
	.align		4
.L_68:
        /*009c*/ 	.byte	0x04, 0x2f
        /*009e*/ 	.short	(.L_70 - .L_69)
	.align		4
.L_69:
        /*00a0*/ 	.word	index@(_Z32scaled_exponential_linear_kernelPKdPdi)
        /*00a4*/ 	.word	0x0000000c


	//----- nvinfo : EIATTR_FRAME_SIZE
	.align		4
.L_70:
        /*00a8*/ 	.byte	0x04, 0x11
        /*00aa*/ 	.short	(.L_72 - .L_71)
	.align		4
.L_71:
        /*00ac*/ 	.word	index@(_Z32scaled_exponential_linear_kernelPKdPdi)
        /*00b0*/ 	.word	0x00000000


	//----- nvinfo : EIATTR_REGCOUNT
	.align		4
.L_72:
        /*00b4*/ 	.byte	0x04, 0x2f
        /*00b6*/ 	.short	(.L_74 - .L_73)
	.align		4
.L_73:
        /*00b8*/ 	.word	index@(_Z16soft_plus_kernelPKdPdi)
        /*00bc*/ 	.word	0x00000014


	//----- nvinfo : EIATTR_FRAME_SIZE
	.align		4
.L_74:
        /*00c0*/ 	.byte	0x04, 0x11
        /*00c2*/ 	.short	(.L_76 - .L_75)
	.align		4
.L_75:
        /*00c4*/ 	.word	index@(_Z16soft_plus_kernelPKdPdi)
        /*00c8*/ 	.word	0x00000000


	//----- nvinfo : EIATTR_REGCOUNT
	.align		4
.L_76:
        /*00cc*/ 	.byte	0x04, 0x2f
        /*00ce*/ 	.short	(.L_78 - .L_77)
	.align		4
.L_77:
        /*00d0*/ 	.word	index@(_Z16soft_sign_kernelPKdPdi)
        /*00d4*/ 	.word	0x00000019


	//----- nvinfo : EIATTR_FRAME_SIZE
	.align		4
.L_78:
        /*00d8*/ 	.byte	0x04, 0x11
        /*00da*/ 	.short	(.L_80 - .L_79)
	.align		4
.L_79:
        /*00dc*/ 	.word	index@($__internal_8_$__cuda_sm20_div_rn_f64_full)
        /*00e0*/ 	.word	0x00000000


	//----- nvinfo : EIATTR_FRAME_SIZE
	.align		4
.L_80:
        /*00e4*/ 	.byte	0x04, 0x11
        /*00e6*/ 	.short	(.L_82 - .L_81)
	.align		4
.L_81:
        /*00e8*/ 	.word	index@(_Z16soft_sign_kernelPKdPdi)
        /*00ec*/ 	.word	0x00000000


	//----- nvinfo : EIATTR_REGCOUNT
	.align		4
.L_82:
        /*00f0*/ 	.byte	0x04, 0x2f
        /*00f2*/ 	.short	(.L_84 - .L_83)
	.align		4
.L_83:
        /*00f4*/ 	.word	index@(_Z20hard_logistic_kernelPKdPdi)
        /*00f8*/ 	.word	0x0000000c


	//----- nvinfo : EIATTR_FRAME_SIZE
	.align		4
.L_84:
        /*00fc*/ 	.byte	0x04, 0x11
        /*00fe*/ 	.short	(.L_86 - .L_85)
	.align		4
.L_85:
        /*0100*/ 	.word	index@(_Z20hard_logistic_kernelPKdPdi)
        /*0104*/ 	.word	0x00000000


	//----- nvinfo : EIATTR_REGCOUNT
	.align		4
.L_86:
        /*0108*/ 	.byte	0x04, 0x2f
        /*010a*/ 	.short	(.L_88 - .L_87)
	.align		4
.L_87:
        /*010c*/ 	.word	index@(_Z25exponential_linear_kernelPKdPdi)
        /*0110*/ 	.word	0x0000000c


	//----- nvinfo : EIATTR_FRAME_SIZE
	.align		4
.L_88:
        /*0114*/ 	.byte	0x04, 0x11
        /*0116*/ 	.short	(.L_90 - .L_89)
	.align		4
.L_89:
        /*0118*/ 	.word	index@(_Z25exponential_linear_kernelPKdPdi)
        /*011c*/ 	.word	0x00000000


	//----- nvinfo : EIATTR_REGCOUNT
	.align		4
.L_90:
        /*0120*/ 	.byte	0x04, 0x2f
        /*0122*/ 	.short	(.L_92 - .L_91)
	.align		4
.L_91:
        /*0124*/ 	.word	index@(_Z26logistic_derivative_kernelPKdPdi)
        /*0128*/ 	.word	0x00000019


	//----- nvinfo : EIATTR_FRAME_SIZE
	.align		4
.L_92:
        /*012c*/ 	.byte	0x04, 0x11
        /*012e*/ 	.short	(.L_94 - .L_93)
	.align		4
.L_93:
        /*0130*/ 	.word	index@($__internal_7_$__cuda_sm20_div_rn_f64_full)
        /*0134*/ 	.word	0x00000000


	//----- nvinfo : EIATTR_FRAME_SIZE
	.align		4
.L_94:
        /*0138*/ 	.byte	0x04, 0x11
        /*013a*/ 	.short	(.L_96 - .L_95)
	.align		4
.L_95:
        /*013c*/ 	.word	index@(_Z26logistic_derivative_kernelPKdPdi)
        /*0140*/ 	.word	0x00000000


	//----- nvinfo : EIATTR_REGCOUNT
	.align		4
.L_96:
        /*0144*/ 	.byte	0x04, 0x2f
        /*0146*/ 	.short	(.L_98 - .L_97)
	.align		4
.L_97:
        /*0148*/ 	.word	index@(_Z36hyperbolic_tangent_derivative_kernelPKdPdi)
        /*014c*/ 	.word	0x00000010


	//----- nvinfo : EIATTR_FRAME_SIZE
	.align		4
.L_98:
        /*0150*/ 	.byte	0x04, 0x11
        /*0152*/ 	.short	(.L_100 - .L_99)
	.align		4
.L_99:
        /*0154*/ 	.word	index@(_Z36hyperbolic_tangent_derivative_kernelPKdPdi)
        /*0158*/ 	.word	0x00000000


	//----- nvinfo : EIATTR_REGCOUNT
	.align		4
.L_100:
        /*015c*/ 	.byte	0x04, 0x2f
        /*015e*/ 	.short	(.L_102 - .L_101)
	.align		4
.L_101:
        /*0160*/ 	.word	index@(_Z27threshold_derivative_kernelPKdPdi)
        /*0164*/ 	.word	0x00000008


	//----- nvinfo : EIATTR_FRAME_SIZE
	.align		4
.L_102:
        /*0168*/ 	.byte	0x04, 0x11
        /*016a*/ 	.short	(.L_104 - .L_103)
	.align		4
.L_103:
        /*016c*/ 	.word	index@(_Z27threshold_derivative_kernelPKdPdi)
        /*0170*/ 	.word	0x00000000


	//----- nvinfo : EIATTR_REGCOUNT
	.align		4
.L_104:
        /*0174*/ 	.byte	0x04, 0x2f
        /*0176*/ 	.short	(.L_106 - .L_105)
	.align		4
.L_105:
        /*0178*/ 	.word	index@(_Z37symmetric_threshold_derivative_kernelPKdPdi)
        /*017c*/ 	.word	0x00000008


	//----- nvinfo : EIATTR_FRAME_SIZE
	.align		4
.L_106:
        /*0180*/ 	.byte	0x04, 0x11
        /*0182*/ 	.short	(.L_108 - .L_107)
	.align		4
.L_107:
        /*0184*/ 	.word	index@(_Z37symmetric_threshold_derivative_kernelPKdPdi)
        /*0188*/ 	.word	0x00000000


	//----- nvinfo : EIATTR_REGCOUNT
	.align		4
.L_108:
        /*018c*/ 	.byte	0x04, 0x2f
        /*018e*/ 	.short	(.L_110 - .L_109)
	.align		4
.L_109:
        /*0190*/ 	.word	index@(_Z24linear_derivative_kernelPKdPdi)
        /*0194*/ 	.word	0x0000000a


	//----- nvinfo : EIATTR_FRAME_SIZE
	.align		4
.L_110:
        /*0198*/ 	.byte	0x04, 0x11
        /*019a*/ 	.short	(.L_112 - .L_111)
	.align		4
.L_111:
        /*019c*/ 	.word	index@(_Z24linear_derivative_kernelPKdPdi)
        /*01a0*/ 	.word	0x00000000


	//----- nvinfo : EIATTR_REGCOUNT
	.align		4
.L_112:
        /*01a4*/ 	.byte	0x04, 0x2f
        /*01a6*/ 	.short	(.L_114 - .L_113)
	.align		4
.L_113:
        /*01a8*/ 	.word	index@(_Z34rectified_linear_derivative_kernelPKdPdi)
        /*01ac*/ 	.word	0x0000000c


	//----- nvinfo : EIATTR_FRAME_SIZE
	.align		4
.L_114:
        /*01b0*/ 	.byte	0x04, 0x11
        /*01b2*/ 	.short	(.L_116 - .L_115)
	.align		4
.L_115:
        /*01b4*/ 	.word	index@(_Z34rectified_linear_derivative_kernelPKdPdi)
        /*01b8*/ 	.word	0x00000000


	//----- nvinfo : EIATTR_REGCOUNT
	.align		4
.L_116:
        /*01bc*/ 	.byte	0x04, 0x2f
        /*01be*/ 	.short	(.L_118 - .L_117)
	.align		4
.L_117:
        /*01c0*/ 	.word	index@(_Z43scaled_exponential_linear_derivative_kernelPKdPdi)
        /*01c4*/ 	.word	0x0000000c


	//----- nvinfo : EIATTR_FRAME_SIZE
	.align		4
.L_118:
        /*01c8*/ 	.byte	0x04, 0x11
        /*01ca*/ 	.short	(.L_120 - .L_119)
	.align		4
.L_119:
        /*01cc*/ 	.word	index@(_Z43scaled_exponential_linear_derivative_kernelPKdPdi)
        /*01d0*/ 	.word	0x00000000


	//----- nvinfo : EIATTR_REGCOUNT
	.align		4
.L_120:
        /*01d4*/ 	.byte	0x04, 0x2f
        /*01d6*/ 	.short	(.L_122 - .L_121)
	.align		4
.L_121:
        /*01d8*/ 	.word	index@(_Z27soft_plus_derivative_kernelPKdPdi)
        /*01dc*/ 	.word	0x0000000e


	//----- nvinfo : EIATTR_FRAME_SIZE
	.align		4
.L_122:
        /*01e0*/ 	.byte	0x04, 0x11
        /*01e2*/ 	.short	(.L_124 - .L_123)
	.align		4
.L_123:
        /*01e4*/ 	.word	index@($__internal_6_$__cuda_sm20_dblrcp_rn_slowpath_v3)
        /*01e8*/ 	.word	0x00000000


	//----- nvinfo : EIATTR_FRAME_SIZE
	.align		4
.L_124:
        /*01ec*/ 	.byte	0x04, 0x11
        /*01ee*/ 	.short	(.L_126 - .L_125)
	.align		4
.L_125:
        /*01f0*/ 	.word	index@(_Z27soft_plus_derivative_kernelPKdPdi)
        /*01f4*/ 	.word	0x00000000


	//----- nvinfo : EIATTR_REGCOUNT
	.align		4
.L_126:
        /*01f8*/ 	.byte	0x04, 0x2f
        /*01fa*/ 	.short	(.L_128 - .L_127)
	.align		4
.L_127:
        /*01fc*/ 	.word	index@(_Z27soft_sign_derivative_kernelPKdPdi)
        /*0200*/ 	.word	0x0000001e


	//----- nvinfo : EIATTR_FRAME_SIZE
	.align		4
.L_128:
        /*0204*/ 	.byte	0x04, 0x11
        /*0206*/ 	.short	(.L_130 - .L_129)
	.align		4
.L_129:
        /*0208*/ 	.word	index@($_Z27soft_sign_derivative_kernelPKdPdi$__internal_accurate_pow)
        /*020c*/ 	.word	0x00000000


	//----- nvinfo : EIATTR_FRAME_SIZE
	.align		4
.L_130:
        /*0210*/ 	.byte	0x04, 0x11
        /*0212*/ 	.short	(.L_132 - .L_131)
	.align		4
.L_131:
        /*0214*/ 	.word	index@($__internal_5_$__cuda_sm20_dblrcp_rn_slowpath_v3)
        /*0218*/ 	.word	0x00000000


	//----- nvinfo : EIATTR_FRAME_SIZE
	.align		4
.L_132:
        /*021c*/ 	.byte	0x04, 0x11
        /*021e*/ 	.short	(.L_134 - .L_133)
	.align		4
.L_133:
        /*0220*/ 	.word	index@(_Z27soft_sign_derivative_kernelPKdPdi)
        /*0224*/ 	.word	0x00000000


	//----- nvinfo : EIATTR_REGCOUNT
	.align		4
.L_134:
        /*0228*/ 	.byte	0x04, 0x2f
        /*022a*/ 	.short	(.L_136 - .L_135)
	.align		4
.L_135:
        /*022c*/ 	.word	index@(_Z31hard_logistic_derivative_kernelPKdPdi)
        /*0230*/ 	.word	0x0000000c


	//----- nvinfo : EIATTR_FRAME_SIZE
	.align		4
.L_136:
        /*0234*/ 	.byte	0x04, 0x11
        /*0236*/ 	.short	(.L_138 - .L_137)
	.align		4
.L_137:
        /*0238*/ 	.word	index@(_Z31hard_logistic_derivative_kernelPKdPdi)
        /*023c*/ 	.word	0x00000000


	//----- nvinfo : EIATTR_REGCOUNT
	.align		4
.L_138:
        /*0240*/ 	.byte	0x04, 0x2f
        /*0242*/ 	.short	(.L_140 - .L_139)
	.align		4
.L_139:
        /*0244*/ 	.word	index@(_Z36exponential_linear_derivative_kernelPKdPdi)
        /*0248*/ 	.word	0x0000000e


	//----- nvinfo : EIATTR_FRAME_SIZE
	.align		4
.L_140:
        /*024c*/ 	.byte	0x04, 0x11
        /*024e*/ 	.short	(.L_142 - .L_141)
	.align		4
.L_141:
        /*0250*/ 	.word	index@(_Z36exponential_linear_derivative_kernelPKdPdi)
        /*0254*/ 	.word	0x00000000


	//----- nvinfo : EIATTR_REGCOUNT
	.align		4
.L_142:
        /*0258*/ 	.byte	0x04, 0x2f
        /*025a*/ 	.short	(.L_144 - .L_143)
	.align		4
.L_143:
        /*025c*/ 	.word	index@(_Z36mean_squared_error_derivative_kernelPKdS0_Pdi)
        /*0260*/ 	.word	0x0000000e


	//----- nvinfo : EIATTR_FRAME_SIZE
	.align		4
.L_144:
        /*0264*/ 	.byte	0x04, 0x11
        /*0266*/ 	.short	(.L_146 - .L_145)
	.align		4
.L_145:
        /*0268*/ 	.word	index@(_Z36mean_squared_error_derivative_kernelPKdS0_Pdi)
        /*026c*/ 	.word	0x00000000


	//----- nvinfo : EIATTR_REGCOUNT
	.align		4
.L_146:
        /*0270*/ 	.byte	0x04, 0x2f
        /*0272*/ 	.short	(.L_148 - .L_147)
	.align		4
.L_147:
        /*0274*/ 	.word	index@(_Z35sum_squared_error_derivative_kernelPKdS0_Pdi)
        /*0278*/ 	.word	0x0000000e


	//----- nvinfo : EIATTR_FRAME_SIZE
	.align		4
.L_148:
        /*027c*/ 	.byte	0x04, 0x11
        /*027e*/ 	.short	(.L_150 - .L_149)
	.align		4
.L_149:
        /*0280*/ 	.word	index@(_Z35sum_squared_error_derivative_kernelPKdS0_Pdi)
        /*0284*/ 	.word	0x00000000


	//----- nvinfo : EIATTR_REGCOUNT
	.align		4
.L_150:
        /*0288*/ 	.byte	0x04, 0x2f
        /*028a*/ 	.short	(.L_152 - .L_151)
	.align		4
.L_151:
        /*028c*/ 	.word	index@(_Z37cross_entropy_error_derivative_kernelPKdS0_Pdi)
        /*0290*/ 	.word	0x0000001e


	//----- nvinfo : EIATTR_FRAME_SIZE
	.align		4
.L_152:
        /*0294*/ 	.byte	0x04, 0x11
        /*0296*/ 	.short	(.L_154 - .L_153)
	.align		4
.L_153:
        /*0298*/ 	.word	index@($__internal_4_$__cuda_sm20_div_rn_f64_full)
        /*029c*/ 	.word	0x00000000


	//----- nvinfo : EIATTR_FRAME_SIZE
	.align		4
.L_154:
        /*02a0*/ 	.byte	0x04, 0x11
        /*02a2*/ 	.short	(.L_156 - .L_155)
	.align		4
.L_155:
        /*02a4*/ 	.word	index@(_Z37cross_entropy_error_derivative_kernelPKdS0_Pdi)
        /*02a8*/ 	.word	0x00000000


	//----- nvinfo : EIATTR_REGCOUNT
	.align		4
.L_156:
        /*02ac*/ 	.byte	0x04, 0x2f
        /*02ae*/ 	.short	(.L_158 - .L_157)
	.align		4
.L_157:
        /*02b0*/ 	.word	index@(_Z18pow_p_error_kernelPKdS0_Pdid)
        /*02b4*/ 	.word	0x0000001e


	//----- nvinfo : EIATTR_FRAME_SIZE
	.align		4
.L_158:
        /*02b8*/ 	.byte	0x04, 0x11
        /*02ba*/ 	.short	(.L_160 - .L_159)
	.align		4
.L_159:
        /*02bc*/ 	.word	index@($_Z18pow_p_error_kernelPKdS0_Pdid$__internal_accurate_pow)
        /*02c0*/ 	.word	0x00000000


	//----- nvinfo : EIATTR_FRAME_SIZE
	.align		4
.L_160:
        /*02c4*/ 	.byte	0x04, 0x11
        /*02c6*/ 	.short	(.L_162 - .L_161)
	.align		4
.L_161:
        /*02c8*/ 	.word	index@(_Z18pow_p_error_kernelPKdS0_Pdid)
        /*02cc*/ 	.word	0x00000000


	//----- nvinfo : EIATTR_REGCOUNT
	.align		4
.L_162:
        /*02d0*/ 	.byte	0x04, 0x2f
        /*02d2*/ 	.short	(.L_164 - .L_163)
	.align		4
.L_163:
        /*02d4*/ 	.word	index@(_Z33minkowski_error_derivative_kernelPKdS0_Pdidd)
        /*02d8*/ 	.word	0x00000020


	//----- nvinfo : EIATTR_FRAME_SIZE
	.align		4
.L_164:
        /*02dc*/ 	.byte	0x04, 0x11
        /*02de*/ 	.short	(.L_166 - .L_165)
	.align		4
.L_165:
        /*02e0*/ 	.word	index@($_Z33minkowski_error_derivative_kernelPKdS0_Pdidd$__internal_accurate_pow)
        /*02e4*/ 	.word	0x00000000


	//----- nvinfo : EIATTR_FRAME_SIZE
	.align		4
.L_166:
        /*02e8*/ 	.byte	0x04, 0x11
        /*02ea*/ 	.short	(.L_168 - .L_167)
	.align		4
.L_167:
        /*02ec*/ 	.word	index@($__internal_3_$__cuda_sm20_div_rn_f64_full)
        /*02f0*/ 	.word	0x00000000


	//----- nvinfo : EIATTR_FRAME_SIZE
	.align		4
.L_168:
        /*02f4*/ 	.byte	0x04, 0x11
        /*02f6*/ 	.short	(.L_170 - .L_169)
	.align		4
.L_169:
        /*02f8*/ 	.word	index@(_Z33minkowski_error_derivative_kernelPKdS0_Pdidd)
        /*02fc*/ 	.word	0x00000000


	//----- nvinfo : EIATTR_REGCOUNT
	.align		4
.L_170:
        /*0300*/ 	.byte	0x04, 0x2f
        /*0302*/ 	.short	(.L_172 - .L_171)
	.align		4
.L_171:
        /*0304*/ 	.word	index@(_Z42normalized_squared_error_derivative_kernelPKdS0_Pdid)
        /*0308*/ 	.word	0x0000001a


	//----- nvinfo : EIATTR_FRAME_SIZE
	.align		4
.L_172:
        /*030c*/ 	.byte	0x04, 0x11
        /*030e*/ 	.short	(.L_174 - .L_173)
	.align		4
.L_173:
        /*0310*/ 	.word	index@($__internal_2_$__cuda_sm20_div_rn_f64_full)
        /*0314*/ 	.word	0x00000000


	//----- nvinfo : EIATTR_FRAME_SIZE
	.align		4
.L_174:
        /*0318*/ 	.byte	0x04, 0x11
        /*031a*/ 	.short	(.L_176 - .L_175)
	.align		4
.L_175:
        /*031c*/ 	.word	index@(_Z42normalized_squared_error_derivative_kernelPKdS0_Pdid)
        /*0320*/ 	.word	0x00000000


	//----- nvinfo : EIATTR_REGCOUNT
	.align		4
.L_176:
        /*0324*/ 	.byte	0x04, 0x2f
        /*0326*/ 	.short	(.L_178 - .L_177)
	.align		4
.L_177:
        /*0328*/ 	.word	index@(_Z41root_mean_squared_error_derivative_kernelPKdS0_Pdid)
        /*032c*/ 	.word	0x00000019


	//----- nvinfo : EIATTR_FRAME_SIZE
	.align		4
.L_178:
        /*0330*/ 	.byte	0x04, 0x11
        /*0332*/ 	.short	(.L_180 - .L_179)
	.align		4
.L_179:
        /*0334*/ 	.word	index@($__internal_1_$__cuda_sm20_div_rn_f64_full)
        /*0338*/ 	.word	0x00000000


	//----- nvinfo : EIATTR_FRAME_SIZE
	.align		4
.L_180:
        /*033c*/ 	.byte	0x04, 0x11
        /*033e*/ 	.short	(.L_182 - .L_181)
	.align		4
.L_181:
        /*0340*/ 	.word	index@(_Z41root_mean_squared_error_derivative_kernelPKdS0_Pdid)
        /*0344*/ 	.word	0x00000000


	//----- nvinfo : EIATTR_REGCOUNT
	.align		4
.L_182:
        /*0348*/ 	.byte	0x04, 0x2f
        /*034a*/ 	.short	(.L_184 - .L_183)
	.align		4
.L_183:
        /*034c*/ 	.word	index@(_Z40weighted_squared_error_derivative_kernelPKdS0_Pdiddd)
        /*0350*/ 	.word	0x0000001c


	//----- nvinfo : EIATTR_FRAME_SIZE
	.align		4
.L_184:
        /*0354*/ 	.byte	0x04, 0x11
        /*0356*/ 	.short	(.L_186 - .L_185)
	.align		4
.L_185:
        /*0358*/ 	.word	index@($__internal_0_$__cuda_sm20_div_rn_f64_full)
        /*035c*/ 	.word	0x00000000


	//----- nvinfo : EIATTR_FRAME_SIZE
	.align		4
.L_186:
        /*0360*/ 	.byte	0x04, 0x11
        /*0362*/ 	.short	(.L_188 - .L_187)
	.align		4
.L_187:
        /*0364*/ 	.word	index@(_Z40weighted_squared_error_derivative_kernelPKdS0_Pdiddd)
        /*0368*/ 	.word	0x00000000


	//----- nvinfo : EIATTR_REGCOUNT
	.align		4
.L_188:
        /*036c*/ 	.byte	0x04, 0x2f
        /*036e*/ 	.short	(.L_190 - .L_189)
	.align		4
.L_189:
        /*0370*/ 	.word	index@(_Z33elementwise_multiplication_kernelPKdS0_Pd)
        /*0374*/ 	.word	0x0000000e


	//----- nvinfo : EIATTR_FRAME_SIZE
	.align		4
.L_190:
        /*0378*/ 	.byte	0x04, 0x11
        /*037a*/ 	.short	(.L_192 - .L_191)
	.align		4
.L_191:
        /*037c*/ 	.word	index@(_Z33elementwise_multiplication_kernelPKdS0_Pd)
        /*0380*/ 	.word	0x00000000


	//----- nvinfo : EIATTR_REGCOUNT
	.align		4
.L_192:
        /*0384*/ 	.byte	0x04, 0x2f
        /*0386*/ 	.short	(.L_194 - .L_193)
	.align		4
.L_193:
        /*0388*/ 	.word	index@(_ZN3cub18CUB_300001_SM_10006detail11EmptyKernelIvEEvv)
        /*038c*/ 	.word	0x00000004


	//----- nvinfo : EIATTR_FRAME_SIZE
	.align		4
.L_194:
        /*0390*/ 	.byte	0x04, 0x11
        /*0392*/ 	.short	(.L_196 - .L_195)
	.align		4
.L_195:
        /*0394*/ 	.word	index@(_ZN3cub18CUB_300001_SM_10006detail11EmptyKernelIvEEvv)
        /*0398*/ 	.word	0x00000000


	//----- nvinfo : EIATTR_MIN_STACK_SIZE
	.align		4
.L_196:
        /*039c*/ 	.byte	0x04, 0x12
        /*039e*/ 	.short	(.L_198 - .L_197)
	.align		4
.L_197:
        /*03a0*/ 	.word	index@(_ZN3cub18CUB_300001_SM_10006detail11EmptyKernelIvEEvv)
        /*03a4*/ 	.word	0x00000000


	//----- nvinfo : EIATTR_MIN_STACK_SIZE
	.align		4
.L_198:
        /*03a8*/ 	.byte	0x04, 0x12
        /*03aa*/ 	.short	(.L_200 - .L_199)
	.align		4
.L_199:
        /*03ac*/ 	.word	index@(_Z33elementwise_multiplication_kernelPKdS0_Pd)
        /*03b0*/ 	.word	0x00000000


	//----- nvinfo : EIATTR_MIN_STACK_SIZE
	.align		4
.L_200:
        /*03b4*/ 	.byte	0x04, 0x12
        /*03b6*/ 	.short	(.L_202 - .L_201)
	.align		4
.L_201:
        /*03b8*/ 	.word	index@(_Z40weighted_squared_error_derivative_kernelPKdS0_Pdiddd)
        /*03bc*/ 	.word	0x00000000


	//----- nvinfo : EIATTR_MIN_STACK_SIZE
	.align		4
.L_202:
        /*03c0*/ 	.byte	0x04, 0x12
        /*03c2*/ 	.short	(.L_204 - .L_203)
	.align		4
.L_203:
        /*03c4*/ 	.word	index@(_Z41root_mean_squared_error_derivative_kernelPKdS0_Pdid)
        /*03c8*/ 	.word	0x00000000


	//----- nvinfo : EIATTR_MIN_STACK_SIZE
	.align		4
.L_204:
        /*03cc*/ 	.byte	0x04, 0x12
        /*03ce*/ 	.short	(.L_206 - .L_205)
	.align		4
.L_205:
        /*03d0*/ 	.word	index@(_Z42normalized_squared_error_derivative_kernelPKdS0_Pdid)
        /*03d4*/ 	.word	0x00000000


	//----- nvinfo : EIATTR_MIN_STACK_SIZE
	.align		4
.L_206:
        /*03d8*/ 	.byte	0x04, 0x12
        /*03da*/ 	.short	(.L_208 - .L_207)
	.align		4
.L_207:
        /*03dc*/ 	.word	index@(_Z33minkowski_error_derivative_kernelPKdS0_Pdidd)
        /*03e0*/ 	.word	0x00000000


	//----- nvinfo : EIATTR_MIN_STACK_SIZE
	.align		4
.L_208:
        /*03e4*/ 	.byte	0x04, 0x12
        /*03e6*/ 	.short	(.L_210 - .L_209)
	.align		4
.L_209:
        /*03e8*/ 	.word	index@(_Z18pow_p_error_kernelPKdS0_Pdid)
        /*03ec*/ 	.word	0x00000000


	//----- nvinfo : EIATTR_MIN_STACK_SIZE
	.align		4
.L_210:
        /*03f0*/ 	.byte	0x04, 0x12
        /*03f2*/ 	.short	(.L_212 - .L_211)
	.align		4
.L_211:
        /*03f4*/ 	.word	index@(_Z37cross_entropy_error_derivative_kernelPKdS0_Pdi)
        /*03f8*/ 	.word	0x00000000


	//----- nvinfo : EIATTR_MIN_STACK_SIZE
	.align		4
.L_212:
        /*03fc*/ 	.byte	0x04, 0x12
        /*03fe*/ 	.short	(.L_214 - .L_213)
	.align		4
.L_213:
        /*0400*/ 	.word	index@(_Z35sum_squared_error_derivative_kernelPKdS0_Pdi)
        /*0404*/ 	.word	0x00000000


	//----- nvinfo : EIATTR_MIN_STACK_SIZE
	.align		4
.L_214:
        /*0408*/ 	.byte	0x04, 0x12
        /*040a*/ 	.short	(.L_216 - .L_215)
	.align		4
.L_215:
        /*040c*/ 	.word	index@(_Z36mean_squared_error_derivative_kernelPKdS0_Pdi)
        /*0410*/ 	.word	0x00000000


	//----- nvinfo : EIATTR_MIN_STACK_SIZE
	.align		4
.L_216:
        /*0414*/ 	.byte	0x04, 0x12
        /*0416*/ 	.short	(.L_218 - .L_217)
	.align		4
.L_217:
        /*0418*/ 	.word	index@(_Z36exponential_linear_derivative_kernelPKdPdi)
        /*041c*/ 	.word	0x00000000


	//----- nvinfo : EIATTR_MIN_STACK_SIZE
	.align		4
.L_218:
        /*0420*/ 	.byte	0x04, 0x12
        /*0422*/ 	.short	(.L_220 - .L_219)
	.align		4
.L_219:
        /*0424*/ 	.word	index@(_Z31hard_logistic_derivative_kernelPKdPdi)
        /*0428*/ 	.word	0x00000000


	//----- nvinfo : EIATTR_MIN_STACK_SIZE
	.align		4
.L_220:
        /*042c*/ 	.byte	0x04, 0x12
        /*042e*/ 	.short	(.L_222 - .L_221)
	.align		4
.L_221:
        /*0430*/ 	.word	index@(_Z27soft_sign_derivative_kernelPKdPdi)
        /*0434*/ 	.word	0x00000000


	//----- nvinfo : EIATTR_MIN_STACK_SIZE
	.align		4
.L_222:
        /*0438*/ 	.byte	0x04, 0x12
        /*043a*/ 	.short	(.L_224 - .L_223)
	.align		4
.L_223:
        /*043c*/ 	.word	index@(_Z27soft_plus_derivative_kernelPKdPdi)
        /*0440*/ 	.word	0x00000000


	//----- nvinfo : EIATTR_MIN_STACK_SIZE
	.align		4
.L_224:
        /*0444*/ 	.byte	0x04, 0x12
        /*0446*/ 	.short	(.L_226 - .L_225)
	.align		4
.L_225:
        /*0448*/ 	.word	index@(_Z43scaled_exponential_linear_derivative_kernelPKdPdi)
        /*044c*/ 	.word	0x00000000


	//----- nvinfo : EIATTR_MIN_STACK_SIZE
	.align		4
.L_226:
        /*0450*/ 	.byte	0x04, 0x12
        /*0452*/ 	.short	(.L_228 - .L_227)
	.align		4
.L_227:
        /*0454*/ 	.word	index@(_Z34rectified_linear_derivative_kernelPKdPdi)
        /*0458*/ 	.word	0x00000000


	//----- nvinfo : EIATTR_MIN_STACK_SIZE
	.align		4
.L_228:
        /*045c*/ 	.byte	0x04, 0x12
        /*045e*/ 	.short	(.L_230 - .L_229)
	.align		4
.L_229:
        /*0460*/ 	.word	index@(_Z24linear_derivative_kernelPKdPdi)
        /*0464*/ 	.word	0x00000000


	//----- nvinfo : EIATTR_MIN_STACK_SIZE
	.align		4
.L_230:
        /*0468*/ 	.byte	0x04, 0x12
        /*046a*/ 	.short	(.L_232 - .L_231)
	.align		4
.L_231:
        /*046c*/ 	.word	index@(_Z37symmetric_threshold_derivative_kernelPKdPdi)
        /*0470*/ 	.word	0x00000000


	//----- nvinfo : EIATTR_MIN_STACK_SIZE
	.align		4
.L_232:
        /*0474*/ 	.byte	0x04, 0x12
        /*0476*/ 	.short	(.L_234 - .L_233)
	.align		4
.L_233:
        /*0478*/ 	.word	index@(_Z27threshold_derivative_kernelPKdPdi)
        /*047c*/ 	.word	0x00000000


	//----- nvinfo : EIATTR_MIN_STACK_SIZE
	.align		4
.L_234:
        /*0480*/ 	.byte	0x04, 0x12
        /*0482*/ 	.short	(.L_236 - .L_235)
	.align		4
.L_235:
        /*0484*/ 	.word	index@(_Z36hyperbolic_tangent_derivative_kernelPKdPdi)
        /*0488*/ 	.word	0x00000000


	//----- nvinfo : EIATTR_MIN_STACK_SIZE
	.align		4
.L_236:
        /*048c*/ 	.byte	0x04, 0x12
        /*048e*/ 	.short	(.L_238 - .L_237)
	.align		4
.L_237:
        /*0490*/ 	.word	index@(_Z26logistic_derivative_kernelPKdPdi)
        /*0494*/ 	.word	0x00000000


	//----- nvinfo : EIATTR_MIN_STACK_SIZE
	.align		4
.L_238:
        /*0498*/ 	.byte	0x04, 0x12
        /*049a*/ 	.short	(.L_240 - .L_239)
	.align		4
.L_239:
        /*049c*/ 	.word	index@(_Z25exponential_linear_kernelPKdPdi)
        /*04a0*/ 	.word	0x00000000


	//----- nvinfo : EIATTR_MIN_STACK_SIZE
	.align		4
.L_240:
        /*04a4*/ 	.byte	0x04, 0x12
        /*04a6*/ 	.short	(.L_242 - .L_241)
	.align		4
.L_241:
        /*04a8*/ 	.word	index@(_Z20hard_logistic_kernelPKdPdi)
        /*04ac*/ 	.word	0x00000000


	//----- nvinfo : EIATTR_MIN_STACK_SIZE
	.align		4
.L_242:
        /*04b0*/ 	.byte	0x04, 0x12
        /*04b2*/ 	.short	(.L_244 - .L_243)
	.align		4
.L_243:
        /*04b4*/ 	.word	index@(_Z16soft_sign_kernelPKdPdi)
        /*04b8*/ 	.word	0x00000000


	//----- nvinfo : EIATTR_MIN_STACK_SIZE
	.align		4
.L_244:
        /*04bc*/ 	.byte	0x04, 0x12
        /*04be*/ 	.short	(.L_246 - .L_245)
	.align		4
.L_245:
        /*04c0*/ 	.word	index@(_Z16soft_plus_kernelPKdPdi)
        /*04c4*/ 	.word	0x00000000


	//----- nvinfo : EIATTR_MIN_STACK_SIZE
	.align		4
.L_246:
        /*04c8*/ 	.byte	0x04, 0x12
        /*04ca*/ 	.short	(.L_248 - .L_247)
	.align		4
.L_247:
        /*04cc*/ 	.word	index@(_Z32scaled_exponential_linear_kernelPKdPdi)
        /*04d0*/ 	.word	0x00000000


	//----- nvinfo : EIATTR_MIN_STACK_SIZE
	.align		4
.L_248:
        /*04d4*/ 	.byte	0x04, 0x12
        /*04d6*/ 	.short	(.L_250 - .L_249)
	.align		4
.L_249:
        /*04d8*/ 	.word	index@(_Z23rectified_linear_kernelPKdPdi)
        /*04dc*/ 	.word	0x00000000


	//----- nvinfo : EIATTR_MIN_STACK_SIZE
	.align		4
.L_250:
        /*04e0*/ 	.byte	0x04, 0x12
        /*04e2*/ 	.short	(.L_252 - .L_251)
	.align		4
.L_251:
        /*04e4*/ 	.word	index@(_Z13linear_kernelPKdPdi)
        /*04e8*/ 	.word	0x00000000


	//----- nvinfo : EIATTR_MIN_STACK_SIZE
	.align		4
.L_252:
        /*04ec*/ 	.byte	0x04, 0x12
        /*04ee*/ 	.short	(.L_254 - .L_253)
	.align		4
.L_253:
        /*04f0*/ 	.word	index@(_Z26symmetric_threshold_kernelPKdPdi)
        /*04f4*/ 	.word	0x00000000


	//----- nvinfo : EIATTR_MIN_STACK_SIZE
	.align		4
.L_254:
        /*04f8*/ 	.byte	0x04, 0x12
        /*04fa*/ 	.short	(.L_256 - .L_255)
	.align		4
.L_255:
        /*04fc*/ 	.word	index@(_Z16threshold_kernelPKdPdi)
        /*0500*/ 	.word	0x00000000


	//----- nvinfo : EIATTR_MIN_STACK_SIZE
	.align		4
.L_256:
        /*0504*/ 	.byte	0x04, 0x12
        /*0506*/ 	.short	(.L_258 - .L_257)
	.align		4
.L_257:
        /*0508*/ 	.word	index@(_Z25hyperbolic_tangent_kernelPKdPdi)
        /*050c*/ 	.word	0x00000000


	//----- nvinfo : EIATTR_MIN_STACK_SIZE
	.align		4
.L_258:
        /*0510*/ 	.byte	0x04, 0x12
        /*0512*/ 	.short	(.L_260 - .L_259)
	.align		4
.L_259:
        /*0514*/ 	.word	index@(_Z15logistic_kernelPKdPdi)
        /*0518*/ 	.word	0x00000000
.L_260:


//--------------------- .nv.compat                --------------------------
	.section	.nv.compat,"",@"SHT_CUDA_COMPAT_INFO"
	.align	4
        /*0000*/ 	.byte	0x02, 0x09, 0x00, 0x00, 0x02, 0x02, 0x01, 0x00, 0x02, 0x05, 0x05, 0x00, 0x03, 0x07, 0x01, 0x01
        /*0010*/ 	.byte	0x02, 0x03, 0x00, 0x00, 0x02, 0x06, 0x01, 0x00, 0x04, 0x0b, 0x08, 0x00, 0x01, 0x00, 0x00, 0x00
        /*0020*/ 	.byte	0x00, 0x00, 0x00, 0x00


//--------------------- .nv.info._ZN3cub18CUB_300001_SM_10006detail11EmptyKernelIvEEvv --------------------------
	.section	.nv.info._ZN3cub18CUB_300001_SM_10006detail11EmptyKernelIvEEvv,"",@"SHT_CUDA_INFO"
	.sectionflags	@""
	.align	4


	//----- nvinfo : EIATTR_CUDA_API_VERSION
	.align		4
        /*0000*/ 	.byte	0x04, 0x37
        /*0002*/ 	.short	(.L_262 - .L_261)
.L_261:
        /*0004*/ 	.word	0x00000082


	//----- nvinfo : EIATTR_SPARSE_MMA_MASK
	.align		4
.L_262:
        /*0008*/ 	.byte	0x03, 0x50
        /*000a*/ 	.short	0x0000


	//----- nvinfo : EIATTR_MAXREG_COUNT
	.align		4
        /*000c*/ 	.byte	0x03, 0x1b
        /*000e*/ 	.short	0x00ff


	//----- nvinfo : EIATTR_MERCURY_ISA_VERSION
	.align		4
        /*0010*/ 	.byte	0x03, 0x5f
        /*0012*/ 	.short	0x0101


	//----- nvinfo : EIATTR_VRC_CTA_INIT_COUNT
	.align		4
        /*0014*/ 	.byte	0x02, 0x4a
	.zero		1
	.zero		1


	//----- nvinfo : EIATTR_EXIT_INSTR_OFFSETS
	.align		4
        /*0018*/ 	.byte	0x04, 0x1c
        /*001a*/ 	.short	(.L_264 - .L_263)


	//   ....[0]....
.L_263:
        /*001c*/ 	.word	0x00000010


	//----- nvinfo : EIATTR_SW_WAR
	.align		4
.L_264:
        /*0020*/ 	.byte	0x04, 0x36
        /*0022*/ 	.short	(.L_266 - .L_265)
.L_265:
        /*0024*/ 	.word	0x00000008
.L_266:


//--------------------- .nv.info._Z33elementwise_multiplication_kernelPKdS0_Pd --------------------------
	.section	.nv.info._Z33elementwise_multiplication_kernelPKdS0_Pd,"",@"SHT_CUDA_INFO"
	.sectionflags	@""
	.align	4


	//----- nvinfo : EIATTR_CUDA_API_VERSION
	.align		4
        /*0000*/ 	.byte	0x04, 0x37
        /*0002*/ 	.short	(.L_268 - .L_267)
.L_267:
        /*0004*/ 	.word	0x00000082


	//----- nvinfo : EIATTR_KPARAM_INFO
	.align		4
.L_268:
        /*0008*/ 	.byte	0x04, 0x17
        /*000a*/ 	.short	(.L_270 - .L_269)
.L_269:
        /*000c*/ 	.word	0x00000000
        /*0010*/ 	.short	0x0002
        /*0012*/ 	.short	0x0010
        /*0014*/ 	.byte	0x00, 0xf5, 0x21, 0x00


	//----- nvinfo : EIATTR_KPARAM_INFO
	.align		4
.L_270:
        /*0018*/ 	.byte	0x04, 0x17
        /*001a*/ 	.short	(.L_272 - .L_271)
.L_271:
        /*001c*/ 	.word	0x00000000
        /*0020*/ 	.short	0x0001
        /*0022*/ 	.short	0x0008
        /*0024*/ 	.byte	0x00, 0xf5, 0x21, 0x00


	//----- nvinfo : EIATTR_KPARAM_INFO
	.align		4
.L_272:
        /*0028*/ 	.byte	0x04, 0x17
        /*002a*/ 	.short	(.L_274 - .L_273)
.L_273:
        /*002c*/ 	.word	0x00000000
        /*0030*/ 	.short	0x0000
        /*0032*/ 	.short	0x0000
        /*0034*/ 	.byte	0x00, 0xf5, 0x21, 0x00


	//----- nvinfo : EIATTR_SPARSE_MMA_MASK
	.align		4
.L_274:
        /*0038*/ 	.byte	0x03, 0x50
        /*003a*/ 	.short	0x0000


	//----- nvinfo : EIATTR_MAXREG_COUNT
	.align		4
        /*003c*/ 	.byte	0x03, 0x1b
        /*003e*/ 	.short	0x00ff


	//----- nvinfo : EIATTR_MERCURY_ISA_VERSION
	.align		4
        /*0040*/ 	.byte	0x03, 0x5f
        /*0042*/ 	.short	0x0101


	//----- nvinfo : EIATTR_VRC_CTA_INIT_COUNT
	.align		4
        /*0044*/ 	.byte	0x02, 0x4a
	.zero		1
	.zero		1


	//----- nvinfo : EIATTR_EXIT_INSTR_OFFSETS
	.align		4
        /*0048*/ 	.byte	0x04, 0x1c
        /*004a*/ 	.short	(.L_276 - .L_275)


	//   ....[0]....
.L_275:
        /*004c*/ 	.word	0x00000100


	//----- nvinfo : EIATTR_CBANK_PARAM_SIZE
	.align		4
.L_276:
        /*0050*/ 	.byte	0x03, 0x19
        /*0052*/ 	.short	0x0018


	//----- nvinfo : EIATTR_PARAM_CBANK
	.align		4
        /*0054*/ 	.byte	0x04, 0x0a
        /*0056*/ 	.short	(.L_278 - .L_277)
	.align		4
.L_277:
        /*0058*/ 	.word	index@(.nv.constant0._Z33elementwise_multiplication_kernelPKdS0_Pd)
        /*005c*/ 	.short	0x0380
        /*005e*/ 	.short	0x0018


	//----- nvinfo : EIATTR_SW_WAR
	.align		4
.L_278:
        /*0060*/ 	.byte	0x04, 0x36
        /*0062*/ 	.short	(.L_280 - .L_279)
.L_279:
        /*0064*/ 	.word	0x00000008
.L_280:


//--------------------- .nv.info._Z40weighted_squared_error_derivative_kernelPKdS0_Pdiddd --------------------------
	.section	.nv.info._Z40weighted_squared_error_derivative_kernelPKdS0_Pdiddd,"",@"SHT_CUDA_INFO"
	.sectionflags	@""
	.align	4


	//----- nvinfo : EIATTR_CUDA_API_VERSION
	.align		4
        /*0000*/ 	.byte	0x04, 0x37
        /*0002*/ 	.short	(.L_282 - .L_281)
.L_281:
        /*0004*/ 	.word	0x00000082


	//----- nvinfo : EIATTR_KPARAM_INFO
	.align		4
.L_282:
        /*0008*/ 	.byte	0x04, 0x17
        /*000a*/ 	.short	(.L_284 - .L_283)
.L_283:
        /*000c*/ 	.word	0x00000000
        /*0010*/ 	.short	0x0006
        /*0012*/ 	.short	0x0030
        /*0014*/ 	.byte	0x00, 0xf0, 0x21, 0x00


	//----- nvinfo : EIATTR_KPARAM_INFO
	.align		4
.L_284:
        /*0018*/ 	.byte	0x04, 0x17
        /*001a*/ 	.short	(.L_286 - .L_285)
.L_285:
        /*001c*/ 	.word	0x00000000
        /*0020*/ 	.short	0x0005
        /*0022*/ 	.short	0x0028
        /*0024*/ 	.byte	0x00, 0xf0, 0x21, 0x00


	//----- nvinfo : EIATTR_KPARAM_INFO
	.align		4
.L_286:
        /*0028*/ 	.byte	0x04, 0x17
        /*002a*/ 	.short	(.L_288 - .L_287)
.L_287:
        /*002c*/ 	.word	0x00000000
        /*0030*/ 	.short	0x0004
        /*0032*/ 	.short	0x0020
        /*0034*/ 	.byte	0x00, 0xf0, 0x21, 0x00


	//----- nvinfo : EIATTR_KPARAM_INFO
	.align		4
.L_288:
        /*0038*/ 	.byte	0x04, 0x17
        /*003a*/ 	.short	(.L_290 - .L_289)
.L_289:
        /*003c*/ 	.word	0x00000000
        /*0040*/ 	.short	0x0003
        /*0042*/ 	.short	0x0018
        /*0044*/ 	.byte	0x00, 0xf0, 0x11, 0x00


	//----- nvinfo : EIATTR_KPARAM_INFO
	.align		4
.L_290:
        /*0048*/ 	.byte	0x04, 0x17
        /*004a*/ 	.short	(.L_292 - .L_291)
.L_291:
        /*004c*/ 	.word	0x00000000
        /*0050*/ 	.short	0x0002
        /*0052*/ 	.short	0x0010
        /*0054*/ 	.byte	0x00, 0xf5, 0x21, 0x00


	//----- nvinfo : EIATTR_KPARAM_INFO
	.align		4
.L_292:
        /*0058*/ 	.byte	0x04, 0x17
        /*005a*/ 	.short	(.L_294 - .L_293)
.L_293:
        /*005c*/ 	.word	0x00000000
        /*0060*/ 	.short	0x0001
        /*0062*/ 	.short	0x0008
        /*0064*/ 	.byte	0x00, 0xf5, 0x21, 0x00


	//----- nvinfo : EIATTR_KPARAM_INFO
	.align		4
.L_294:
        /*0068*/ 	.byte	0x04, 0x17
        /*006a*/ 	.short	(.L_296 - .L_295)
.L_295:
        /*006c*/ 	.word	0x00000000
        /*0070*/ 	.short	0x0000
        /*0072*/ 	.short	0x0000
        /*0074*/ 	.byte	0x00, 0xf5, 0x21, 0x00


	//----- nvinfo : EIATTR_SPARSE_MMA_MASK
	.align		4
.L_296:
        /*0078*/ 	.byte	0x03, 0x50
        /*007a*/ 	.short	0x0000


	//----- nvinfo : EIATTR_MAXREG_COUNT
	.align		4
        /*007c*/ 	.byte	0x03, 0x1b
        /*007e*/ 	.short	0x00ff


	//----- nvinfo : EIATTR_MERCURY_ISA_VERSION
	.align		4
        /*0080*/ 	.byte	0x03, 0x5f
        /*0082*/ 	.short	0x0101


	//----- nvinfo : EIATTR_VRC_CTA_INIT_COUNT
	.align		4
        /*0084*/ 	.byte	0x02, 0x4a
	.zero		1
	.zero		1


	//----- nvinfo : EIATTR_EXIT_INSTR_OFFSETS
	.align		4
        /*0088*/ 	.byte	0x04, 0x1c
        /*008a*/ 	.short	(.L_298 - .L_297)


	//   ....[0]....
.L_297:
        /*008c*/ 	.word	0x00000480


	//----- nvinfo : EIATTR_CRS_STACK_SIZE
	.align		4
.L_298:
        /*0090*/ 	.byte	0x04, 0x1e
        /*0092*/ 	.short	(.L_300 - .L_299)
.L_299:
        /*0094*/ 	.word	0x00000000


	//----- nvinfo : EIATTR_CBANK_PARAM_SIZE
	.align		4
.L_300:
        /*0098*/ 	.byte	0x03, 0x19
        /*009a*/ 	.short	0x0038


	//----- nvinfo : EIATTR_PARAM_CBANK
	.align		4
        /*009c*/ 	.byte	0x04, 0x0a
        /*009e*/ 	.short	(.L_302 - .L_301)
	.align		4
.L_301:
        /*00a0*/ 	.word	index@(.nv.constant0._Z40weighted_squared_error_derivative_kernelPKdS0_Pdiddd)
        /*00a4*/ 	.short	0x0380
        /*00a6*/ 	.short	0x0038


	//----- nvinfo : EIATTR_SW_WAR
	.align		4
.L_302:
        /*00a8*/ 	.byte	0x04, 0x36
        /*00aa*/ 	.short	(.L_304 - .L_303)
.L_303:
        /*00ac*/ 	.word	0x00000008
.L_304:


//--------------------- .nv.info._Z41root_mean_squared_error_derivative_kernelPKdS0_Pdid --------------------------
	.section	.nv.info._Z41root_mean_squared_error_derivative_kernelPKdS0_Pdid,"",@"SHT_CUDA_INFO"
	.sectionflags	@""
	.align	4


	//----- nvinfo : EIATTR_CUDA_API_VERSION
	.align		4
        /*0000*/ 	.byte	0x04, 0x37
        /*0002*/ 	.short	(.L_306 - .L_305)
.L_305:
        /*0004*/ 	.word	0x00000082


	//----- nvinfo : EIATTR_KPARAM_INFO
	.align		4
.L_306:
        /*0008*/ 	.byte	0x04, 0x17
        /*000a*/ 	.short	(.L_308 - .L_307)
.L_307:
        /*000c*/ 	.word	0x00000000
        /*0010*/ 	.short	0x0004
        /*0012*/ 	.short	0x0020
        /*0014*/ 	.byte	0x00, 0xf0, 0x21, 0x00


	//----- nvinfo : EIATTR_KPARAM_INFO
	.align		4
.L_308:
        /*0018*/ 	.byte	0x04, 0x17
        /*001a*/ 	.short	(.L_310 - .L_309)
.L_309:
        /*001c*/ 	.word	0x00000000
        /*0020*/ 	.short	0x0003
        /*0022*/ 	.short	0x0018
        /*0024*/ 	.byte	0x00, 0xf0, 0x11, 0x00


	//----- nvinfo : EIATTR_KPARAM_INFO
	.align		4
.L_310:
        /*0028*/ 	.byte	0x04, 0x17
        /*002a*/ 	.short	(.L_312 - .L_311)
.L_311:
        /*002c*/ 	.word	0x00000000
        /*0030*/ 	.short	0x0002
        /*0032*/ 	.short	0x0010
        /*0034*/ 	.byte	0x00, 0xf5, 0x21, 0x00


	//----- nvinfo : EIATTR_KPARAM_INFO
	.align		4
.L_312:
        /*0038*/ 	.byte	0x04, 0x17
        /*003a*/ 	.short	(.L_314 - .L_313)
.L_313:
        /*003c*/ 	.word	0x00000000
        /*0040*/ 	.short	0x0001
        /*0042*/ 	.short	0x0008
        /*0044*/ 	.byte	0x00, 0xf5, 0x21, 0x00


	//----- nvinfo : EIATTR_KPARAM_INFO
	.align		4
.L_314:
        /*0048*/ 	.byte	0x04, 0x17
        /*004a*/ 	.short	(.L_316 - .L_315)
.L_315:
        /*004c*/ 	.word	0x00000000
        /*0050*/ 	.short	0x0000
        /*0052*/ 	.short	0x0000
        /*0054*/ 	.byte	0x00, 0xf5, 0x21, 0x00


	//----- nvinfo : EIATTR_SPARSE_MMA_MASK
	.align		4
.L_316:
        /*0058*/ 	.byte	0x03, 0x50
        /*005a*/ 	.short	0x0000


	//----- nvinfo : EIATTR_MAXREG_COUNT
	.align		4
        /*005c*/ 	.byte	0x03, 0x1b
        /*005e*/ 	.short	0x00ff


	//----- nvinfo : EIATTR_MERCURY_ISA_VERSION
	.align		4
        /*0060*/ 	.byte	0x03, 0x5f
        /*0062*/ 	.short	0x0101


	//----- nvinfo : EIATTR_VRC_CTA_INIT_COUNT
	.align		4
        /*0064*/ 	.byte	0x02, 0x4a
	.zero		1
	.zero		1


	//----- nvinfo : EIATTR_EXIT_INSTR_OFFSETS
	.align		4
        /*0068*/ 	.byte	0x04, 0x1c
        /*006a*/ 	.short	(.L_318 - .L_317)


	//   ....[0]....
.L_317:
        /*006c*/ 	.word	0x00000260


	//----- nvinfo : EIATTR_CRS_STACK_SIZE
	.align		4
.L_318:
        /*0070*/ 	.byte	0x04, 0x1e
        /*0072*/ 	.short	(.L_320 - .L_319)
.L_319:
        /*0074*/ 	.word	0x00000000


	//----- nvinfo : EIATTR_CBANK_PARAM_SIZE
	.align		4
.L_320:
        /*0078*/ 	.byte	0x03, 0x19
        /*007a*/ 	.short	0x0028


	//----- nvinfo : EIATTR_PARAM_CBANK
	.align		4
        /*007c*/ 	.byte	0x04, 0x0a
        /*007e*/ 	.short	(.L_322 - .L_321)
	.align		4
.L_321:
        /*0080*/ 	.word	index@(.nv.constant0._Z41root_mean_squared_error_derivative_kernelPKdS0_Pdid)
        /*0084*/ 	.short	0x0380
        /*0086*/ 	.short	0x0028


	//----- nvinfo : EIATTR_SW_WAR
	.align		4
.L_322:
        /*0088*/ 	.byte	0x04, 0x36
        /*008a*/ 	.short	(.L_324 - .L_323)
.L_323:
        /*008c*/ 	.word	0x00000008
.L_324:


//--------------------- .nv.info._Z42normalized_squared_error_derivative_kernelPKdS0_Pdid --------------------------
	.section	.nv.info._Z42normalized_squared_error_derivative_kernelPKdS0_Pdid,"",@"SHT_CUDA_INFO"
	.sectionflags	@""
	.align	4


	//----- nvinfo : EIATTR_CUDA_API_VERSION
	.align		4
        /*0000*/ 	.byte	0x04, 0x37
        /*0002*/ 	.short	(.L_326 - .L_325)
.L_325:
        /*0004*/ 	.word	0x00000082


	//----- nvinfo : EIATTR_KPARAM_INFO
	.align		4
.L_326:
        /*0008*/ 	.byte	0x04, 0x17
        /*000a*/ 	.short	(.L_328 - .L_327)
.L_327:
        /*000c*/ 	.word	0x00000000
        /*0010*/ 	.short	0x0004
        /*0012*/ 	.short	0x0020
        /*0014*/ 	.byte	0x00, 0xf0, 0x21, 0x00


	//----- nvinfo : EIATTR_KPARAM_INFO
	.align		4
.L_328:
        /*0018*/ 	.byte	0x04, 0x17
        /*001a*/ 	.short	(.L_330 - .L_329)
.L_329:
        /*001c*/ 	.word	0x00000000
        /*0020*/ 	.short	0x0003
        /*0022*/ 	.short	0x0018
        /*0024*/ 	.byte	0x00, 0xf0, 0x11, 0x00


	//----- nvinfo : EIATTR_KPARAM_INFO
	.align		4
.L_330:
        /*0028*/ 	.byte	0x04, 0x17
        /*002a*/ 	.short	(.L_332 - .L_331)
.L_331:
        /*002c*/ 	.word	0x00000000
        /*0030*/ 	.short	0x0002
        /*0032*/ 	.short	0x0010
        /*0034*/ 	.byte	0x00, 0xf5, 0x21, 0x00


	//----- nvinfo : EIATTR_KPARAM_INFO
	.align		4
.L_332:
        /*0038*/ 	.byte	0x04, 0x17
        /*003a*/ 	.short	(.L_334 - .L_333)
.L_333:
        /*003c*/ 	.word	0x00000000
        /*0040*/ 	.short	0x0001
        /*0042*/ 	.short	0x0008
        /*0044*/ 	.byte	0x00, 0xf5, 0x21, 0x00


	//----- nvinfo : EIATTR_KPARAM_INFO
	.align		4
.L_334:
        /*0048*/ 	.byte	0x04, 0x17
        /*004a*/ 	.short	(.L_336 - .L_335)
.L_335:
        /*004c*/ 	.word	0x00000000
        /*0050*/ 	.short	0x0000
        /*0052*/ 	.short	0x0000
        /*0054*/ 	.byte	0x00, 0xf5, 0x21, 0x00


	//----- nvinfo : EIATTR_SPARSE_MMA_MASK
	.align		4
.L_336:
        /*0058*/ 	.byte	0x03, 0x50
        /*005a*/ 	.short	0x0000


	//----- nvinfo : EIATTR_MAXREG_COUNT
	.align		4
        /*005c*/ 	.byte	0x03, 0x1b
        /*005e*/ 	.short	0x00ff


	//----- nvinfo : EIATTR_MERCURY_ISA_VERSION
	.align		4
        /*0060*/ 	.byte	0x03, 0x5f
        /*0062*/ 	.short	0x0101


	//----- nvinfo : EIATTR_VRC_CTA_INIT_COUNT
	.align		4
        /*0064*/ 	.byte	0x02, 0x4a
	.zero		1
	.zero		1


	//----- nvinfo : EIATTR_EXIT_INSTR_OFFSETS
	.align		4
        /*0068*/ 	.byte	0x04, 0x1c
        /*006a*/ 	.short	(.L_338 - .L_337)


	//   ....[0]....
.L_337:
        /*006c*/ 	.word	0x00000250


	//----- nvinfo : EIATTR_CRS_STACK_SIZE
	.align		4
.L_338:
        /*0070*/ 	.byte	0x04, 0x1e
        /*0072*/ 	.short	(.L_340 - .L_339)
.L_339:
        /*0074*/ 	.word	0x00000000


	//----- nvinfo : EIATTR_CBANK_PARAM_SIZE
	.align		4
.L_340:
        /*0078*/ 	.byte	0x03, 0x19
        /*007a*/ 	.short	0x0028


	//----- nvinfo : EIATTR_PARAM_CBANK
	.align		4
        /*007c*/ 	.byte	0x04, 0x0a
        /*007e*/ 	.short	(.L_342 - .L_341)
	.align		4
.L_341:
        /*0080*/ 	.word	index@(.nv.constant0._Z42normalized_squared_error_derivative_kernelPKdS0_Pdid)
        /*0084*/ 	.short	0x0380
        /*0086*/ 	.short	0x0028


	//----- nvinfo : EIATTR_SW_WAR
	.align		4
.L_342:
        /*0088*/ 	.byte	0x04, 0x36
        /*008a*/ 	.short	(.L_344 - .L_343)
.L_343:
        /*008c*/ 	.word	0x00000008
.L_344:


//--------------------- .nv.info._Z33minkowski_error_derivative_kernelPKdS0_Pdidd --------------------------
	.section	.nv.info._Z33minkowski_error_derivative_kernelPKdS0_Pdidd,"",@"SHT_CUDA_INFO"
	.sectionflags	@""
	.align	4


	//----- nvinfo : EIATTR_CUDA_API_VERSION
	.align		4
        /*0000*/ 	.byte	0x04, 0x37
        /*0002*/ 	.short	(.L_346 - .L_345)
.L_345:
        /*0004*/ 	.word	0x00000082


	//----- nvinfo : EIATTR_KPARAM_INFO
	.align		4
.L_346:
        /*0008*/ 	.byte	0x04, 0x17
        /*000a*/ 	.short	(.L_348 - .L_347)
.L_347:
        /*000c*/ 	.word	0x00000000
        /*0010*/ 	.short	0x0005
        /*0012*/ 	.short	0x0028
        /*0014*/ 	.byte	0x00, 0xf0, 0x21, 0x00


	//----- nvinfo : EIATTR_KPARAM_INFO
	.align		4
.L_348:
        /*0018*/ 	.byte	0x04, 0x17
        /*001a*/ 	.short	(.L_350 - .L_349)
.L_349:
        /*001c*/ 	.word	0x00000000
        /*0020*/ 	.short	0x0004
        /*0022*/ 	.short	0x0020
        /*0024*/ 	.byte	0x00, 0xf0, 0x21, 0x00


	//----- nvinfo : EIATTR_KPARAM_INFO
	.align		4
.L_350:
        /*0028*/ 	.byte	0x04, 0x17
        /*002a*/ 	.short	(.L_352 - .L_351)
.L_351:
        /*002c*/ 	.word	0x00000000
        /*0030*/ 	.short	0x0003
        /*0032*/ 	.short	0x0018
        /*0034*/ 	.byte	0x00, 0xf0, 0x11, 0x00


	//----- nvinfo : EIATTR_KPARAM_INFO
	.align		4
.L_352:
        /*0038*/ 	.byte	0x04, 0x17
        /*003a*/ 	.short	(.L_354 - .L_353)
.L_353:
        /*003c*/ 	.word	0x00000000
        /*0040*/ 	.short	0x0002
        /*0042*/ 	.short	0x0010
        /*0044*/ 	.byte	0x00, 0xf5, 0x21, 0x00


	//----- nvinfo : EIATTR_KPARAM_INFO
	.align		4
.L_354:
        /*0048*/ 	.byte	0x04, 0x17
        /*004a*/ 	.short	(.L_356 - .L_355)
.L_355:
        /*004c*/ 	.word	0x00000000
        /*0050*/ 	.short	0x0001
        /*0052*/ 	.short	0x0008
        /*0054*/ 	.byte	0x00, 0xf5, 0x21, 0x00


	//----- nvinfo : EIATTR_KPARAM_INFO
	.align		4
.L_356:
        /*0058*/ 	.byte	0x04, 0x17
        /*005a*/ 	.short	(.L_358 - .L_357)
.L_357:
        /*005c*/ 	.word	0x00000000
        /*0060*/ 	.short	0x0000
        /*0062*/ 	.short	0x0000
        /*0064*/ 	.byte	0x00, 0xf5, 0x21, 0x00


	//----- nvinfo : EIATTR_SPARSE_MMA_MASK
	.align		4
.L_358:
        /*0068*/ 	.byte	0x03, 0x50
        /*006a*/ 	.short	0x0000


	//----- nvinfo : EIATTR_MAXREG_COUNT
	.align		4
        /*006c*/ 	.byte	0x03, 0x1b
        /*006e*/ 	.short	0x00ff


	//----- nvinfo : EIATTR_MERCURY_ISA_VERSION
	.align		4
        /*0070*/ 	.byte	0x03, 0x5f
        /*0072*/ 	.short	0x0101


	//----- nvinfo : EIATTR_VRC_CTA_INIT_COUNT
	.align		4
        /*0074*/ 	.byte	0x02, 0x4a
	.zero		1
	.zero		1


	//----- nvinfo : EIATTR_EXIT_INSTR_OFFSETS
	.align		4
        /*0078*/ 	.byte	0x04, 0x1c
        /*007a*/ 	.short	(.L_360 - .L_359)


	//   ....[0]....
.L_359:
        /*007c*/ 	.word	0x00000d00


	//----- nvinfo : EIATTR_CRS_STACK_SIZE
	.align		4
.L_360:
        /*0080*/ 	.byte	0x04, 0x1e
        /*0082*/ 	.short	(.L_362 - .L_361)
.L_361:
        /*0084*/ 	.word	0x00000000


	//----- nvinfo : EIATTR_CBANK_PARAM_SIZE
	.align		4
.L_362:
        /*0088*/ 	.byte	0x03, 0x19
        /*008a*/ 	.short	0x0030


	//----- nvinfo : EIATTR_PARAM_CBANK
	.align		4
        /*008c*/ 	.byte	0x04, 0x0a
        /*008e*/ 	.short	(.L_364 - .L_363)
	.align		4
.L_363:
        /*0090*/ 	.word	index@(.nv.constant0._Z33minkowski_error_derivative_kernelPKdS0_Pdidd)
        /*0094*/ 	.short	0x0380
        /*0096*/ 	.short	0x0030


	//----- nvinfo : EIATTR_SW_WAR
	.align		4
.L_364:
        /*0098*/ 	.byte	0x04, 0x36
        /*009a*/ 	.short	(.L_366 - .L_365)
.L_365:
        /*009c*/ 	.word	0x00000008
.L_366:


//--------------------- .nv.info._Z18pow_p_error_kernelPKdS0_Pdid --------------------------
	.section	.nv.info._Z18pow_p_error_kernelPKdS0_Pdid,"",@"SHT_CUDA_INFO"
	.sectionflags	@""
	.align	4


	//----- nvinfo : EIATTR_CUDA_API_VERSION
	.align		4
        /*0000*/ 	.byte	0x04, 0x37
        /*0002*/ 	.short	(.L_368 - .L_367)
.L_367:
        /*0004*/ 	.word	0x00000082


	//----- nvinfo : EIATTR_KPARAM_INFO
	.align		4
.L_368:
        /*0008*/ 	.byte	0x04, 0x17
        /*000a*/ 	.short	(.L_370 - .L_369)
.L_369:
        /*000c*/ 	.word	0x00000000
        /*0010*/ 	.short	0x0004
        /*0012*/ 	.short	0x0020
        /*0014*/ 	.byte	0x00, 0xf0, 0x21, 0x00


	//----- nvinfo : EIATTR_KPARAM_INFO
	.align		4
.L_370:
        /*0018*/ 	.byte	0x04, 0x17
        /*001a*/ 	.short	(.L_372 - .L_371)
.L_371:
        /*001c*/ 	.word	0x00000000
        /*0020*/ 	.short	0x0003
        /*0022*/ 	.short	0x0018
        /*0024*/ 	.byte	0x00, 0xf0, 0x11, 0x00


	//----- nvinfo : EIATTR_KPARAM_INFO
	.align		4
.L_372:
        /*0028*/ 	.byte	0x04, 0x17
        /*002a*/ 	.short	(.L_374 - .L_373)
.L_373:
        /*002c*/ 	.word	0x00000000
        /*0030*/ 	.short	0x0002
        /*0032*/ 	.short	0x0010
        /*0034*/ 	.byte	0x00, 0xf5, 0x21, 0x00


	//----- nvinfo : EIATTR_KPARAM_INFO
	.align		4
.L_374:
        /*0038*/ 	.byte	0x04, 0x17
        /*003a*/ 	.short	(.L_376 - .L_375)
.L_375:
        /*003c*/ 	.word	0x00000000
        /*0040*/ 	.short	0x0001
        /*0042*/ 	.short	0x0008
        /*0044*/ 	.byte	0x00, 0xf5, 0x21, 0x00


	//----- nvinfo : EIATTR_KPARAM_INFO
	.align		4
.L_376:
        /*0048*/ 	.byte	0x04, 0x17
        /*004a*/ 	.short	(.L_378 - .L_377)
.L_377:
        /*004c*/ 	.word	0x00000000
        /*0050*/ 	.short	0x0000
        /*0052*/ 	.short	0x0000
        /*0054*/ 	.byte	0x00, 0xf5, 0x21, 0x00


	//----- nvinfo : EIATTR_SPARSE_MMA_MASK
	.align		4
.L_378:
        /*0058*/ 	.byte	0x03, 0x50
        /*005a*/ 	.short	0x0000


	//----- nvinfo : EIATTR_MAXREG_COUNT
	.align		4
        /*005c*/ 	.byte	0x03, 0x1b
        /*005e*/ 	.short	0x00ff


	//----- nvinfo : EIATTR_MERCURY_ISA_VERSION
	.align		4
        /*0060*/ 	.byte	0x03, 0x5f
        /*0062*/ 	.short	0x0101


	//----- nvinfo : EIATTR_VRC_CTA_INIT_COUNT
	.align		4
        /*0064*/ 	.byte	0x02, 0x4a
	.zero		1
	.zero		1


	//----- nvinfo : EIATTR_EXIT_INSTR_OFFSETS
	.align		4
        /*0068*/ 	.byte	0x04, 0x1c
        /*006a*/ 	.short	(.L_380 - .L_379)


	//   ....[0]....
.L_379:
        /*006c*/ 	.word	0x000005d0


	//----- nvinfo : EIATTR_CRS_STACK_SIZE
	.align		4
.L_380:
        /*0070*/ 	.byte	0x04, 0x1e
        /*0072*/ 	.short	(.L_382 - .L_381)
.L_381:
        /*0074*/ 	.word	0x00000000


	//----- nvinfo : EIATTR_CBANK_PARAM_SIZE
	.align		4
.L_382:
        /*0078*/ 	.byte	0x03, 0x19
        /*007a*/ 	.short	0x0028


	//----- nvinfo : EIATTR_PARAM_CBANK
	.align		4
        /*007c*/ 	.byte	0x04, 0x0a
        /*007e*/ 	.short	(.L_384 - .L_383)
	.align		4
.L_383:
        /*0080*/ 	.word	index@(.nv.constant0._Z18pow_p_error_kernelPKdS0_Pdid)
        /*0084*/ 	.short	0x0380
        /*0086*/ 	.short	0x0028


	//----- nvinfo : EIATTR_SW_WAR
	.align		4
.L_384:
        /*0088*/ 	.byte	0x04, 0x36
        /*008a*/ 	.short	(.L_386 - .L_385)
.L_385:
        /*008c*/ 	.word	0x00000008
.L_386:


//--------------------- .nv.info._Z37cross_entropy_error_derivative_kernelPKdS0_Pdi --------------------------
	.section	.nv.info._Z37cross_entropy_error_derivative_kernelPKdS0_Pdi,"",@"SHT_CUDA_INFO"
	.sectionflags	@""
	.align	4


	//----- nvinfo : EIATTR_CUDA_API_VERSION
	.align		4
        /*0000*/ 	.byte	0x04, 0x37
        /*0002*/ 	.short	(.L_388 - .L_387)
.L_387:
        /*0004*/ 	.word	0x00000082


	//----- nvinfo : EIATTR_KPARAM_INFO
	.align		4
.L_388:
        /*0008*/ 	.byte	0x04, 0x17
        /*000a*/ 	.short	(.L_390 - .L_389)
.L_389:
        /*000c*/ 	.word	0x00000000
        /*0010*/ 	.short	0x0003
        /*0012*/ 	.short	0x0018
        /*0014*/ 	.byte	0x00, 0xf0, 0x11, 0x00


	//----- nvinfo : EIATTR_KPARAM_INFO
	.align		4
.L_390:
        /*0018*/ 	.byte	0x04, 0x17
        /*001a*/ 	.short	(.L_392 - .L_391)
.L_391:
        /*001c*/ 	.word	0x00000000
        /*0020*/ 	.short	0x0002
        /*0022*/ 	.short	0x0010
        /*0024*/ 	.byte	0x00, 0xf5, 0x21, 0x00


	//----- nvinfo : EIATTR_KPARAM_INFO
	.align		4
.L_392:
        /*0028*/ 	.byte	0x04, 0x17
        /*002a*/ 	.short	(.L_394 - .L_393)
.L_393:
        /*002c*/ 	.word	0x00000000
        /*0030*/ 	.short	0x0001
        /*0032*/ 	.short	0x0008
        /*0034*/ 	.byte	0x00, 0xf5, 0x21, 0x00


	//----- nvinfo : EIATTR_KPARAM_INFO
	.align		4
.L_394:
        /*0038*/ 	.byte	0x04, 0x17
        /*003a*/ 	.short	(.L_396 - .L_395)
.L_395:
        /*003c*/ 	.word	0x00000000
        /*0040*/ 	.short	0x0000
        /*0042*/ 	.short	0x0000
        /*0044*/ 	.byte	0x00, 0xf5, 0x21, 0x00


	//----- nvinfo : EIATTR_SPARSE_MMA_MASK
	.align		4
.L_396:
        /*0048*/ 	.byte	0x03, 0x50
        /*004a*/ 	.short	0x0000


	//----- nvinfo : EIATTR_MAXREG_COUNT
	.align		4
        /*004c*/ 	.byte	0x03, 0x1b
        /*004e*/ 	.short	0x00ff


	//----- nvinfo : EIATTR_MERCURY_ISA_VERSION
	.align		4
        /*0050*/ 	.byte	0x03, 0x5f
        /*0052*/ 	.short	0x0101


	//----- nvinfo : EIATTR_VRC_CTA_INIT_COUNT
	.align		4
        /*0054*/ 	.byte	0x02, 0x4a
	.zero		1
	.zero		1


	//----- nvinfo : EIATTR_EXIT_INSTR_OFFSETS
	.align		4
        /*0058*/ 	.byte	0x04, 0x1c
        /*005a*/ 	.short	(.L_398 - .L_397)


	//   ....[0]....
.L_397:
        /*005c*/ 	.word	0x00000400


	//----- nvinfo : EIATTR_CRS_STACK_SIZE
	.align		4
.L_398:
        /*0060*/ 	.byte	0x04, 0x1e
        /*0062*/ 	.short	(.L_400 - .L_399)
.L_399:
        /*0064*/ 	.word	0x00000000


	//----- nvinfo : EIATTR_CBANK_PARAM_SIZE
	.align		4
.L_400:
        /*0068*/ 	.byte	0x03, 0x19
        /*006a*/ 	.short	0x001c


	//----- nvinfo : EIATTR_PARAM_CBANK
	.align		4
        /*006c*/ 	.byte	0x04, 0x0a
        /*006e*/ 	.short	(.L_402 - .L_401)
	.align		4
.L_401:
        /*0070*/ 	.word	index@(.nv.constant0._Z37cross_entropy_error_derivative_kernelPKdS0_Pdi)
        /*0074*/ 	.short	0x0380
        /*0076*/ 	.short	0x001c


	//----- nvinfo : EIATTR_SW_WAR
	.align		4
.L_402:
        /*0078*/ 	.byte	0x04, 0x36
        /*007a*/ 	.short	(.L_404 - .L_403)
.L_403:
        /*007c*/ 	.word	0x00000008
.L_404:


//--------------------- .nv.info._Z35sum_squared_error_derivative_kernelPKdS0_Pdi --------------------------
	.section	.nv.info._Z35sum_squared_error_derivative_kernelPKdS0_Pdi,"",@"SHT_CUDA_INFO"
	.sectionflags	@""
	.align	4


	//----- nvinfo : EIATTR_CUDA_API_VERSION
	.align		4
        /*0000*/ 	.byte	0x04, 0x37
        /*0002*/ 	.short	(.L_406 - .L_405)
.L_405:
        /*0004*/ 	.word	0x00000082


	//----- nvinfo : EIATTR_KPARAM_INFO
	.align		4
.L_406:
        /*0008*/ 	.byte	0x04, 0x17
        /*000a*/ 	.short	(.L_408 - .L_407)
.L_407:
        /*000c*/ 	.word	0x00000000
        /*0010*/ 	.short	0x0003
        /*0012*/ 	.short	0x0018
        /*0014*/ 	.byte	0x00, 0xf0, 0x11, 0x00


	//----- nvinfo : EIATTR_KPARAM_INFO
	.align		4
.L_408:
        /*0018*/ 	.byte	0x04, 0x17
        /*001a*/ 	.short	(.L_410 - .L_409)
.L_409:
        /*001c*/ 	.word	0x00000000
        /*0020*/ 	.short	0x0002
        /*0022*/ 	.short	0x0010
        /*0024*/ 	.byte	0x00, 0xf5, 0x21, 0x00


	//----- nvinfo : EIATTR_KPARAM_INFO
	.align		4
.L_410:
        /*0028*/ 	.byte	0x04, 0x17
        /*002a*/ 	.short	(.L_412 - .L_411)
.L_411:
        /*002c*/ 	.word	0x00000000
        /*0030*/ 	.short	0x0001
        /*0032*/ 	.short	0x0008
        /*0034*/ 	.byte	0x00, 0xf5, 0x21, 0x00


	//----- nvinfo : EIATTR_KPARAM_INFO
	.align		4
.L_412:
        /*0038*/ 	.byte	0x04, 0x17
        /*003a*/ 	.short	(.L_414 - .L_413)
.L_413:
        /*003c*/ 	.word	0x00000000
        /*0040*/ 	.short	0x0000
        /*0042*/ 	.short	0x0000
        /*0044*/ 	.byte	0x00, 0xf5, 0x21, 0x00


	//----- nvinfo : EIATTR_SPARSE_MMA_MASK
	.align		4
.L_414:
        /*0048*/ 	.byte	0x03, 0x50
        /*004a*/ 	.short	0x0000


	//----- nvinfo : EIATTR_MAXREG_COUNT
	.align		4
        /*004c*/ 	.byte	0x03, 0x1b
        /*004e*/ 	.short	0x00ff


	//----- nvinfo : EIATTR_MERCURY_ISA_VERSION
	.align		4
        /*0050*/ 	.byte	0x03, 0x5f
        /*0052*/ 	.short	0x0101


	//----- nvinfo : EIATTR_VRC_CTA_INIT_COUNT
	.align		4
        /*0054*/ 	.byte	0x02, 0x4a
	.zero		1
	.zero		1


	//----- nvinfo : EIATTR_EXIT_INSTR_OFFSETS
	.align		4
        /*0058*/ 	.byte	0x04, 0x1c
        /*005a*/ 	.short	(.L_416 - .L_415)


	//   ....[0]....
.L_415:
        /*005c*/ 	.word	0x00000110


	//----- nvinfo : EIATTR_CBANK_PARAM_SIZE
	.align		4
.L_416:
        /*0060*/ 	.byte	0x03, 0x19
        /*0062*/ 	.short	0x001c


	//----- nvinfo : EIATTR_PARAM_CBANK
	.align		4
        /*0064*/ 	.byte	0x04, 0x0a
        /*0066*/ 	.short	(.L_418 - .L_417)
	.align		4
.L_417:
        /*0068*/ 	.word	index@(.nv.constant0._Z35sum_squared_error_derivative_kernelPKdS0_Pdi)
        /*006c*/ 	.short	0x0380
        /*006e*/ 	.short	0x001c


	//----- nvinfo : EIATTR_SW_WAR
	.align		4
.L_418:
        /*0070*/ 	.byte	0x04, 0x36
        /*0072*/ 	.short	(.L_420 - .L_419)
.L_419:
        /*0074*/ 	.word	0x00000008
.L_420:


//--------------------- .nv.info._Z36mean_squared_error_derivative_kernelPKdS0_Pdi --------------------------
	.section	.nv.info._Z36mean_squared_error_derivative_kernelPKdS0_Pdi,"",@"SHT_CUDA_INFO"
	.sectionflags	@""
	.align	4


	//----- nvinfo : EIATTR_CUDA_API_VERSION
	.align		4
        /*0000*/ 	.byte	0x04, 0x37
        /*0002*/ 	.short	(.L_422 - .L_421)
.L_421:
        /*0004*/ 	.word	0x00000082


	//----- nvinfo : EIATTR_KPARAM_INFO
	.align		4
.L_422:
        /*0008*/ 	.byte	0x04, 0x17
        /*000a*/ 	.short	(.L_424 - .L_423)
.L_423:
        /*000c*/ 	.word	0x00000000
        /*0010*/ 	.short	0x0003
        /*0012*/ 	.short	0x0018
        /*0014*/ 	.byte	0x00, 0xf0, 0x11, 0x00


	//----- nvinfo : EIATTR_KPARAM_INFO
	.align		4
.L_424:
        /*0018*/ 	.byte	0x04, 0x17
        /*001a*/ 	.short	(.L_426 - .L_425)
.L_425:
        /*001c*/ 	.word	0x00000000
        /*0020*/ 	.short	0x0002
        /*0022*/ 	.short	0x0010
        /*0024*/ 	.byte	0x00, 0xf5, 0x21, 0x00


	//----- nvinfo : EIATTR_KPARAM_INFO
	.align		4
.L_426:
        /*0028*/ 	.byte	0x04, 0x17
        /*002a*/ 	.short	(.L_428 - .L_427)
.L_427:
        /*002c*/ 	.word	0x00000000
        /*0030*/ 	.short	0x0001
        /*0032*/ 	.short	0x0008
        /*0034*/ 	.byte	0x00, 0xf5, 0x21, 0x00


	//----- nvinfo : EIATTR_KPARAM_INFO
	.align		4
.L_428:
        /*0038*/ 	.byte	0x04, 0x17
        /*003a*/ 	.short	(.L_430 - .L_429)
.L_429:
        /*003c*/ 	.word	0x00000000
        /*0040*/ 	.short	0x0000
        /*0042*/ 	.short	0x0000
        /*0044*/ 	.byte	0x00, 0xf5, 0x21, 0x00


	//----- nvinfo : EIATTR_SPARSE_MMA_MASK
	.align		4
.L_430:
        /*0048*/ 	.byte	0x03, 0x50
        /*004a*/ 	.short	0x0000


	//----- nvinfo : EIATTR_MAXREG_COUNT
	.align		4
        /*004c*/ 	.byte	0x03, 0x1b
        /*004e*/ 	.short	0x00ff


	//----- nvinfo : EIATTR_MERCURY_ISA_VERSION
	.align		4
        /*0050*/ 	.byte	0x03, 0x5f
        /*0052*/ 	.short	0x0101


	//----- nvinfo : EIATTR_VRC_CTA_INIT_COUNT
	.align		4
        /*0054*/ 	.byte	0x02, 0x4a
	.zero		1
	.zero		1


	//----- nvinfo : EIATTR_EXIT_INSTR_OFFSETS
	.align		4
        /*0058*/ 	.byte	0x04, 0x1c
        /*005a*/ 	.short	(.L_432 - .L_431)


	//   ....[0]....
.L_431:
        /*005c*/ 	.word	0x00000110


	//----- nvinfo : EIATTR_CBANK_PARAM_SIZE
	.align		4
.L_432:
        /*0060*/ 	.byte	0x03, 0x19
        /*0062*/ 	.short	0x001c


	//----- nvinfo : EIATTR_PARAM_CBANK
	.align		4
        /*0064*/ 	.byte	0x04, 0x0a
        /*0066*/ 	.short	(.L_434 - .L_433)
	.align		4
.L_433:
        /*0068*/ 	.word	index@(.nv.constant0._Z36mean_squared_error_derivative_kernelPKdS0_Pdi)
        /*006c*/ 	.short	0x0380
        /*006e*/ 	.short	0x001c


	//----- nvinfo : EIATTR_SW_WAR
	.align		4
.L_434:
        /*0070*/ 	.byte	0x04, 0x36
        /*0072*/ 	.short	(.L_436 - .L_435)
.L_435:
        /*0074*/ 	.word	0x00000008
.L_436:


//--------------------- .nv.info._Z36exponential_linear_derivative_kernelPKdPdi --------------------------
	.section	.nv.info._Z36exponential_linear_derivative_kernelPKdPdi,"",@"SHT_CUDA_INFO"
	.sectionflags	@""
	.align	4


	//----- nvinfo : EIATTR_CUDA_API_VERSION
	.align		4
        /*0000*/ 	.byte	0x04, 0x37
        /*0002*/ 	.short	(.L_438 - .L_437)
.L_437:
        /*0004*/ 	.word	0x00000082


	//----- nvinfo : EIATTR_KPARAM_INFO
	.align		4
.L_438:
        /*0008*/ 	.byte	0x04, 0x17
        /*000a*/ 	.short	(.L_440 - .L_439)
.L_439:
        /*000c*/ 	.word	0x00000000
        /*0010*/ 	.short	0x0002
        /*0012*/ 	.short	0x0010
        /*0014*/ 	.byte	0x00, 0xf0, 0x11, 0x00


	//----- nvinfo : EIATTR_KPARAM_INFO
	.align		4
.L_440:
        /*0018*/ 	.byte	0x04, 0x17
        /*001a*/ 	.short	(.L_442 - .L_441)
.L_441:
        /*001c*/ 	.word	0x00000000
        /*0020*/ 	.short	0x0001
        /*0022*/ 	.short	0x0008
        /*0024*/ 	.byte	0x00, 0xf5, 0x21, 0x00


	//----- nvinfo : EIATTR_KPARAM_INFO
	.align		4
.L_442:
        /*0028*/ 	.byte	0x04, 0x17
        /*002a*/ 	.short	(.L_444 - .L_443)
.L_443:
        /*002c*/ 	.word	0x00000000
        /*0030*/ 	.short	0x0000
        /*0032*/ 	.short	0x0000
        /*0034*/ 	.byte	0x00, 0xf5, 0x21, 0x00


	//----- nvinfo : EIATTR_SPARSE_MMA_MASK
	.align		4
.L_444:
        /*0038*/ 	.byte	0x03, 0x50
        /*003a*/ 	.short	0x0000


	//----- nvinfo : EIATTR_MAXREG_COUNT
	.align		4
        /*003c*/ 	.byte	0x03, 0x1b
        /*003e*/ 	.short	0x00ff


	//----- nvinfo : EIATTR_MERCURY_ISA_VERSION
	.align		4
        /*0040*/ 	.byte	0x03, 0x5f
        /*0042*/ 	.short	0x0101


	//----- nvinfo : EIATTR_VRC_CTA_INIT_COUNT
	.align		4
        /*0044*/ 	.byte	0x02, 0x4a
	.zero		1
	.zero		1


	//----- nvinfo : EIATTR_EXIT_INSTR_OFFSETS
	.align		4
        /*0048*/ 	.byte	0x04, 0x1c
        /*004a*/ 	.short	(.L_446 - .L_445)


	//   ....[0]....
.L_445:
        /*004c*/ 	.word	0x00000480


	//----- nvinfo : EIATTR_CRS_STACK_SIZE
	.align		4
.L_446:
        /*0050*/ 	.byte	0x04, 0x1e
        /*0052*/ 	.short	(.L_448 - .L_447)
.L_447:
        /*0054*/ 	.word	0x00000000


	//----- nvinfo : EIATTR_CBANK_PARAM_SIZE
	.align		4
.L_448:
        /*0058*/ 	.byte	0x03, 0x19
        /*005a*/ 	.short	0x0014


	//----- nvinfo : EIATTR_PARAM_CBANK
	.align		4
        /*005c*/ 	.byte	0x04, 0x0a
        /*005e*/ 	.short	(.L_450 - .L_449)
	.align		4
.L_449:
        /*0060*/ 	.word	index@(.nv.constant0._Z36exponential_linear_derivative_kernelPKdPdi)
        /*0064*/ 	.short	0x0380
        /*0066*/ 	.short	0x0014


	//----- nvinfo : EIATTR_SW_WAR
	.align		4
.L_450:
        /*0068*/ 	.byte	0x04, 0x36
        /*006a*/ 	.short	(.L_452 - .L_451)
.L_451:
        /*006c*/ 	.word	0x00000008
.L_452:


//--------------------- .nv.info._Z31hard_logistic_derivative_kernelPKdPdi --------------------------
	.section	.nv.info._Z31hard_logistic_derivative_kernelPKdPdi,"",@"SHT_CUDA_INFO"
	.sectionflags	@""
	.align	4


	//----- nvinfo : EIATTR_CUDA_API_VERSION
	.align		4
        /*0000*/ 	.byte	0x04, 0x37
        /*0002*/ 	.short	(.L_454 - .L_453)
.L_453:
        /*0004*/ 	.word	0x00000082


	//----- nvinfo : EIATTR_KPARAM_INFO
	.align		4
.L_454:
        /*0008*/ 	.byte	0x04, 0x17
        /*000a*/ 	.short	(.L_456 - .L_455)
.L_455:
        /*000c*/ 	.word	0x00000000
        /*0010*/ 	.short	0x0002
        /*0012*/ 	.short	0x0010
        /*0014*/ 	.byte	0x00, 0xf0, 0x11, 0x00


	//----- nvinfo : EIATTR_KPARAM_INFO
	.align		4
.L_456:
        /*0018*/ 	.byte	0x04, 0x17
        /*001a*/ 	.short	(.L_458 - .L_457)
.L_457:
        /*001c*/ 	.word	0x00000000
        /*0020*/ 	.short	0x0001
        /*0022*/ 	.short	0x0008
        /*0024*/ 	.byte	0x00, 0xf5, 0x21, 0x00


	//----- nvinfo : EIATTR_KPARAM_INFO
	.align		4
.L_458:
        /*0028*/ 	.byte	0x04, 0x17
        /*002a*/ 	.short	(.L_460 - .L_459)
.L_459:
        /*002c*/ 	.word	0x00000000
        /*0030*/ 	.short	0x0000
        /*0032*/ 	.short	0x0000
        /*0034*/ 	.byte	0x00, 0xf5, 0x21, 0x00


	//----- nvinfo : EIATTR_SPARSE_MMA_MASK
	.align		4
.L_460:
        /*0038*/ 	.byte	0x03, 0x50
        /*003a*/ 	.short	0x0000


	//----- nvinfo : EIATTR_MAXREG_COUNT
	.align		4
        /*003c*/ 	.byte	0x03, 0x1b
        /*003e*/ 	.short	0x00ff


	//----- nvinfo : EIATTR_MERCURY_ISA_VERSION
	.align		4
        /*0040*/ 	.byte	0x03, 0x5f
        /*0042*/ 	.short	0x0101


	//----- nvinfo : EIATTR_VRC_CTA_INIT_COUNT
	.align		4
        /*0044*/ 	.byte	0x02, 0x4a
	.zero		1
	.zero		1


	//----- nvinfo : EIATTR_EXIT_INSTR_OFFSETS
	.align		4
        /*0048*/ 	.byte	0x04, 0x1c
        /*004a*/ 	.short	(.L_462 - .L_461)


	//   ....[0]....
.L_461:
        /*004c*/ 	.word	0x000000f0


	//----- nvinfo : EIATTR_CBANK_PARAM_SIZE
	.align		4
.L_462:
        /*0050*/ 	.byte	0x03, 0x19
        /*0052*/ 	.short	0x0014


	//----- nvinfo : EIATTR_PARAM_CBANK
	.align		4
        /*0054*/ 	.byte	0x04, 0x0a
        /*0056*/ 	.short	(.L_464 - .L_463)
	.align		4
.L_463:
        /*0058*/ 	.word	index@(.nv.constant0._Z31hard_logistic_derivative_kernelPKdPdi)
        /*005c*/ 	.short	0x0380
        /*005e*/ 	.short	0x0014


	//----- nvinfo : EIATTR_SW_WAR
	.align		4
.L_464:
        /*0060*/ 	.byte	0x04, 0x36
        /*0062*/ 	.short	(.L_466 - .L_465)
.L_465:
        /*0064*/ 	.word	0x00000008
.L_466:


//--------------------- .nv.info._Z27soft_sign_derivative_kernelPKdPdi --------------------------
	.section	.nv.info._Z27soft_sign_derivative_kernelPKdPdi,"",@"SHT_CUDA_INFO"
	.sectionflags	@""
	.align	4


	//----- nvinfo : EIATTR_CUDA_API_VERSION
	.align		4
        /*0000*/ 	.byte	0x04, 0x37
        /*0002*/ 	.short	(.L_468 - .L_467)
.L_467:
        /*0004*/ 	.word	0x00000082


	//----- nvinfo : EIATTR_KPARAM_INFO
	.align		4
.L_468:
        /*0008*/ 	.byte	0x04, 0x17
        /*000a*/ 	.short	(.L_470 - .L_469)
.L_469:
        /*000c*/ 	.word	0x00000000
        /*0010*/ 	.short	0x0002
        /*0012*/ 	.short	0x0010
        /*0014*/ 	.byte	0x00, 0xf0, 0x11, 0x00


	//----- nvinfo : EIATTR_KPARAM_INFO
	.align		4
.L_470:
        /*0018*/ 	.byte	0x04, 0x17
        /*001a*/ 	.short	(.L_472 - .L_471)
.L_471:
        /*001c*/ 	.word	0x00000000
        /*0020*/ 	.short	0x0001
        /*0022*/ 	.short	0x0008
        /*0024*/ 	.byte	0x00, 0xf5, 0x21, 0x00


	//----- nvinfo : EIATTR_KPARAM_INFO
	.align		4
.L_472:
        /*0028*/ 	.byte	0x04, 0x17
        /*002a*/ 	.short	(.L_474 - .L_473)
.L_473:
        /*002c*/ 	.word	0x00000000
        /*0030*/ 	.short	0x0000
        /*0032*/ 	.short	0x0000
        /*0034*/ 	.byte	0x00, 0xf5, 0x21, 0x00


	//----- nvinfo : EIATTR_SPARSE_MMA_MASK
	.align		4
.L_474:
        /*0038*/ 	.byte	0x03, 0x50
        /*003a*/ 	.short	0x0000


	//----- nvinfo : EIATTR_MAXREG_COUNT
	.align		4
        /*003c*/ 	.byte	0x03, 0x1b
        /*003e*/ 	.short	0x00ff


	//----- nvinfo : EIATTR_MERCURY_ISA_VERSION
	.align		4
        /*0040*/ 	.byte	0x03, 0x5f
        /*0042*/ 	.short	0x0101


	//----- nvinfo : EIATTR_VRC_CTA_INIT_COUNT
	.align		4
        /*0044*/ 	.byte	0x02, 0x4a
	.zero		1
	.zero		1


	//----- nvinfo : EIATTR_EXIT_INSTR_OFFSETS
	.align		4
        /*0048*/ 	.byte	0x04, 0x1c
        /*004a*/ 	.short	(.L_476 - .L_475)


	//   ....[0]....
.L_475:
        /*004c*/ 	.word	0x00000340


	//   ....[1]....
        /*0050*/ 	.word	0x00000620


	//----- nvinfo : EIATTR_CRS_STACK_SIZE
	.align		4
.L_476:
        /*0054*/ 	.byte	0x04, 0x1e
        /*0056*/ 	.short	(.L_478 - .L_477)
.L_477:
        /*0058*/ 	.word	0x00000000


	//----- nvinfo : EIATTR_CBANK_PARAM_SIZE
	.align		4
.L_478:
        /*005c*/ 	.byte	0x03, 0x19
        /*005e*/ 	.short	0x0014


	//----- nvinfo : EIATTR_PARAM_CBANK
	.align		4
        /*0060*/ 	.byte	0x04, 0x0a
        /*0062*/ 	.short	(.L_480 - .L_479)
	.align		4
.L_479:
        /*0064*/ 	.word	index@(.nv.constant0._Z27soft_sign_derivative_kernelPKdPdi)
        /*0068*/ 	.short	0x0380
        /*006a*/ 	.short	0x0014


	//----- nvinfo : EIATTR_SW_WAR
	.align		4
.L_480:
        /*006c*/ 	.byte	0x04, 0x36
        /*006e*/ 	.short	(.L_482 - .L_481)
.L_481:
        /*0070*/ 	.word	0x00000008
.L_482:


//--------------------- .nv.info._Z27soft_plus_derivative_kernelPKdPdi --------------------------
	.section	.nv.info._Z27soft_plus_derivative_kernelPKdPdi,"",@"SHT_CUDA_INFO"
	.sectionflags	@""
	.align	4


	//----- nvinfo : EIATTR_CUDA_API_VERSION
	.align		4
        /*0000*/ 	.byte	0x04, 0x37
        /*0002*/ 	.short	(.L_484 - .L_483)
.L_483:
        /*0004*/ 	.word	0x00000082


	//----- nvinfo : EIATTR_KPARAM_INFO
	.align		4
.L_484:
        /*0008*/ 	.byte	0x04, 0x17
        /*000a*/ 	.short	(.L_486 - .L_485)
.L_485:
        /*000c*/ 	.word	0x00000000
        /*0010*/ 	.short	0x0002
        /*0012*/ 	.short	0x0010
        /*0014*/ 	.byte	0x00, 0xf0, 0x11, 0x00


	//----- nvinfo : EIATTR_KPARAM_INFO
	.align		4
.L_486:
        /*0018*/ 	.byte	0x04, 0x17
        /*001a*/ 	.short	(.L_488 - .L_487)
.L_487:
        /*001c*/ 	.word	0x00000000
        /*0020*/ 	.short	0x0001
        /*0022*/ 	.short	0x0008
        /*0024*/ 	.byte	0x00, 0xf5, 0x21, 0x00


	//----- nvinfo : EIATTR_KPARAM_INFO
	.align		4
.L_488:
        /*0028*/ 	.byte	0x04, 0x17
        /*002a*/ 	.short	(.L_490 - .L_489)
.L_489:
        /*002c*/ 	.word	0x00000000
        /*0030*/ 	.short	0x0000
        /*0032*/ 	.short	0x0000
        /*0034*/ 	.byte	0x00, 0xf5, 0x21, 0x00


	//----- nvinfo : EIATTR_SPARSE_MMA_MASK
	.align		4
.L_490:
        /*0038*/ 	.byte	0x03, 0x50
        /*003a*/ 	.short	0x0000


	//----- nvinfo : EIATTR_MAXREG_COUNT
	.align		4
        /*003c*/ 	.byte	0x03, 0x1b
        /*003e*/ 	.short	0x00ff


	//----- nvinfo : EIATTR_MERCURY_ISA_VERSION
	.align		4
        /*0040*/ 	.byte	0x03, 0x5f
        /*0042*/ 	.short	0x0101


	//----- nvinfo : EIATTR_VRC_CTA_INIT_COUNT
	.align		4
        /*0044*/ 	.byte	0x02, 0x4a
	.zero		1
	.zero		1


	//----- nvinfo : EIATTR_EXIT_INSTR_OFFSETS
	.align		4
        /*0048*/ 	.byte	0x04, 0x1c
        /*004a*/ 	.short	(.L_492 - .L_491)


	//   ....[0]....
.L_491:
        /*004c*/ 	.word	0x00000580


	//----- nvinfo : EIATTR_CRS_STACK_SIZE
	.align		4
.L_492:
        /*0050*/ 	.byte	0x04, 0x1e
        /*0052*/ 	.short	(.L_494 - .L_493)
.L_493:
        /*0054*/ 	.word	0x00000000


	//----- nvinfo : EIATTR_CBANK_PARAM_SIZE
	.align		4
.L_494:
        /*0058*/ 	.byte	0x03, 0x19
        /*005a*/ 	.short	0x0014


	//----- nvinfo : EIATTR_PARAM_CBANK
	.align		4
        /*005c*/ 	.byte	0x04, 0x0a
        /*005e*/ 	.short	(.L_496 - .L_495)
	.align		4
.L_495:
        /*0060*/ 	.word	index@(.nv.constant0._Z27soft_plus_derivative_kernelPKdPdi)
        /*0064*/ 	.short	0x0380
        /*0066*/ 	.short	0x0014


	//----- nvinfo : EIATTR_SW_WAR
	.align		4
.L_496:
        /*0068*/ 	.byte	0x04, 0x36
        /*006a*/ 	.short	(.L_498 - .L_497)
.L_497:
        /*006c*/ 	.word	0x00000008
.L_498:


//--------------------- .nv.info._Z43scaled_exponential_linear_derivative_kernelPKdPdi --------------------------
	.section	.nv.info._Z43scaled_exponential_linear_derivative_kernelPKdPdi,"",@"SHT_CUDA_INFO"
	.sectionflags	@""
	.align	4


	//----- nvinfo : EIATTR_CUDA_API_VERSION
	.align		4
        /*0000*/ 	.byte	0x04, 0x37
        /*0002*/ 	.short	(.L_500 - .L_499)
.L_499:
        /*0004*/ 	.word	0x00000082


	//----- nvinfo : EIATTR_KPARAM_INFO
	.align		4
.L_500:
        /*0008*/ 	.byte	0x04, 0x17
        /*000a*/ 	.short	(.L_502 - .L_501)
.L_501:
        /*000c*/ 	.word	0x00000000
        /*0010*/ 	.short	0x0002
        /*0012*/ 	.short	0x0010
        /*0014*/ 	.byte	0x00, 0xf0, 0x11, 0x00


	//----- nvinfo : EIATTR_KPARAM_INFO
	.align		4
.L_502:
        /*0018*/ 	.byte	0x04, 0x17
        /*001a*/ 	.short	(.L_504 - .L_503)
.L_503:
        /*001c*/ 	.word	0x00000000
        /*0020*/ 	.short	0x0001
        /*0022*/ 	.short	0x0008
        /*0024*/ 	.byte	0x00, 0xf5, 0x21, 0x00


	//----- nvinfo : EIATTR_KPARAM_INFO
	.align		4
.L_504:
        /*0028*/ 	.byte	0x04, 0x17
        /*002a*/ 	.short	(.L_506 - .L_505)
.L_505:
        /*002c*/ 	.word	0x00000000
        /*0030*/ 	.short	0x0000
        /*0032*/ 	.short	0x0000
        /*0034*/ 	.byte	0x00, 0xf5, 0x21, 0x00


	//----- nvinfo : EIATTR_SPARSE_MMA_MASK
	.align		4
.L_506:
        /*0038*/ 	.byte	0x03, 0x50
        /*003a*/ 	.short	0x0000


	//----- nvinfo : EIATTR_MAXREG_COUNT
	.align		4
        /*003c*/ 	.byte	0x03, 0x1b
        /*003e*/ 	.short	0x00ff


	//----- nvinfo : EIATTR_MERCURY_ISA_VERSION
	.align		4
        /*0040*/ 	.byte	0x03, 0x5f
        /*0042*/ 	.short	0x0101


	//----- nvinfo : EIATTR_VRC_CTA_INIT_COUNT
	.align		4
        /*0044*/ 	.byte	0x02, 0x4a
	.zero		1
	.zero		1


	//----- nvinfo : EIATTR_EXIT_INSTR_OFFSETS
	.align		4
        /*0048*/ 	.byte	0x04, 0x1c
        /*004a*/ 	.short	(.L_508 - .L_507)


	//   ....[0]....
.L_507:
        /*004c*/ 	.word	0x000004d0


	//----- nvinfo : EIATTR_CRS_STACK_SIZE
	.align		4
.L_508:
        /*0050*/ 	.byte	0x04, 0x1e
        /*0052*/ 	.short	(.L_510 - .L_509)
.L_509:
        /*0054*/ 	.word	0x00000000


	//----- nvinfo : EIATTR_CBANK_PARAM_SIZE
	.align		4
.L_510:
        /*0058*/ 	.byte	0x03, 0x19
        /*005a*/ 	.short	0x0014


	//----- nvinfo : EIATTR_PARAM_CBANK
	.align		4
        /*005c*/ 	.byte	0x04, 0x0a
        /*005e*/ 	.short	(.L_512 - .L_511)
	.align		4
.L_511:
        /*0060*/ 	.word	index@(.nv.constant0._Z43scaled_exponential_linear_derivative_kernelPKdPdi)
        /*0064*/ 	.short	0x0380
        /*0066*/ 	.short	0x0014


	//----- nvinfo : EIATTR_SW_WAR
	.align		4
.L_512:
        /*0068*/ 	.byte	0x04, 0x36
        /*006a*/ 	.short	(.L_514 - .L_513)
.L_513:
        /*006c*/ 	.word	0x00000008
.L_514:


//--------------------- .nv.info._Z34rectified_linear_derivative_kernelPKdPdi --------------------------
	.section	.nv.info._Z34rectified_linear_derivative_kernelPKdPdi,"",@"SHT_CUDA_INFO"
	.sectionflags	@""
	.align	4


	//----- nvinfo : EIATTR_CUDA_API_VERSION
	.align		4
        /*0000*/ 	.byte	0x04, 0x37
        /*0002*/ 	.short	(.L_516 - .L_515)
.L_515:
        /*0004*/ 	.word	0x00000082


	//----- nvinfo : EIATTR_KPARAM_INFO
	.align		4
.L_516:
        /*0008*/ 	.byte	0x04, 0x17
        /*000a*/ 	.short	(.L_518 - .L_517)
.L_517:
        /*000c*/ 	.word	0x00000000
        /*0010*/ 	.short	0x0002
        /*0012*/ 	.short	0x0010
        /*0014*/ 	.byte	0x00, 0xf0, 0x11, 0x00


	//----- nvinfo : EIATTR_KPARAM_INFO
	.align		4
.L_518:
        /*0018*/ 	.byte	0x04, 0x17
        /*001a*/ 	.short	(.L_520 - .L_519)
.L_519:
        /*001c*/ 	.word	0x00000000
        /*0020*/ 	.short	0x0001
        /*0022*/ 	.short	0x0008
        /*0024*/ 	.byte	0x00, 0xf5, 0x21, 0x00


	//----- nvinfo : EIATTR_KPARAM_INFO
	.align		4
.L_520:
        /*0028*/ 	.byte	0x04, 0x17
        /*002a*/ 	.short	(.L_522 - .L_521)
.L_521:
        /*002c*/ 	.word	0x00000000
        /*0030*/ 	.short	0x0000
        /*0032*/ 	.short	0x0000
        /*0034*/ 	.byte	0x00, 0xf5, 0x21, 0x00


	//----- nvinfo : EIATTR_SPARSE_MMA_MASK
	.align		4
.L_522:
        /*0038*/ 	.byte	0x03, 0x50
        /*003a*/ 	.short	0x0000


	//----- nvinfo : EIATTR_MAXREG_COUNT
	.align		4
        /*003c*/ 	.byte	0x03, 0x1b
        /*003e*/ 	.short	0x00ff


	//----- nvinfo : EIATTR_MERCURY_ISA_VERSION
	.align		4
        /*0040*/ 	.byte	0x03, 0x5f
        /*0042*/ 	.short	0x0101


	//----- nvinfo : EIATTR_VRC_CTA_INIT_COUNT
	.align		4
        /*0044*/ 	.byte	0x02, 0x4a
	.zero		1
	.zero		1


	//----- nvinfo : EIATTR_EXIT_INSTR_OFFSETS
	.align		4
        /*0048*/ 	.byte	0x04, 0x1c
        /*004a*/ 	.short	(.L_524 - .L_523)


	//   ....[0]....
.L_523:
        /*004c*/ 	.word	0x000000f0


	//----- nvinfo : EIATTR_CBANK_PARAM_SIZE
	.align		4
.L_524:
        /*0050*/ 	.byte	0x03, 0x19
        /*0052*/ 	.short	0x0014


	//----- nvinfo : EIATTR_PARAM_CBANK
	.align		4
        /*0054*/ 	.byte	0x04, 0x0a
        /*0056*/ 	.short	(.L_526 - .L_525)
	.align		4
.L_525:
        /*0058*/ 	.word	index@(.nv.constant0._Z34rectified_linear_derivative_kernelPKdPdi)
        /*005c*/ 	.short	0x0380
        /*005e*/ 	.short	0x0014


	//----- nvinfo : EIATTR_SW_WAR
	.align		4
.L_526:
        /*0060*/ 	.byte	0x04, 0x36
        /*0062*/ 	.short	(.L_528 - .L_527)
.L_527:
        /*0064*/ 	.word	0x00000008
.L_528:


//--------------------- .nv.info._Z24linear_derivative_kernelPKdPdi --------------------------
	.section	.nv.info._Z24linear_derivative_kernelPKdPdi,"",@"SHT_CUDA_INFO"
	.sectionflags	@""
	.align	4


	//----- nvinfo : EIATTR_CUDA_API_VERSION
	.align		4
        /*0000*/ 	.byte	0x04, 0x37
        /*0002*/ 	.short	(.L_530 - .L_529)
.L_529:
        /*0004*/ 	.word	0x00000082


	//----- nvinfo : EIATTR_KPARAM_INFO
	.align		4
.L_530:
        /*0008*/ 	.byte	0x04, 0x17
        /*000a*/ 	.short	(.L_532 - .L_531)
.L_531:
        /*000c*/ 	.word	0x00000000
        /*0010*/ 	.short	0x0002
        /*0012*/ 	.short	0x0010
        /*0014*/ 	.byte	0x00, 0xf0, 0x11, 0x00


	//----- nvinfo : EIATTR_KPARAM_INFO
	.align		4
.L_532:
        /*0018*/ 	.byte	0x04, 0x17
        /*001a*/ 	.short	(.L_534 - .L_533)
.L_533:
        /*001c*/ 	.word	0x00000000
        /*0020*/ 	.short	0x0001
        /*0022*/ 	.short	0x0008
        /*0024*/ 	.byte	0x00, 0xf5, 0x21, 0x00


	//----- nvinfo : EIATTR_KPARAM_INFO
	.align		4
.L_534:
        /*0028*/ 	.byte	0x04, 0x17
        /*002a*/ 	.short	(.L_536 - .L_535)
.L_535:
        /*002c*/ 	.word	0x00000000
        /*0030*/ 	.short	0x0000
        /*0032*/ 	.short	0x0000
        /*0034*/ 	.byte	0x00, 0xf5, 0x21, 0x00


	//----- nvinfo : EIATTR_SPARSE_MMA_MASK
	.align		4
.L_536:
        /*0038*/ 	.byte	0x03, 0x50
        /*003a*/ 	.short	0x0000


	//----- nvinfo : EIATTR_MAXREG_COUNT
	.align		4
        /*003c*/ 	.byte	0x03, 0x1b
        /*003e*/ 	.short	0x00ff


	//----- nvinfo : EIATTR_MERCURY_ISA_VERSION
	.align		4
        /*0040*/ 	.byte	0x03, 0x5f
        /*0042*/ 	.short	0x0101


	//----- nvinfo : EIATTR_VRC_CTA_INIT_COUNT
	.align		4
        /*0044*/ 	.byte	0x02, 0x4a
	.zero		1
	.zero		1


	//----- nvinfo : EIATTR_EXIT_INSTR_OFFSETS
	.align		4
        /*0048*/ 	.byte	0x04, 0x1c
        /*004a*/ 	.short	(.L_538 - .L_537)


	//   ....[0]....
.L_537:
        /*004c*/ 	.word	0x000000b0


	//----- nvinfo : EIATTR_CBANK_PARAM_SIZE
	.align		4
.L_538:
        /*0050*/ 	.byte	0x03, 0x19
        /*0052*/ 	.short	0x0014


	//----- nvinfo : EIATTR_PARAM_CBANK
	.align		4
        /*0054*/ 	.byte	0x04, 0x0a
        /*0056*/ 	.short	(.L_540 - .L_539)
	.align		4
.L_539:
        /*0058*/ 	.word	index@(.nv.constant0._Z24linear_derivative_kernelPKdPdi)
        /*005c*/ 	.short	0x0380
        /*005e*/ 	.short	0x0014


	//----- nvinfo : EIATTR_SW_WAR
	.align		4
.L_540:
        /*0060*/ 	.byte	0x04, 0x36
        /*0062*/ 	.short	(.L_542 - .L_541)
.L_541:
        /*0064*/ 	.word	0x00000008
.L_542:


//--------------------- .nv.info._Z37symmetric_threshold_derivative_kernelPKdPdi --------------------------
	.section	.nv.info._Z37symmetric_threshold_derivative_kernelPKdPdi,"",@"SHT_CUDA_INFO"
	.sectionflags	@""
	.align	4


	//----- nvinfo : EIATTR_CUDA_API_VERSION
	.align		4
        /*0000*/ 	.byte	0x04, 0x37
        /*0002*/ 	.short	(.L_544 - .L_543)
.L_543:
        /*0004*/ 	.word	0x00000082


	//----- nvinfo : EIATTR_KPARAM_INFO
	.align		4
.L_544:
        /*0008*/ 	.byte	0x04, 0x17
        /*000a*/ 	.short	(.L_546 - .L_545)
.L_545:
        /*000c*/ 	.word	0x00000000
        /*0010*/ 	.short	0x0002
        /*0012*/ 	.short	0x0010
        /*0014*/ 	.byte	0x00, 0xf0, 0x11, 0x00


	//----- nvinfo : EIATTR_KPARAM_INFO
	.align		4
.L_546:
        /*0018*/ 	.byte	0x04, 0x17
        /*001a*/ 	.short	(.L_548 - .L_547)
.L_547:
        /*001c*/ 	.word	0x00000000
        /*0020*/ 	.short	0x0001
        /*0022*/ 	.short	0x0008
        /*0024*/ 	.byte	0x00, 0xf5, 0x21, 0x00


	//----- nvinfo : EIATTR_KPARAM_INFO
	.align		4
.L_548:
        /*0028*/ 	.byte	0x04, 0x17
        /*002a*/ 	.short	(.L_550 - .L_549)
.L_549:
        /*002c*/ 	.word	0x00000000
        /*0030*/ 	.short	0x0000
        /*0032*/ 	.short	0x0000
        /*0034*/ 	.byte	0x00, 0xf5, 0x21, 0x00


	//----- nvinfo : EIATTR_SPARSE_MMA_MASK
	.align		4
.L_550:
        /*0038*/ 	.byte	0x03, 0x50
        /*003a*/ 	.short	0x0000


	//----- nvinfo : EIATTR_MAXREG_COUNT
	.align		4
        /*003c*/ 	.byte	0x03, 0x1b
        /*003e*/ 	.short	0x00ff


	//----- nvinfo : EIATTR_MERCURY_ISA_VERSION
	.align		4
        /*0040*/ 	.byte	0x03, 0x5f
        /*0042*/ 	.short	0x0101


	//----- nvinfo : EIATTR_VRC_CTA_INIT_COUNT
	.align		4
        /*0044*/ 	.byte	0x02, 0x4a
	.zero		1
	.zero		1


	//----- nvinfo : EIATTR_EXIT_INSTR_OFFSETS
	.align		4
        /*0048*/ 	.byte	0x04, 0x1c
        /*004a*/ 	.short	(.L_552 - .L_551)


	//   ....[0]....
.L_551:
        /*004c*/ 	.word	0x000000a0


	//   ....[1]....
        /*0050*/ 	.word	0x000000e0


	//----- nvinfo : EIATTR_CBANK_PARAM_SIZE
	.align		4
.L_552:
        /*0054*/ 	.byte	0x03, 0x19
        /*0056*/ 	.short	0x0014


	//----- nvinfo : EIATTR_PARAM_CBANK
	.align		4
        /*0058*/ 	.byte	0x04, 0x0a
        /*005a*/ 	.short	(.L_554 - .L_553)
	.align		4
.L_553:
        /*005c*/ 	.word	index@(.nv.constant0._Z37symmetric_threshold_derivative_kernelPKdPdi)
        /*0060*/ 	.short	0x0380
        /*0062*/ 	.short	0x0014


	//----- nvinfo : EIATTR_SW_WAR
	.align		4
.L_554:
        /*0064*/ 	.byte	0x04, 0x36
        /*0066*/ 	.short	(.L_556 - .L_555)
.L_555:
        /*0068*/ 	.word	0x00000008
.L_556:


//--------------------- .nv.info._Z27threshold_derivative_kernelPKdPdi --------------------------
	.section	.nv.info._Z27threshold_derivative_kernelPKdPdi,"",@"SHT_CUDA_INFO"
	.sectionflags	@""
	.align	4


	//----- nvinfo : EIATTR_CUDA_API_VERSION
	.align		4
        /*0000*/ 	.byte	0x04, 0x37
        /*0002*/ 	.short	(.L_558 - .L_557)
.L_557:
        /*0004*/ 	.word	0x00000082


	//----- nvinfo : EIATTR_KPARAM_INFO
	.align		4
.L_558:
        /*0008*/ 	.byte	0x04, 0x17
        /*000a*/ 	.short	(.L_560 - .L_559)
.L_559:
        /*000c*/ 	.word	0x00000000
        /*0010*/ 	.short	0x0002
        /*0012*/ 	.short	0x0010
        /*0014*/ 	.byte	0x00, 0xf0, 0x11, 0x00


	//----- nvinfo : EIATTR_KPARAM_INFO
	.align		4
.L_560:
        /*0018*/ 	.byte	0x04, 0x17
        /*001a*/ 	.short	(.L_562 - .L_561)
.L_561:
        /*001c*/ 	.word	0x00000000
        /*0020*/ 	.short	0x0001
        /*0022*/ 	.short	0x0008
        /*0024*/ 	.byte	0x00, 0xf5, 0x21, 0x00


	//----- nvinfo : EIATTR_KPARAM_INFO
	.align		4
.L_562:
        /*0028*/ 	.byte	0x04, 0x17
        /*002a*/ 	.short	(.L_564 - .L_563)
.L_563:
        /*002c*/ 	.word	0x00000000
        /*0030*/ 	.short	0x0000
        /*0032*/ 	.short	0x0000
        /*0034*/ 	.byte	0x00, 0xf5, 0x21, 0x00


	//----- nvinfo : EIATTR_SPARSE_MMA_MASK
	.align		4
.L_564:
        /*0038*/ 	.byte	0x03, 0x50
        /*003a*/ 	.short	0x0000


	//----- nvinfo : EIATTR_MAXREG_COUNT
	.align		4
        /*003c*/ 	.byte	0x03, 0x1b
        /*003e*/ 	.short	0x00ff


	//----- nvinfo : EIATTR_MERCURY_ISA_VERSION
	.align		4
        /*0040*/ 	.byte	0x03, 0x5f
        /*0042*/ 	.short	0x0101


	//----- nvinfo : EIATTR_VRC_CTA_INIT_COUNT
	.align		4
        /*0044*/ 	.byte	0x02, 0x4a
	.zero		1
	.zero		1


	//----- nvinfo : EIATTR_EXIT_INSTR_OFFSETS
	.align		4
        /*0048*/ 	.byte	0x04, 0x1c
        /*004a*/ 	.short	(.L_566 - .L_565)


	//   ....[0]....
.L_565:
        /*004c*/ 	.word	0x000000a0


	//   ....[1]....
        /*0050*/ 	.word	0x000000e0


	//----- nvinfo : EIATTR_CBANK_PARAM_SIZE
	.align		4
.L_566:
        /*0054*/ 	.byte	0x03, 0x19
        /*0056*/ 	.short	0x0014


	//----- nvinfo : EIATTR_PARAM_CBANK
	.align		4
        /*0058*/ 	.byte	0x04, 0x0a
        /*005a*/ 	.short	(.L_568 - .L_567)
	.align		4
.L_567:
        /*005c*/ 	.word	index@(.nv.constant0._Z27threshold_derivative_kernelPKdPdi)
        /*0060*/ 	.short	0x0380
        /*0062*/ 	.short	0x0014


	//----- nvinfo : EIATTR_SW_WAR
	.align		4
.L_568:
        /*0064*/ 	.byte	0x04, 0x36
        /*0066*/ 	.short	(.L_570 - .L_569)
.L_569:
        /*0068*/ 	.word	0x00000008
.L_570:


//--------------------- .nv.info._Z36hyperbolic_tangent_derivative_kernelPKdPdi --------------------------
	.section	.nv.info._Z36hyperbolic_tangent_derivative_kernelPKdPdi,"",@"SHT_CUDA_INFO"
	.sectionflags	@""
	.align	4


	//----- nvinfo : EIATTR_CUDA_API_VERSION
	.align		4
        /*0000*/ 	.byte	0x04, 0x37
        /*0002*/ 	.short	(.L_572 - .L_571)
.L_571:
        /*0004*/ 	.word	0x00000082


	//----- nvinfo : EIATTR_KPARAM_INFO
	.align		4
.L_572:
        /*0008*/ 	.byte	0x04, 0x17
        /*000a*/ 	.short	(.L_574 - .L_573)
.L_573:
        /*000c*/ 	.word	0x00000000
        /*0010*/ 	.short	0x0002
        /*0012*/ 	.short	0x0010
        /*0014*/ 	.byte	0x00, 0xf0, 0x11, 0x00


	//----- nvinfo : EIATTR_KPARAM_INFO
	.align		4
.L_574:
        /*0018*/ 	.byte	0x04, 0x17
        /*001a*/ 	.short	(.L_576 - .L_575)
.L_575:
        /*001c*/ 	.word	0x00000000
        /*0020*/ 	.short	0x0001
        /*0022*/ 	.short	0x0008
        /*0024*/ 	.byte	0x00, 0xf5, 0x21, 0x00


	//----- nvinfo : EIATTR_KPARAM_INFO
	.align		4
.L_576:
        /*0028*/ 	.byte	0x04, 0x17
        /*002a*/ 	.short	(.L_578 - .L_577)
.L_577:
        /*002c*/ 	.word	0x00000000
        /*0030*/ 	.short	0x0000
        /*0032*/ 	.short	0x0000
        /*0034*/ 	.byte	0x00, 0xf5, 0x21, 0x00


	//----- nvinfo : EIATTR_SPARSE_MMA_MASK
	.align		4
.L_578:
        /*0038*/ 	.byte	0x03, 0x50
        /*003a*/ 	.short	0x0000


	//----- nvinfo : EIATTR_MAXREG_COUNT
	.align		4
        /*003c*/ 	.byte	0x03, 0x1b
        /*003e*/ 	.short	0x00ff


	//----- nvinfo : EIATTR_MERCURY_ISA_VERSION
	.align		4
        /*0040*/ 	.byte	0x03, 0x5f
        /*0042*/ 	.short	0x0101


	//----- nvinfo : EIATTR_VRC_CTA_INIT_COUNT
	.align		4
        /*0044*/ 	.byte	0x02, 0x4a
	.zero		1
	.zero		1


	//----- nvinfo : EIATTR_EXIT_INSTR_OFFSETS
	.align		4
        /*0048*/ 	.byte	0x04, 0x1c
        /*004a*/ 	.short	(.L_580 - .L_579)


	//   ....[0]....
.L_579:
        /*004c*/ 	.word	0x00000710


	//----- nvinfo : EIATTR_CRS_STACK_SIZE
	.align		4
.L_580:
        /*0050*/ 	.byte	0x04, 0x1e
        /*0052*/ 	.short	(.L_582 - .L_581)
.L_581:
        /*0054*/ 	.word	0x00000000


	//----- nvinfo : EIATTR_CBANK_PARAM_SIZE
	.align		4
.L_582:
        /*0058*/ 	.byte	0x03, 0x19
        /*005a*/ 	.short	0x0014


	//----- nvinfo : EIATTR_PARAM_CBANK
	.align		4
        /*005c*/ 	.byte	0x04, 0x0a
        /*005e*/ 	.short	(.L_584 - .L_583)
	.align		4
.L_583:
        /*0060*/ 	.word	index@(.nv.constant0._Z36hyperbolic_tangent_derivative_kernelPKdPdi)
        /*0064*/ 	.short	0x0380
        /*0066*/ 	.short	0x0014


	//----- nvinfo : EIATTR_SW_WAR
	.align		4
.L_584:
        /*0068*/ 	.byte	0x04, 0x36
        /*006a*/ 	.short	(.L_586 - .L_585)
.L_585:
        /*006c*/ 	.word	0x00000008
.L_586:


//--------------------- .nv.info._Z26logistic_derivative_kernelPKdPdi --------------------------
	.section	.nv.info._Z26logistic_derivative_kernelPKdPdi,"",@"SHT_CUDA_INFO"
	.sectionflags	@""
	.align	4


	//----- nvinfo : EIATTR_CUDA_API_VERSION
	.align		4
        /*0000*/ 	.byte	0x04, 0x37
        /*0002*/ 	.short	(.L_588 - .L_587)
.L_587:
        /*0004*/ 	.word	0x00000082


	//----- nvinfo : EIATTR_KPARAM_INFO
	.align		4
.L_588:
        /*0008*/ 	.byte	0x04, 0x17
        /*000a*/ 	.short	(.L_590 - .L_589)
.L_589:
        /*000c*/ 	.word	0x00000000
        /*0010*/ 	.short	0x0002
        /*0012*/ 	.short	0x0010
        /*0014*/ 	.byte	0x00, 0xf0, 0x11, 0x00


	//----- nvinfo : EIATTR_KPARAM_INFO
	.align		4
.L_590:
        /*0018*/ 	.byte	0x04, 0x17
        /*001a*/ 	.short	(.L_592 - .L_591)
.L_591:
        /*001c*/ 	.word	0x00000000
        /*0020*/ 	.short	0x0001
        /*0022*/ 	.short	0x0008
        /*0024*/ 	.byte	0x00, 0xf5, 0x21, 0x00


	//----- nvinfo : EIATTR_KPARAM_INFO
	.align		4
.L_592:
        /*0028*/ 	.byte	0x04, 0x17
        /*002a*/ 	.short	(.L_594 - .L_593)
.L_593:
        /*002c*/ 	.word	0x00000000
        /*0030*/ 	.short	0x0000
        /*0032*/ 	.short	0x0000
        /*0034*/ 	.byte	0x00, 0xf5, 0x21, 0x00


	//----- nvinfo : EIATTR_SPARSE_MMA_MASK
	.align		4
.L_594:
        /*0038*/ 	.byte	0x03, 0x50
        /*003a*/ 	.short	0x0000


	//----- nvinfo : EIATTR_MAXREG_COUNT
	.align		4
        /*003c*/ 	.byte	0x03, 0x1b
        /*003e*/ 	.short	0x00ff


	//----- nvinfo : EIATTR_MERCURY_ISA_VERSION
	.align		4
        /*0040*/ 	.byte	0x03, 0x5f
        /*0042*/ 	.short	0x0101


	//----- nvinfo : EIATTR_VRC_CTA_INIT_COUNT
	.align		4
        /*0044*/ 	.byte	0x02, 0x4a
	.zero		1
	.zero		1


	//----- nvinfo : EIATTR_EXIT_INSTR_OFFSETS
	.align		4
        /*0048*/ 	.byte	0x04, 0x1c
        /*004a*/ 	.short	(.L_596 - .L_595)


	//   ....[0]....
.L_595:
        /*004c*/ 	.word	0x000005e0


	//----- nvinfo : EIATTR_CRS_STACK_SIZE
	.align		4
.L_596:
        /*0050*/ 	.byte	0x04, 0x1e
        /*0052*/ 	.short	(.L_598 - .L_597)
.L_597:
        /*0054*/ 	.word	0x00000000


	//----- nvinfo : EIATTR_CBANK_PARAM_SIZE
	.align		4
.L_598:
        /*0058*/ 	.byte	0x03, 0x19
        /*005a*/ 	.short	0x0014


	//----- nvinfo : EIATTR_PARAM_CBANK
	.align		4
        /*005c*/ 	.byte	0x04, 0x0a
        /*005e*/ 	.short	(.L_600 - .L_599)
	.align		4
.L_599:
        /*0060*/ 	.word	index@(.nv.constant0._Z26logistic_derivative_kernelPKdPdi)
        /*0064*/ 	.short	0x0380
        /*0066*/ 	.short	0x0014


	//----- nvinfo : EIATTR_SW_WAR
	.align		4
.L_600:
        /*0068*/ 	.byte	0x04, 0x36
        /*006a*/ 	.short	(.L_602 - .L_601)
.L_601:
        /*006c*/ 	.word	0x00000008
.L_602:


//--------------------- .nv.info._Z25exponential_linear_kernelPKdPdi --------------------------
	.section	.nv.info._Z25exponential_linear_kernelPKdPdi,"",@"SHT_CUDA_INFO"
	.sectionflags	@""
	.align	4


	//----- nvinfo : EIATTR_CUDA_API_VERSION
	.align		4
        /*0000*/ 	.byte	0x04, 0x37
        /*0002*/ 	.short	(.L_604 - .L_603)
.L_603:
        /*0004*/ 	.word	0x00000082


	//----- nvinfo : EIATTR_KPARAM_INFO
	.align		4
.L_604:
        /*0008*/ 	.byte	0x04, 0x17
        /*000a*/ 	.short	(.L_606 - .L_605)
.L_605:
        /*000c*/ 	.word	0x00000000
        /*0010*/ 	.short	0x0002
        /*0012*/ 	.short	0x0010
        /*0014*/ 	.byte	0x00, 0xf0, 0x11, 0x00


	//----- nvinfo : EIATTR_KPARAM_INFO
	.align		4
.L_606:
        /*0018*/ 	.byte	0x04, 0x17
        /*001a*/ 	.short	(.L_608 - .L_607)
.L_607:
        /*001c*/ 	.word	0x00000000
        /*0020*/ 	.short	0x0001
        /*0022*/ 	.short	0x0008
        /*0024*/ 	.byte	0x00, 0xf5, 0x21, 0x00


	//----- nvinfo : EIATTR_KPARAM_INFO
	.align		4
.L_608:
        /*0028*/ 	.byte	0x04, 0x17
        /*002a*/ 	.short	(.L_610 - .L_609)
.L_609:
        /*002c*/ 	.word	0x00000000
        /*0030*/ 	.short	0x0000
        /*0032*/ 	.short	0x0000
        /*0034*/ 	.byte	0x00, 0xf5, 0x21, 0x00


	//----- nvinfo : EIATTR_SPARSE_MMA_MASK
	.align		4
.L_610:
        /*0038*/ 	.byte	0x03, 0x50
        /*003a*/ 	.short	0x0000


	//----- nvinfo : EIATTR_MAXREG_COUNT
	.align		4
        /*003c*/ 	.byte	0x03, 0x1b
        /*003e*/ 	.short	0x00ff


	//----- nvinfo : EIATTR_MERCURY_ISA_VERSION
	.align		4
        /*0040*/ 	.byte	0x03, 0x5f
        /*0042*/ 	.short	0x0101


	//----- nvinfo : EIATTR_VRC_CTA_INIT_COUNT
	.align		4
        /*0044*/ 	.byte	0x02, 0x4a
	.zero		1
	.zero		1


	//----- nvinfo : EIATTR_EXIT_INSTR_OFFSETS
	.align		4
        /*0048*/ 	.byte	0x04, 0x1c
        /*004a*/ 	.short	(.L_612 - .L_611)


	//   ....[0]....
.L_611:
        /*004c*/ 	.word	0x000004a0


	//----- nvinfo : EIATTR_CRS_STACK_SIZE
	.align		4
.L_612:
        /*0050*/ 	.byte	0x04, 0x1e
        /*0052*/ 	.short	(.L_614 - .L_613)
.L_613:
        /*0054*/ 	.word	0x00000000


	//----- nvinfo : EIATTR_CBANK_PARAM_SIZE
	.align		4
.L_614:
        /*0058*/ 	.byte	0x03, 0x19
        /*005a*/ 	.short	0x0014


	//----- nvinfo : EIATTR_PARAM_CBANK
	.align		4
        /*005c*/ 	.byte	0x04, 0x0a
        /*005e*/ 	.short	(.L_616 - .L_615)
	.align		4
.L_615:
        /*0060*/ 	.word	index@(.nv.constant0._Z25exponential_linear_kernelPKdPdi)
        /*0064*/ 	.short	0x0380
        /*0066*/ 	.short	0x0014


	//----- nvinfo : EIATTR_SW_WAR
	.align		4
.L_616:
        /*0068*/ 	.byte	0x04, 0x36
        /*006a*/ 	.short	(.L_618 - .L_617)
.L_617:
        /*006c*/ 	.word	0x00000008
.L_618:


//--------------------- .nv.info._Z20hard_logistic_kernelPKdPdi --------------------------
	.section	.nv.info._Z20hard_logistic_kernelPKdPdi,"",@"SHT_CUDA_INFO"
	.sectionflags	@""
	.align	4


	//----- nvinfo : EIATTR_CUDA_API_VERSION
	.align		4
        /*0000*/ 	.byte	0x04, 0x37
        /*0002*/ 	.short	(.L_620 - .L_619)
.L_619:
        /*0004*/ 	.word	0x00000082


	//----- nvinfo : EIATTR_KPARAM_INFO
	.align		4
.L_620:
        /*0008*/ 	.byte	0x04, 0x17
        /*000a*/ 	.short	(.L_622 - .L_621)
.L_621:
        /*000c*/ 	.word	0x00000000
        /*0010*/ 	.short	0x0002
        /*0012*/ 	.short	0x0010
        /*0014*/ 	.byte	0x00, 0xf0, 0x11, 0x00


	//----- nvinfo : EIATTR_KPARAM_INFO
	.align		4
.L_622:
        /*0018*/ 	.byte	0x04, 0x17
        /*001a*/ 	.short	(.L_624 - .L_623)
.L_623:
        /*001c*/ 	.word	0x00000000
        /*0020*/ 	.short	0x0001
        /*0022*/ 	.short	0x0008
        /*0024*/ 	.byte	0x00, 0xf5, 0x21, 0x00


	//----- nvinfo : EIATTR_KPARAM_INFO
	.align		4
.L_624:
        /*0028*/ 	.byte	0x04, 0x17
        /*002a*/ 	.short	(.L_626 - .L_625)
.L_625:
        /*002c*/ 	.word	0x00000000
        /*0030*/ 	.short	0x0000
        /*0032*/ 	.short	0x0000
        /*0034*/ 	.byte	0x00, 0xf5, 0x21, 0x00


	//----- nvinfo : EIATTR_SPARSE_MMA_MASK
	.align		4
.L_626:
        /*0038*/ 	.byte	0x03, 0x50
        /*003a*/ 	.short	0x0000


	//----- nvinfo : EIATTR_MAXREG_COUNT
	.align		4
        /*003c*/ 	.byte	0x03, 0x1b
        /*003e*/ 	.short	0x00ff


	//----- nvinfo : EIATTR_MERCURY_ISA_VERSION
	.align		4
        /*0040*/ 	.byte	0x03, 0x5f
        /*0042*/ 	.short	0x0101


	//----- nvinfo : EIATTR_VRC_CTA_INIT_COUNT
	.align		4
        /*0044*/ 	.byte	0x02, 0x4a
	.zero		1
	.zero		1


	//----- nvinfo : EIATTR_EXIT_INSTR_OFFSETS
	.align		4
        /*0048*/ 	.byte	0x04, 0x1c
        /*004a*/ 	.short	(.L_628 - .L_627)


	//   ....[0]....
.L_627:
        /*004c*/ 	.word	0x00000170


	//----- nvinfo : EIATTR_CRS_STACK_SIZE
	.align		4
.L_628:
        /*0050*/ 	.byte	0x04, 0x1e
        /*0052*/ 	.short	(.L_630 - .L_629)
.L_629:
        /*0054*/ 	.word	0x00000000


	//----- nvinfo : EIATTR_CBANK_PARAM_SIZE
	.align		4
.L_630:
        /*0058*/ 	.byte	0x03, 0x19
        /*005a*/ 	.short	0x0014


	//----- nvinfo : EIATTR_PARAM_CBANK
	.align		4
        /*005c*/ 	.byte	0x04, 0x0a
        /*005e*/ 	.short	(.L_632 - .L_631)
	.align		4
.L_631:
        /*0060*/ 	.word	index@(.nv.constant0._Z20hard_logistic_kernelPKdPdi)
        /*0064*/ 	.short	0x0380
        /*0066*/ 	.short	0x0014


	//----- nvinfo : EIATTR_SW_WAR
	.align		4
.L_632:
        /*0068*/ 	.byte	0x04, 0x36
        /*006a*/ 	.short	(.L_634 - .L_633)
.L_633:
        /*006c*/ 	.word	0x00000008
.L_634:


//--------------------- .nv.info._Z16soft_sign_kernelPKdPdi --------------------------
	.section	.nv.info._Z16soft_sign_kernelPKdPdi,"",@"SHT_CUDA_INFO"
	.sectionflags	@""
	.align	4


	//----- nvinfo : EIATTR_CUDA_API_VERSION
	.align		4
        /*0000*/ 	.byte	0x04, 0x37
        /*0002*/ 	.short	(.L_636 - .L_635)
.L_635:
        /*0004*/ 	.word	0x00000082


	//----- nvinfo : EIATTR_KPARAM_INFO
	.align		4
.L_636:
        /*0008*/ 	.byte	0x04, 0x17
        /*000a*/ 	.short	(.L_638 - .L_637)
.L_637:
        /*000c*/ 	.word	0x00000000
        /*0010*/ 	.short	0x0002
        /*0012*/ 	.short	0x0010
        /*0014*/ 	.byte	0x00, 0xf0, 0x11, 0x00


	//----- nvinfo : EIATTR_KPARAM_INFO
	.align		4
.L_638:
        /*0018*/ 	.byte	0x04, 0x17
        /*001a*/ 	.short	(.L_640 - .L_639)
.L_639:
        /*001c*/ 	.word	0x00000000
        /*0020*/ 	.short	0x0001
        /*0022*/ 	.short	0x0008
        /*0024*/ 	.byte	0x00, 0xf5, 0x21, 0x00


	//----- nvinfo : EIATTR_KPARAM_INFO
	.align		4
.L_640:
        /*0028*/ 	.byte	0x04, 0x17
        /*002a*/ 	.short	(.L_642 - .L_641)
.L_641:
        /*002c*/ 	.word	0x00000000
        /*0030*/ 	.short	0x0000
        /*0032*/ 	.short	0x0000
        /*0034*/ 	.byte	0x00, 0xf5, 0x21, 0x00


	//----- nvinfo : EIATTR_SPARSE_MMA_MASK
	.align		4
.L_642:
        /*0038*/ 	.byte	0x03, 0x50
        /*003a*/ 	.short	0x0000


	//----- nvinfo : EIATTR_MAXREG_COUNT
	.align		4
        /*003c*/ 	.byte	0x03, 0x1b
        /*003e*/ 	.short	0x00ff


	//----- nvinfo : EIATTR_MERCURY_ISA_VERSION
	.align		4
        /*0040*/ 	.byte	0x03, 0x5f
        /*0042*/ 	.short	0x0101


	//----- nvinfo : EIATTR_VRC_CTA_INIT_COUNT
	.align		4
        /*0044*/ 	.byte	0x02, 0x4a
	.zero		1
	.zero		1


	//----- nvinfo : EIATTR_EXIT_INSTR_OFFSETS
	.align		4
        /*0048*/ 	.byte	0x04, 0x1c
        /*004a*/ 	.short	(.L_644 - .L_643)


	//   ....[0]....
.L_643:
        /*004c*/ 	.word	0x00000230


	//----- nvinfo : EIATTR_CRS_STACK_SIZE
	.align		4
.L_644:
        /*0050*/ 	.byte	0x04, 0x1e
        /*0052*/ 	.short	(.L_646 - .L_645)
.L_645:
        /*0054*/ 	.word	0x00000000


	//----- nvinfo : EIATTR_CBANK_PARAM_SIZE
	.align		4
.L_646:
        /*0058*/ 	.byte	0x03, 0x19
        /*005a*/ 	.short	0x0014


	//----- nvinfo : EIATTR_PARAM_CBANK
	.align		4
        /*005c*/ 	.byte	0x04, 0x0a
        /*005e*/ 	.short	(.L_648 - .L_647)
	.align		4
.L_647:
        /*0060*/ 	.word	index@(.nv.constant0._Z16soft_sign_kernelPKdPdi)
        /*0064*/ 	.short	0x0380
        /*0066*/ 	.short	0x0014


	//----- nvinfo : EIATTR_SW_WAR
	.align		4
.L_648:
        /*0068*/ 	.byte	0x04, 0x36
        /*006a*/ 	.short	(.L_650 - .L_649)
.L_649:
        /*006c*/ 	.word	0x00000008
.L_650:


//--------------------- .nv.info._Z16soft_plus_kernelPKdPdi --------------------------
	.section	.nv.info._Z16soft_plus_kernelPKdPdi,"",@"SHT_CUDA_INFO"
	.sectionflags	@""
	.align	4


	//----- nvinfo : EIATTR_CUDA_API_VERSION
	.align		4
        /*0000*/ 	.byte	0x04, 0x37
        /*0002*/ 	.short	(.L_652 - .L_651)
.L_651:
        /*0004*/ 	.word	0x00000082


	//----- nvinfo : EIATTR_KPARAM_INFO
	.align		4
.L_652:
        /*0008*/ 	.byte	0x04, 0x17
        /*000a*/ 	.short	(.L_654 - .L_653)
.L_653:
        /*000c*/ 	.word	0x00000000
        /*0010*/ 	.short	0x0002
        /*0012*/ 	.short	0x0010
        /*0014*/ 	.byte	0x00, 0xf0, 0x11, 0x00


	//----- nvinfo : EIATTR_KPARAM_INFO
	.align		4
.L_654:
        /*0018*/ 	.byte	0x04, 0x17
        /*001a*/ 	.short	(.L_656 - .L_655)
.L_655:
        /*001c*/ 	.word	0x00000000
        /*0020*/ 	.short	0x0001
        /*0022*/ 	.short	0x0008
        /*0024*/ 	.byte	0x00, 0xf5, 0x21, 0x00


	//----- nvinfo : EIATTR_KPARAM_INFO
	.align		4
.L_656:
        /*0028*/ 	.byte	0x04, 0x17
        /*002a*/ 	.short	(.L_658 - .L_657)
.L_657:
        /*002c*/ 	.word	0x00000000
        /*0030*/ 	.short	0x0000
        /*0032*/ 	.short	0x0000
        /*0034*/ 	.byte	0x00, 0xf5, 0x21, 0x00


	//----- nvinfo : EIATTR_SPARSE_MMA_MASK
	.align		4
.L_658:
        /*0038*/ 	.byte	0x03, 0x50
        /*003a*/ 	.short	0x0000


	//----- nvinfo : EIATTR_MAXREG_COUNT
	.align		4
        /*003c*/ 	.byte	0x03, 0x1b
        /*003e*/ 	.short	0x00ff


	//----- nvinfo : EIATTR_MERCURY_ISA_VERSION
	.align		4
        /*0040*/ 	.byte	0x03, 0x5f
        /*0042*/ 	.short	0x0101


	//----- nvinfo : EIATTR_VRC_CTA_INIT_COUNT
	.align		4
        /*0044*/ 	.byte	0x02, 0x4a
	.zero		1
	.zero		1


	//----- nvinfo : EIATTR_EXIT_INSTR_OFFSETS
	.align		4
        /*0048*/ 	.byte	0x04, 0x1c
        /*004a*/ 	.short	(.L_660 - .L_659)


	//   ....[0]....
.L_659:
        /*004c*/ 	.word	0x000009b0


	//----- nvinfo : EIATTR_CRS_STACK_SIZE
	.align		4
.L_660:
        /*0050*/ 	.byte	0x04, 0x1e
        /*0052*/ 	.short	(.L_662 - .L_661)
.L_661:
        /*0054*/ 	.word	0x00000000


	//----- nvinfo : EIATTR_CBANK_PARAM_SIZE
	.align		4
.L_662:
        /*0058*/ 	.byte	0x03, 0x19
        /*005a*/ 	.short	0x0014


	//----- nvinfo : EIATTR_PARAM_CBANK
	.align		4
        /*005c*/ 	.byte	0x04, 0x0a
        /*005e*/ 	.short	(.L_664 - .L_663)
	.align		4
.L_663:
        /*0060*/ 	.word	index@(.nv.constant0._Z16soft_plus_kernelPKdPdi)
        /*0064*/ 	.short	0x0380
        /*0066*/ 	.short	0x0014


	//----- nvinfo : EIATTR_SW_WAR
	.align		4
.L_664:
        /*0068*/ 	.byte	0x04, 0x36
        /*006a*/ 	.short	(.L_666 - .L_665)
.L_665:
        /*006c*/ 	.word	0x00000008
.L_666:


//--------------------- .nv.info._Z32scaled_exponential_linear_kernelPKdPdi --------------------------
	.section	.nv.info._Z32scaled_exponential_linear_kernelPKdPdi,"",@"SHT_CUDA_INFO"
	.sectionflags	@""
	.align	4


	//----- nvinfo : EIATTR_CUDA_API_VERSION
	.align		4
        /*0000*/ 	.byte	0x04, 0x37
        /*0002*/ 	.short	(.L_668 - .L_667)
.L_667:
        /*0004*/ 	.word	0x00000082


	//----- nvinfo : EIATTR_KPARAM_INFO
	.align		4
.L_668:
        /*0008*/ 	.byte	0x04, 0x17
        /*000a*/ 	.short	(.L_670 - .L_669)
.L_669:
        /*000c*/ 	.word	0x00000000
        /*0010*/ 	.short	0x0002
        /*0012*/ 	.short	0x0010
        /*0014*/ 	.byte	0x00, 0xf0, 0x11, 0x00


	//----- nvinfo : EIATTR_KPARAM_INFO
	.align		4
.L_670:
        /*0018*/ 	.byte	0x04, 0x17
        /*001a*/ 	.short	(.L_672 - .L_671)
.L_671:
        /*001c*/ 	.word	0x00000000
        /*0020*/ 	.short	0x0001
        /*0022*/ 	.short	0x0008
        /*0024*/ 	.byte	0x00, 0xf5, 0x21, 0x00


	//----- nvinfo : EIATTR_KPARAM_INFO
	.align		4
.L_672:
        /*0028*/ 	.byte	0x04, 0x17
        /*002a*/ 	.short	(.L_674 - .L_673)
.L_673:
        /*002c*/ 	.word	0x00000000
        /*0030*/ 	.short	0x0000
        /*0032*/ 	.short	0x0000
        /*0034*/ 	.byte	0x00, 0xf5, 0x21, 0x00


	//----- nvinfo : EIATTR_SPARSE_MMA_MASK
	.align		4
.L_674:
        /*0038*/ 	.byte	0x03, 0x50
        /*003a*/ 	.short	0x0000


	//----- nvinfo : EIATTR_MAXREG_COUNT
	.align		4
        /*003c*/ 	.byte	0x03, 0x1b
        /*003e*/ 	.short	0x00ff


	//----- nvinfo : EIATTR_MERCURY_ISA_VERSION
	.align		4
        /*0040*/ 	.byte	0x03, 0x5f
        /*0042*/ 	.short	0x0101


	//----- nvinfo : EIATTR_VRC_CTA_INIT_COUNT
	.align		4
        /*0044*/ 	.byte	0x02, 0x4a
	.zero		1
	.zero		1


	//----- nvinfo : EIATTR_EXIT_INSTR_OFFSETS
	.align		4
        /*0048*/ 	.byte	0x04, 0x1c
        /*004a*/ 	.short	(.L_676 - .L_675)


	//   ....[0]....
.L_675:
        /*004c*/ 	.word	0x000004f0


	//----- nvinfo : EIATTR_CRS_STACK_SIZE
	.align		4
.L_676:
        /*0050*/ 	.byte	0x04, 0x1e
        /*0052*/ 	.short	(.L_678 - .L_677)
.L_677:
        /*0054*/ 	.word	0x00000000


	//----- nvinfo : EIATTR_CBANK_PARAM_SIZE
	.align		4
.L_678:
        /*0058*/ 	.byte	0x03, 0x19
        /*005a*/ 	.short	0x0014


	//----- nvinfo : EIATTR_PARAM_CBANK
	.align		4
        /*005c*/ 	.byte	0x04, 0x0a
        /*005e*/ 	.short	(.L_680 - .L_679)
	.align		4
.L_679:
        /*0060*/ 	.word	index@(.nv.constant0._Z32scaled_exponential_linear_kernelPKdPdi)
        /*0064*/ 	.short	0x0380
        /*0066*/ 	.short	0x0014


	//----- nvinfo : EIATTR_SW_WAR
	.align		4
.L_680:
        /*0068*/ 	.byte	0x04, 0x36
        /*006a*/ 	.short	(.L_682 - .L_681)
.L_681:
        /*006c*/ 	.word	0x00000008
.L_682:


//--------------------- .nv.info._Z23rectified_linear_kernelPKdPdi --------------------------
	.section	.nv.info._Z23rectified_linear_kernelPKdPdi,"",@"SHT_CUDA_INFO"
	.sectionflags	@""
	.align	4


	//----- nvinfo : EIATTR_CUDA_API_VERSION
	.align		4
        /*0000*/ 	.byte	0x04, 0x37
        /*0002*/ 	.short	(.L_684 - .L_683)
.L_683:
        /*0004*/ 	.word	0x00000082


	//----- nvinfo : EIATTR_KPARAM_INFO
	.align		4
.L_684:
        /*0008*/ 	.byte	0x04, 0x17
        /*000a*/ 	.short	(.L_686 - .L_685)
.L_685:
        /*000c*/ 	.word	0x00000000
        /*0010*/ 	.short	0x0002
        /*0012*/ 	.short	0x0010
        /*0014*/ 	.byte	0x00, 0xf0, 0x11, 0x00


	//----- nvinfo : EIATTR_KPARAM_INFO
	.align		4
.L_686:
        /*0018*/ 	.byte	0x04, 0x17
        /*001a*/ 	.short	(.L_688 - .L_687)
.L_687:
        /*001c*/ 	.word	0x00000000
        /*0020*/ 	.short	0x0001
        /*0022*/ 	.short	0x0008
        /*0024*/ 	.byte	0x00, 0xf5, 0x21, 0x00


	//----- nvinfo : EIATTR_KPARAM_INFO
	.align		4
.L_688:
        /*0028*/ 	.byte	0x04, 0x17
        /*002a*/ 	.short	(.L_690 - .L_689)
.L_689:
        /*002c*/ 	.word	0x00000000
        /*0030*/ 	.short	0x0000
        /*0032*/ 	.short	0x0000
        /*0034*/ 	.byte	0x00, 0xf5, 0x21, 0x00


	//----- nvinfo : EIATTR_SPARSE_MMA_MASK
	.align		4
.L_690:
        /*0038*/ 	.byte	0x03, 0x50
        /*003a*/ 	.short	0x0000


	//----- nvinfo : EIATTR_MAXREG_COUNT
	.align		4
        /*003c*/ 	.byte	0x03, 0x1b
        /*003e*/ 	.short	0x00ff


	//----- nvinfo : EIATTR_MERCURY_ISA_VERSION
	.align		4
        /*0040*/ 	.byte	0x03, 0x5f
        /*0042*/ 	.short	0x0101


	//----- nvinfo : EIATTR_VRC_CTA_INIT_COUNT
	.align		4
        /*0044*/ 	.byte	0x02, 0x4a
	.zero		1
	.zero		1


	//----- nvinfo : EIATTR_EXIT_INSTR_OFFSETS
	.align		4
        /*0048*/ 	.byte	0x04, 0x1c
        /*004a*/ 	.short	(.L_692 - .L_691)


	//   ....[0]....
.L_691:
        /*004c*/ 	.word	0x00000150


	//----- nvinfo : EIATTR_CBANK_PARAM_SIZE
	.align		4
.L_692:
        /*0050*/ 	.byte	0x03, 0x19
        /*0052*/ 	.short	0x0014


	//----- nvinfo : EIATTR_PARAM_CBANK
	.align		4
        /*0054*/ 	.byte	0x04, 0x0a
        /*0056*/ 	.short	(.L_694 - .L_693)
	.align		4
.L_693:
        /*0058*/ 	.word	index@(.nv.constant0._Z23rectified_linear_kernelPKdPdi)
        /*005c*/ 	.short	0x0380
        /*005e*/ 	.short	0x0014


	//----- nvinfo : EIATTR_SW_WAR
	.align		4
.L_694:
        /*0060*/ 	.byte	0x04, 0x36
        /*0062*/ 	.short	(.L_696 - .L_695)
.L_695:
        /*0064*/ 	.word	0x00000008
.L_696:


//--------------------- .nv.info._Z13linear_kernelPKdPdi --------------------------
	.section	.nv.info._Z13linear_kernelPKdPdi,"",@"SHT_CUDA_INFO"
	.sectionflags	@""
	.align	4


	//----- nvinfo : EIATTR_CUDA_API_VERSION
	.align		4
        /*0000*/ 	.byte	0x04, 0x37
        /*0002*/ 	.short	(.L_698 - .L_697)
.L_697:
        /*0004*/ 	.word	0x00000082


	//----- nvinfo : EIATTR_KPARAM_INFO
	.align		4
.L_698:
        /*0008*/ 	.byte	0x04, 0x17
        /*000a*/ 	.short	(.L_700 - .L_699)
.L_699:
        /*000c*/ 	.word	0x00000000
        /*0010*/ 	.short	0x0002
        /*0012*/ 	.short	0x0010
        /*0014*/ 	.byte	0x00, 0xf0, 0x11, 0x00


	//----- nvinfo : EIATTR_KPARAM_INFO
	.align		4
.L_700:
        /*0018*/ 	.byte	0x04, 0x17
        /*001a*/ 	.short	(.L_702 - .L_701)
.L_701:
        /*001c*/ 	.word	0x00000000
        /*0020*/ 	.short	0x0001
        /*0022*/ 	.short	0x0008
        /*0024*/ 	.byte	0x00, 0xf5, 0x21, 0x00


	//----- nvinfo : EIATTR_KPARAM_INFO
	.align		4
.L_702:
        /*0028*/ 	.byte	0x04, 0x17
        /*002a*/ 	.short	(.L_704 - .L_703)
.L_703:
        /*002c*/ 	.word	0x00000000
        /*0030*/ 	.short	0x0000
        /*0032*/ 	.short	0x0000
        /*0034*/ 	.byte	0x00, 0xf5, 0x21, 0x00


	//----- nvinfo : EIATTR_SPARSE_MMA_MASK
	.align		4
.L_704:
        /*0038*/ 	.byte	0x03, 0x50
        /*003a*/ 	.short	0x0000


	//----- nvinfo : EIATTR_MAXREG_COUNT
	.align		4
        /*003c*/ 	.byte	0x03, 0x1b
        /*003e*/ 	.short	0x00ff


	//----- nvinfo : EIATTR_MERCURY_ISA_VERSION
	.align		4
        /*0040*/ 	.byte	0x03, 0x5f
        /*0042*/ 	.short	0x0101


	//----- nvinfo : EIATTR_VRC_CTA_INIT_COUNT
	.align		4
        /*0044*/ 	.byte	0x02, 0x4a
	.zero		1
	.zero		1


	//----- nvinfo : EIATTR_EXIT_INSTR_OFFSETS
	.align		4
        /*0048*/ 	.byte	0x04, 0x1c
        /*004a*/ 	.short	(.L_706 - .L_705)


	//   ....[0]....
.L_705:
        /*004c*/ 	.word	0x000000c0


	//----- nvinfo : EIATTR_CBANK_PARAM_SIZE
	.align		4
.L_706:
        /*0050*/ 	.byte	0x03, 0x19
        /*0052*/ 	.short	0x0014


	//----- nvinfo : EIATTR_PARAM_CBANK
	.align		4
        /*0054*/ 	.byte	0x04, 0x0a
        /*0056*/ 	.short	(.L_708 - .L_707)
	.align		4
.L_707:
        /*0058*/ 	.word	index@(.nv.constant0._Z13linear_kernelPKdPdi)
        /*005c*/ 	.short	0x0380
        /*005e*/ 	.short	0x0014


	//----- nvinfo : EIATTR_SW_WAR
	.align		4
.L_708:
        /*0060*/ 	.byte	0x04, 0x36
        /*0062*/ 	.short	(.L_710 - .L_709)
.L_709:
        /*0064*/ 	.word	0x00000008
.L_710:


//--------------------- .nv.info._Z26symmetric_threshold_kernelPKdPdi --------------------------
	.section	.nv.info._Z26symmetric_threshold_kernelPKdPdi,"",@"SHT_CUDA_INFO"
	.sectionflags	@""
	.align	4


	//----- nvinfo : EIATTR_CUDA_API_VERSION
	.align		4
        /*0000*/ 	.byte	0x04, 0x37
        /*0002*/ 	.short	(.L_712 - .L_711)
.L_711:
        /*0004*/ 	.word	0x00000082


	//----- nvinfo : EIATTR_KPARAM_INFO
	.align		4
.L_712:
        /*0008*/ 	.byte	0x04, 0x17
        /*000a*/ 	.short	(.L_714 - .L_713)
.L_713:
        /*000c*/ 	.word	0x00000000
        /*0010*/ 	.short	0x0002
        /*0012*/ 	.short	0x0010
        /*0014*/ 	.byte	0x00, 0xf0, 0x11, 0x00


	//----- nvinfo : EIATTR_KPARAM_INFO
	.align		4
.L_714:
        /*0018*/ 	.byte	0x04, 0x17
        /*001a*/ 	.short	(.L_716 - .L_715)
.L_715:
        /*001c*/ 	.word	0x00000000
        /*0020*/ 	.short	0x0001
        /*0022*/ 	.short	0x0008
        /*0024*/ 	.byte	0x00, 0xf5, 0x21, 0x00


	//----- nvinfo : EIATTR_KPARAM_INFO
	.align		4
.L_716:
        /*0028*/ 	.byte	0x04, 0x17
        /*002a*/ 	.short	(.L_718 - .L_717)
.L_717:
        /*002c*/ 	.word	0x00000000
        /*0030*/ 	.short	0x0000
        /*0032*/ 	.short	0x0000
        /*0034*/ 	.byte	0x00, 0xf5, 0x21, 0x00


	//----- nvinfo : EIATTR_SPARSE_MMA_MASK
	.align		4
.L_718:
        /*0038*/ 	.byte	0x03, 0x50
        /*003a*/ 	.short	0x0000


	//----- nvinfo : EIATTR_MAXREG_COUNT
	.align		4
        /*003c*/ 	.byte	0x03, 0x1b
        /*003e*/ 	.short	0x00ff


	//----- nvinfo : EIATTR_MERCURY_ISA_VERSION
	.align		4
        /*0040*/ 	.byte	0x03, 0x5f
        /*0042*/ 	.short	0x0101


	//----- nvinfo : EIATTR_VRC_CTA_INIT_COUNT
	.align		4
        /*0044*/ 	.byte	0x02, 0x4a
	.zero		1
	.zero		1


	//----- nvinfo : EIATTR_EXIT_INSTR_OFFSETS
	.align		4
        /*0048*/ 	.byte	0x04, 0x1c
        /*004a*/ 	.short	(.L_720 - .L_719)


	//   ....[0]....
.L_719:
        /*004c*/ 	.word	0x00000100


	//----- nvinfo : EIATTR_CBANK_PARAM_SIZE
	.align		4
.L_720:
        /*0050*/ 	.byte	0x03, 0x19
        /*0052*/ 	.short	0x0014


	//----- nvinfo : EIATTR_PARAM_CBANK
	.align		4
        /*0054*/ 	.byte	0x04, 0x0a
        /*0056*/ 	.short	(.L_722 - .L_721)
	.align		4
.L_721:
        /*0058*/ 	.word	index@(.nv.constant0._Z26symmetric_threshold_kernelPKdPdi)
        /*005c*/ 	.short	0x0380
        /*005e*/ 	.short	0x0014


	//----- nvinfo : EIATTR_SW_WAR
	.align		4
.L_722:
        /*0060*/ 	.byte	0x04, 0x36
        /*0062*/ 	.short	(.L_724 - .L_723)
.L_723:
        /*0064*/ 	.word	0x00000008
.L_724:


//--------------------- .nv.info._Z16threshold_kernelPKdPdi --------------------------
	.section	.nv.info._Z16threshold_kernelPKdPdi,"",@"SHT_CUDA_INFO"
	.sectionflags	@""
	.align	4


	//----- nvinfo : EIATTR_CUDA_API_VERSION
	.align		4
        /*0000*/ 	.byte	0x04, 0x37
        /*0002*/ 	.short	(.L_726 - .L_725)
.L_725:
        /*0004*/ 	.word	0x00000082


	//----- nvinfo : EIATTR_KPARAM_INFO
	.align		4
.L_726:
        /*0008*/ 	.byte	0x04, 0x17
        /*000a*/ 	.short	(.L_728 - .L_727)
.L_727:
        /*000c*/ 	.word	0x00000000
        /*0010*/ 	.short	0x0002
        /*0012*/ 	.short	0x0010
        /*0014*/ 	.byte	0x00, 0xf0, 0x11, 0x00


	//----- nvinfo : EIATTR_KPARAM_INFO
	.align		4
.L_728:
        /*0018*/ 	.byte	0x04, 0x17
        /*001a*/ 	.short	(.L_730 - .L_729)
.L_729:
        /*001c*/ 	.word	0x00000000
        /*0020*/ 	.short	0x0001
        /*0022*/ 	.short	0x0008
        /*0024*/ 	.byte	0x00, 0xf5, 0x21, 0x00


	//----- nvinfo : EIATTR_KPARAM_INFO
	.align		4
.L_730:
        /*0028*/ 	.byte	0x04, 0x17
        /*002a*/ 	.short	(.L_732 - .L_731)
.L_731:
        /*002c*/ 	.word	0x00000000
        /*0030*/ 	.short	0x0000
        /*0032*/ 	.short	0x0000
        /*0034*/ 	.byte	0x00, 0xf5, 0x21, 0x00


	//----- nvinfo : EIATTR_SPARSE_MMA_MASK
	.align		4
.L_732:
        /*0038*/ 	.byte	0x03, 0x50
        /*003a*/ 	.short	0x0000


	//----- nvinfo : EIATTR_MAXREG_COUNT
	.align		4
        /*003c*/ 	.byte	0x03, 0x1b
        /*003e*/ 	.short	0x00ff


	//----- nvinfo : EIATTR_MERCURY_ISA_VERSION
	.align		4
        /*0040*/ 	.byte	0x03, 0x5f
        /*0042*/ 	.short	0x0101


	//----- nvinfo : EIATTR_VRC_CTA_INIT_COUNT
	.align		4
        /*0044*/ 	.byte	0x02, 0x4a
	.zero		1
	.zero		1


	//----- nvinfo : EIATTR_EXIT_INSTR_OFFSETS
	.align		4
        /*0048*/ 	.byte	0x04, 0x1c
        /*004a*/ 	.short	(.L_734 - .L_733)


	//   ....[0]....
.L_733:
        /*004c*/ 	.word	0x000000f0


	//----- nvinfo : EIATTR_CBANK_PARAM_SIZE
	.align		4
.L_734:
        /*0050*/ 	.byte	0x03, 0x19
        /*0052*/ 	.short	0x0014


	//----- nvinfo : EIATTR_PARAM_CBANK
	.align		4
        /*0054*/ 	.byte	0x04, 0x0a
        /*0056*/ 	.short	(.L_736 - .L_735)
	.align		4
.L_735:
        /*0058*/ 	.word	index@(.nv.constant0._Z16threshold_kernelPKdPdi)
        /*005c*/ 	.short	0x0380
        /*005e*/ 	.short	0x0014


	//----- nvinfo : EIATTR_SW_WAR
	.align		4
.L_736:
        /*0060*/ 	.byte	0x04, 0x36
        /*0062*/ 	.short	(.L_738 - .L_737)
.L_737:
        /*0064*/ 	.word	0x00000008
.L_738:


//--------------------- .nv.info._Z25hyperbolic_tangent_kernelPKdPdi --------------------------
	.section	.nv.info._Z25hyperbolic_tangent_kernelPKdPdi,"",@"SHT_CUDA_INFO"
	.sectionflags	@""
	.align	4


	//----- nvinfo : EIATTR_CUDA_API_VERSION
	.align		4
        /*0000*/ 	.byte	0x04, 0x37
        /*0002*/ 	.short	(.L_740 - .L_739)
.L_739:
        /*0004*/ 	.word	0x00000082


	//----- nvinfo : EIATTR_KPARAM_INFO
	.align		4
.L_740:
        /*0008*/ 	.byte	0x04, 0x17
        /*000a*/ 	.short	(.L_742 - .L_741)
.L_741:
        /*000c*/ 	.word	0x00000000
        /*0010*/ 	.short	0x0002
        /*0012*/ 	.short	0x0010
        /*0014*/ 	.byte	0x00, 0xf0, 0x11, 0x00


	//----- nvinfo : EIATTR_KPARAM_INFO
	.align		4
.L_742:
        /*0018*/ 	.byte	0x04, 0x17
        /*001a*/ 	.short	(.L_744 - .L_743)
.L_743:
        /*001c*/ 	.word	0x00000000
        /*0020*/ 	.short	0x0001
        /*0022*/ 	.short	0x0008
        /*0024*/ 	.byte	0x00, 0xf5, 0x21, 0x00


	//----- nvinfo : EIATTR_KPARAM_INFO
	.align		4
.L_744:
        /*0028*/ 	.byte	0x04, 0x17
        /*002a*/ 	.short	(.L_746 - .L_745)
.L_745:
        /*002c*/ 	.word	0x00000000
        /*0030*/ 	.short	0x0000
        /*0032*/ 	.short	0x0000
        /*0034*/ 	.byte	0x00, 0xf5, 0x21, 0x00


	//----- nvinfo : EIATTR_SPARSE_MMA_MASK
	.align		4
.L_746:
        /*0038*/ 	.byte	0x03, 0x50
        /*003a*/ 	.short	0x0000


	//----- nvinfo : EIATTR_MAXREG_COUNT
	.align		4
        /*003c*/ 	.byte	0x03, 0x1b
        /*003e*/ 	.short	0x00ff


	//----- nvinfo : EIATTR_MERCURY_ISA_VERSION
	.align		4
        /*0040*/ 	.byte	0x03, 0x5f
        /*0042*/ 	.short	0x0101


	//----- nvinfo : EIATTR_VRC_CTA_INIT_COUNT
	.align		4
        /*0044*/ 	.byte	0x02, 0x4a
	.zero		1
	.zero		1


	//----- nvinfo : EIATTR_EXIT_INSTR_OFFSETS
	.align		4
        /*0048*/ 	.byte	0x04, 0x1c
        /*004a*/ 	.short	(.L_748 - .L_747)


	//   ....[0]....
.L_747:
        /*004c*/ 	.word	0x00000700


	//----- nvinfo : EIATTR_CRS_STACK_SIZE
	.align		4
.L_748:
        /*0050*/ 	.byte	0x04, 0x1e
        /*0052*/ 	.short	(.L_750 - .L_749)
.L_749:
        /*0054*/ 	.word	0x00000000


	//----- nvinfo : EIATTR_CBANK_PARAM_SIZE
	.align		4
.L_750:
        /*0058*/ 	.byte	0x03, 0x19
        /*005a*/ 	.short	0x0014


	//----- nvinfo : EIATTR_PARAM_CBANK
	.align		4
        /*005c*/ 	.byte	0x04, 0x0a
        /*005e*/ 	.short	(.L_752 - .L_751)
	.align		4
.L_751:
        /*0060*/ 	.word	index@(.nv.constant0._Z25hyperbolic_tangent_kernelPKdPdi)
        /*0064*/ 	.short	0x0380
        /*0066*/ 	.short	0x0014


	//----- nvinfo : EIATTR_SW_WAR
	.align		4
.L_752:
        /*0068*/ 	.byte	0x04, 0x36
        /*006a*/ 	.short	(.L_754 - .L_753)
.L_753:
        /*006c*/ 	.word	0x00000008
.L_754:


//--------------------- .nv.info._Z15logistic_kernelPKdPdi --------------------------
	.section	.nv.info._Z15logistic_kernelPKdPdi,"",@"SHT_CUDA_INFO"
	.sectionflags	@""
	.align	4


	//----- nvinfo : EIATTR_CUDA_API_VERSION
	.align		4
        /*0000*/ 	.byte	0x04, 0x37
        /*0002*/ 	.short	(.L_756 - .L_755)
.L_755:
        /*0004*/ 	.word	0x00000082


	//----- nvinfo : EIATTR_KPARAM_INFO
	.align		4
.L_756:
        /*0008*/ 	.byte	0x04, 0x17
        /*000a*/ 	.short	(.L_758 - .L_757)
.L_757:
        /*000c*/ 	.word	0x00000000
        /*0010*/ 	.short	0x0002
        /*0012*/ 	.short	0x0010
        /*0014*/ 	.byte	0x00, 0xf0, 0x11, 0x00


	//----- nvinfo : EIATTR_KPARAM_INFO
	.align		4
.L_758:
        /*0018*/ 	.byte	0x04, 0x17
        /*001a*/ 	.short	(.L_760 - .L_759)
.L_759:
        /*001c*/ 	.word	0x00000000
        /*0020*/ 	.short	0x0001
        /*0022*/ 	.short	0x0008
        /*0024*/ 	.byte	0x00, 0xf5, 0x21, 0x00


	//----- nvinfo : EIATTR_KPARAM_INFO
	.align		4
.L_760:
        /*0028*/ 	.byte	0x04, 0x17
        /*002a*/ 	.short	(.L_762 - .L_761)
.L_761:
        /*002c*/ 	.word	0x00000000
        /*0030*/ 	.short	0x0000
        /*0032*/ 	.short	0x0000
        /*0034*/ 	.byte	0x00, 0xf5, 0x21, 0x00


	//----- nvinfo : EIATTR_SPARSE_MMA_MASK
	.align		4
.L_762:
        /*0038*/ 	.byte	0x03, 0x50
        /*003a*/ 	.short	0x0000


	//----- nvinfo : EIATTR_MAXREG_COUNT
	.align		4
        /*003c*/ 	.byte	0x03, 0x1b
        /*003e*/ 	.short	0x00ff


	//----- nvinfo : EIATTR_MERCURY_ISA_VERSION
	.align		4
        /*0040*/ 	.byte	0x03, 0x5f
        /*0042*/ 	.short	0x0101


	//----- nvinfo : EIATTR_VRC_CTA_INIT_COUNT
	.align		4
        /*0044*/ 	.byte	0x02, 0x4a
	.zero		1
	.zero		1


	//----- nvinfo : EIATTR_EXIT_INSTR_OFFSETS
	.align		4
        /*0048*/ 	.byte	0x04, 0x1c
        /*004a*/ 	.short	(.L_764 - .L_763)


	//   ....[0]....
.L_763:
        /*004c*/ 	.word	0x00000580


	//----- nvinfo : EIATTR_CRS_STACK_SIZE
	.align		4
.L_764:
        /*0050*/ 	.byte	0x04, 0x1e
        /*0052*/ 	.short	(.L_766 - .L_765)
.L_765:
        /*0054*/ 	.word	0x00000000


	//----- nvinfo : EIATTR_CBANK_PARAM_SIZE
	.align		4
.L_766:
        /*0058*/ 	.byte	0x03, 0x19
        /*005a*/ 	.short	0x0014


	//----- nvinfo : EIATTR_PARAM_CBANK
	.align		4
        /*005c*/ 	.byte	0x04, 0x0a
        /*005e*/ 	.short	(.L_768 - .L_767)
	.align		4
.L_767:
        /*0060*/ 	.word	index@(.nv.constant0._Z15logistic_kernelPKdPdi)
        /*0064*/ 	.short	0x0380
        /*0066*/ 	.short	0x0014


	//----- nvinfo : EIATTR_SW_WAR
	.align		4
.L_768:
        /*0068*/ 	.byte	0x04, 0x36
        /*006a*/ 	.short	(.L_770 - .L_769)
.L_769:
        /*006c*/ 	.word	0x00000008
.L_770:


//--------------------- .nv.callgraph             --------------------------
	.section	.nv.callgraph,"",@"SHT_CUDA_CALLGRAPH"
	.align	4
	.sectionentsize	8
	.align		4
        /*0000*/ 	.word	0x00000000
	.align		4
        /*0004*/ 	.word	0xffffffff
	.align		4
        /*0008*/ 	.word	0x00000000
	.align		4
        /*000c*/ 	.word	0xfffffffe
	.align		4
        /*0010*/ 	.word	0x00000000
	.align		4
        /*0014*/ 	.word	0xfffffffd
	.align		4
        /*0018*/ 	.word	0x00000000
	.align		4
        /*001c*/ 	.word	0xfffffffc


//--------------------- .nv.constant4             --------------------------
	.section	.nv.constant4,"a",@progbits
	.align	8
	.align		8
.nv.constant4:
        /*0000*/ 	.dword	_ZN34_INTERNAL_7ae39459_4_k_cu_0f4ad1414cuda3std3__45__cpo5beginE
	.align		8
        /*0008*/ 	.dword	_ZN34_INTERNAL_7ae39459_4_k_cu_0f4ad1414cuda3std3__45__cpo3endE
	.align		8
        /*0010*/ 	.dword	_ZN34_INTERNAL_7ae39459_4_k_cu_0f4ad1414cuda3std3__45__cpo6cbeginE
	.align		8
        /*0018*/ 	.dword	_ZN34_INTERNAL_7ae39459_4_k_cu_0f4ad1414cuda3std3__45__cpo4cendE
	.align		8
        /*0020*/ 	.dword	_ZN34_INTERNAL_7ae39459_4_k_cu_0f4ad1414cuda3std3__45__cpo6rbeginE
	.align		8
        /*0028*/ 	.dword	_ZN34_INTERNAL_7ae39459_4_k_cu_0f4ad1414cuda3std3__45__cpo4rendE
	.align		8
        /*0030*/ 	.dword	_ZN34_INTERNAL_7ae39459_4_k_cu_0f4ad1414cuda3std3__45__cpo7crbeginE
	.align		8
        /*0038*/ 	.dword	_ZN34_INTERNAL_7ae39459_4_k_cu_0f4ad1414cuda3std3__45__cpo5crendE
	.align		8
        /*0040*/ 	.dword	_ZN34_INTERNAL_7ae39459_4_k_cu_0f4ad1414cuda3std3__436_GLOBAL__N__7ae39459_4_k_cu_0f4ad1416ignoreE
	.align		8
        /*0048*/ 	.dword	_ZN34_INTERNAL_7ae39459_4_k_cu_0f4ad1414cuda3std3__419piecewise_constructE
	.align		8
        /*0050*/ 	.dword	_ZN34_INTERNAL_7ae39459_4_k_cu_0f4ad1414cuda3std3__48in_placeE
	.align		8
        /*0058*/ 	.dword	_ZN34_INTERNAL_7ae39459_4_k_cu_0f4ad1414cuda3std3__420unreachable_sentinelE
	.align		8
        /*0060*/ 	.dword	_ZN34_INTERNAL_7ae39459_4_k_cu_0f4ad1414cuda3std3__47nulloptE
	.align		8
        /*0068*/ 	.dword	_ZN34_INTERNAL_7ae39459_4_k_cu_0f4ad1414cuda3std3__48unexpectE
	.align		8
        /*0070*/ 	.dword	_ZN34_INTERNAL_7ae39459_4_k_cu_0f4ad1414cuda3std6ranges3__45__cpo4swapE
	.align		8
        /*0078*/ 	.dword	_ZN34_INTERNAL_7ae39459_4_k_cu_0f4ad1414cuda3std6ranges3__45__cpo9iter_moveE
	.align		8
        /*0080*/ 	.dword	_ZN34_INTERNAL_7ae39459_4_k_cu_0f4ad1414cuda3std6ranges3__45__cpo5beginE
	.align		8
        /*0088*/ 	.dword	_ZN34_INTERNAL_7ae39459_4_k_cu_0f4ad1414cuda3std6ranges3__45__cpo3endE
	.align		8
        /*0090*/ 	.dword	_ZN34_INTERNAL_7ae39459_4_k_cu_0f4ad1414cuda3std6ranges3__45__cpo6cbeginE
	.align		8
        /*0098*/ 	.dword	_ZN34_INTERNAL_7ae39459_4_k_cu_0f4ad1414cuda3std6ranges3__45__cpo4cendE
	.align		8
        /*00a0*/ 	.dword	_ZN34_INTERNAL_7ae39459_4_k_cu_0f4ad1414cuda3std6ranges3__45__cpo7advanceE
	.align		8
        /*00a8*/ 	.dword	_ZN34_INTERNAL_7ae39459_4_k_cu_0f4ad1414cuda3std6ranges3__45__cpo9iter_swapE
	.align		8
        /*00b0*/ 	.dword	_ZN34_INTERNAL_7ae39459_4_k_cu_0f4ad1414cuda3std6ranges3__45__cpo4nextE
	.align		8
        /*00b8*/ 	.dword	_ZN34_INTERNAL_7ae39459_4_k_cu_0f4ad1414cuda3std6ranges3__45__cpo4prevE
	.align		8
        /*00c0*/ 	.dword	_ZN34_INTERNAL_7ae39459_4_k_cu_0f4ad1414cuda3std6ranges3__45__cpo4dataE
	.align		8
        /*00c8*/ 	.dword	_ZN34_INTERNAL_7ae39459_4_k_cu_0f4ad1414cuda3std6ranges3__45__cpo5cdataE
	.align		8
        /*00d0*/ 	.dword	_ZN34_INTERNAL_7ae39459_4_k_cu_0f4ad1414cuda3std6ranges3__45__cpo4sizeE
	.align		8
        /*00d8*/ 	.dword	_ZN34_INTERNAL_7ae39459_4_k_cu_0f4ad1414cuda3std6ranges3__45__cpo5ssizeE
	.align		8
        /*00e0*/ 	.dword	_ZN34_INTERNAL_7ae39459_4_k_cu_0f4ad1414cuda3std6ranges3__45__cpo8distanceE
	.align		8
        /*00e8*/ 	.dword	_ZN34_INTERNAL_7ae39459_4_k_cu_0f4ad1416thrust24THRUST_300001_SM_1000_NS8cuda_cub3parE
	.align		8
        /*00f0*/ 	.dword	_ZN34_INTERNAL_7ae39459_4_k_cu_0f4ad1416thrust24THRUST_300001_SM_1000_NS8cuda_cub10par_nosyncE
	.align		8
        /*00f8*/ 	.dword	_ZN34_INTERNAL_7ae39459_4_k_cu_0f4ad1416thrust24THRUST_300001_SM_1000_NS6system6detail10sequential3seqE
	.align		8
        /*0100*/ 	.dword	_ZN34_INTERNAL_7ae39459_4_k_cu_0f4ad1416thrust24THRUST_300001_SM_1000_NS12placeholders2_1E
	.align		8
        /*0108*/ 	.dword	_ZN34_INTERNAL_7ae39459_4_k_cu_0f4ad1416thrust24THRUST_300001_SM_1000_NS12placeholders2_2E
	.align		8
        /*0110*/ 	.dword	_ZN34_INTERNAL_7ae39459_4_k_cu_0f4ad1416thrust24THRUST_300001_SM_1000_NS12placeholders2_3E
	.align		8
        /*0118*/ 	.dword	_ZN34_INTERNAL_7ae39459_4_k_cu_0f4ad1416thrust24THRUST_300001_SM_1000_NS12placeholders2_4E
	.align		8
        /*0120*/ 	.dword	_ZN34_INTERNAL_7ae39459_4_k_cu_0f4ad1416thrust24THRUST_300001_SM_1000_NS12placeholders2_5E
	.align		8
        /*0128*/ 	.dword	_ZN34_INTERNAL_7ae39459_4_k_cu_0f4ad1416thrust24THRUST_300001_SM_1000_NS12placeholders2_6E
	.align		8
        /*0130*/ 	.dword	_ZN34_INTERNAL_7ae39459_4_k_cu_0f4ad1416thrust24THRUST_300001_SM_1000_NS12placeholders2_7E
	.align		8
        /*0138*/ 	.dword	_ZN34_INTERNAL_7ae39459_4_k_cu_0f4ad1416thrust24THRUST_300001_SM_1000_NS12placeholders2_8E
	.align		8
        /*0140*/ 	.dword	_ZN34_INTERNAL_7ae39459_4_k_cu_0f4ad1416thrust24THRUST_300001_SM_1000_NS12placeholders2_9E
	.align		8
        /*0148*/ 	.dword	_ZN34_INTERNAL_7ae39459_4_k_cu_0f4ad1416thrust24THRUST_300001_SM_1000_NS12placeholders3_10E
	.align		8
        /*0150*/ 	.dword	_ZN34_INTERNAL_7ae39459_4_k_cu_0f4ad1416thrust24THRUST_300001_SM_1000_NS3seqE


//--------------------- .text._ZN3cub18CUB_300001_SM_10006detail11EmptyKernelIvEEvv --------------------------
	.section	.text._ZN3cub18CUB_300001_SM_10006detail11EmptyKernelIvEEvv,"ax",@progbits
	.align	128
        .global         _ZN3cub18CUB_300001_SM_10006detail11EmptyKernelIvEEvv
        .type           _ZN3cub18CUB_300001_SM_10006detail11EmptyKernelIvEEvv,@function
        .size           _ZN3cub18CUB_300001_SM_10006detail11EmptyKernelIvEEvv,(.L_x_177 - _ZN3cub18CUB_300001_SM_10006detail11EmptyKernelIvEEvv)
        .other          _ZN3cub18CUB_300001_SM_10006detail11EmptyKernelIvEEvv,@"STO_CUDA_ENTRY STV_DEFAULT"
_ZN3cub18CUB_300001_SM_10006detail11EmptyKernelIvEEvv:
.text._ZN3cub18CUB_300001_SM_10006detail11EmptyKernelIvEEvv:
[----:B------:R-:W-:Y:S01]  /*0000*/  LDC R1, c[0x0][0x37c] ;  /* 0x0000df00ff017b82 */ /* 0x000fe20000000800 */
[----:B------:R-:W-:Y:S05]  /*0010*/  EXIT ;  /* 0x000000000000794d */ /* 0x000fea0003800000 */
.L_x_0:
[----:B------:R-:W-:-:S00]  /*0020*/  BRA `(.L_x_0) ;  /* 0xfffffffc00fc7947 */ /* 0x000fc0000383ffff */
[----:B------:R-:W-:-:S00]  /*0030*/  NOP ;  /* 0x0000000000007918 */ /* 0x000fc00000000000 */
        /* <DEDUP_REMOVED lines=12> */
.L_x_177:


//--------------------- .text._Z33elementwise_multiplication_kernelPKdS0_Pd --------------------------
	.section	.text._Z33elementwise_multiplication_kernelPKdS0_Pd,"ax",@progbits
	.align	128
        .global         _Z33elementwise_multiplication_kernelPKdS0_Pd
        .type           _Z33elementwise_multiplication_kernelPKdS0_Pd,@function
        .size           _Z33elementwise_multiplication_kernelPKdS0_Pd,(.L_x_178 - _Z33elementwise_multiplication_kernelPKdS0_Pd)
        .other          _Z33elementwise_multiplication_kernelPKdS0_Pd,@"STO_CUDA_ENTRY STV_DEFAULT"
_Z33elementwise_multiplication_kernelPKdS0_Pd:
.text._Z33elementwise_multiplication_kernelPKdS0_Pd:
[----:B------:R-:W-:Y:S01]  /*0000*/  LDC R1, c[0x0][0x37c] ;  /* 0x0000df00ff017b82 */ /* 0x000fe20000000800 */
[----:B------:R-:W0:Y:S07]  /*0010*/  S2R R0, SR_TID.X ;  /* 0x0000000000007919 */ /* 0x000e2e0000002100 */
[----:B------:R-:W0:Y:S01]  /*0020*/  S2UR UR6, SR_CTAID.X ;  /* 0x00000000000679c3 */ /* 0x000e220000002500 */
[----:B------:R-:W1:Y:S07]  /*0030*/  LDCU.64 UR4, c[0x0][0x358] ;  /* 0x00006b00ff0477ac */ /* 0x000e6e0008000a00 */
[----:B------:R-:W0:Y:S08]  /*0040*/  LDC R11, c[0x0][0x360] ;  /* 0x0000d800ff0b7b82 */ /* 0x000e300000000800 */
[----:B------:R-:W2:Y:S08]  /*0050*/  LDC.64 R2, c[0x0][0x380] ;  /* 0x0000e000ff027b82 */ /* 0x000eb00000000a00 */
[----:B------:R-:W3:Y:S01]  /*0060*/  LDC.64 R4, c[0x0][0x388] ;  /* 0x0000e200ff047b82 */ /* 0x000ee20000000a00 */
[----:B0-----:R-:W-:-:S07]  /*0070*/  IMAD R11, R11, UR6, R0 ;  /* 0x000000060b0b7c24 */ /* 0x001fce000f8e0200 */
[----:B------:R-:W0:Y:S01]  /*0080*/  LDC.64 R8, c[0x0][0x390] ;  /* 0x0000e400ff087b82 */ /* 0x000e220000000a00 */
[----:B--2---:R-:W-:-:S06]  /*0090*/  IMAD.WIDE R2, R11, 0x8, R2 ;  /* 0x000000080b027825 */ /* 0x004fcc00078e0202 */
[----:B-1----:R-:W2:Y:S01]  /*00a0*/  LDG.E.64 R2, desc[UR4][R2.64] ;  /* 0x0000000402027981 */ /* 0x002ea2000c1e1b00 */
[----:B---3--:R-:W-:-:S06]  /*00b0*/  IMAD.WIDE R4, R11, 0x8, R4 ;  /* 0x000000080b047825 */ /* 0x008fcc00078e0204 */
[----:B------:R-:W2:Y:S01]  /*00c0*/  LDG.E.64 R4, desc[UR4][R4.64] ;  /* 0x0000000404047981 */ /* 0x000ea2000c1e1b00 */
[----:B0-----:R-:W-:Y:S01]  /*00d0*/  IMAD.WIDE R8, R11, 0x8, R8 ;  /* 0x000000080b087825 */ /* 0x001fe200078e0208 */
[----:B--2---:R-:W-:-:S07]  /*00e0*/  DMUL R6, R2, R4 ;  /* 0x0000000402067228 */ /* 0x004fce0000000000 */
[----:B------:R-:W-:Y:S01]  /*00f0*/  STG.E.64 desc[UR4][R8.64], R6 ;  /* 0x0000000608007986 */ /* 0x000fe2000c101b04 */
[----:B------:R-:W-:Y:S05]  /*0100*/  EXIT ;  /* 0x000000000000794d */ /* 0x000fea0003800000 */
.L_x_1:
        /* <DEDUP_REMOVED lines=15> */
.L_x_178:


//--------------------- .text._Z40weighted_squared_error_derivative_kernelPKdS0_Pdiddd --------------------------
	.section	.text._Z40weighted_squared_error_derivative_kernelPKdS0_Pdiddd,"ax",@progbits
	.align	128
        .global         _Z40weighted_squared_error_derivative_kernelPKdS0_Pdiddd
        .type           _Z40weighted_squared_error_derivative_kernelPKdS0_Pdiddd,@function
        .size           _Z40weighted_squared_error_derivative_kernelPKdS0_Pdiddd,(.L_x_164 - _Z40weighted_squared_error_derivative_kernelPKdS0_Pdiddd)
        .other          _Z40weighted_squared_error_derivative_kernelPKdS0_Pdiddd,@"STO_CUDA_ENTRY STV_DEFAULT"
_Z40weighted_squared_error_derivative_kernelPKdS0_Pdiddd:
.text._Z40weighted_squared_error_derivative_kernelPKdS0_Pdiddd:
[----:B------:R-:W-:Y:S01]  /*0000*/  LDC R1, c[0x0][0x37c] ;  /* 0x0000df00ff017b82 */ /* 0x000fe20000000800 */
[----:B------:R-:W0:Y:S07]  /*0010*/  S2R R0, SR_CTAID.X ;  /* 0x0000000000007919 */ /* 0x000e2e0000002500 */
[----:B------:R-:W1:Y:S01]  /*0020*/  LDC.64 R6, c[0x0][0x380] ;  /* 0x0000e000ff067b82 */ /* 0x000e620000000a00 */
[----:B------:R-:W0:Y:S01]  /*0030*/  LDCU UR6, c[0x0][0x360] ;  /* 0x00006c00ff0677ac */ /* 0x000e220008000800 */
[----:B------:R-:W0:Y:S01]  /*0040*/  S2R R3, SR_TID.X ;  /* 0x0000000000037919 */ /* 0x000e220000002100 */
[----:B------:R-:W2:Y:S05]  /*0050*/  LDCU.64 UR4, c[0x0][0x358] ;  /* 0x00006b00ff0477ac */ /* 0x000eaa0008000a00 */
[----:B------:R-:W3:Y:S08]  /*0060*/  LDC.64 R4, c[0x0][0x388] ;  /* 0x0000e200ff047b82 */ /* 0x000ef00000000a00 */
[----:B------:R-:W4:Y:S01]  /*0070*/  LDC.64 R10, c[0x0][0x3a0] ;  /* 0x0000e800ff0a7b82 */ /* 0x000f220000000a00 */
[----:B------:R-:W-:-:S07]  /*0080*/  IMAD.MOV.U32 R2, RZ, RZ, 0x1 ;  /* 0x00000001ff027424 */ /* 0x000fce00078e00ff */
[----:B------:R-:W5:Y:S01]  /*0090*/  LDC.64 R12, c[0x0][0x3a8] ;  /* 0x0000ea00ff0c7b82 */ /* 0x000f620000000a00 */
[----:B0-----:R-:W-:Y:S01]  /*00a0*/  IMAD R0, R0, UR6, R3 ;  /* 0x0000000600007c24 */ /* 0x001fe2000f8e0203 */
[----:B------:R-:W0:Y:S03]  /*00b0*/  LDCU UR6, c[0x0][0x3a4] ;  /* 0x00007480ff0677ac */ /* 0x000e260008000800 */
[----:B-1----:R-:W-:-:S04]  /*00c0*/  IMAD.WIDE R6, R0, 0x8, R6 ;  /* 0x0000000800067825 */ /* 0x002fc800078e0206 */
[----:B---3--:R-:W-:Y:S02]  /*00d0*/  IMAD.WIDE R4, R0, 0x8, R4 ;  /* 0x0000000800047825 */ /* 0x008fe400078e0204 */
[----:B--2---:R-:W2:Y:S04]  /*00e0*/  LDG.E.64 R6, desc[UR4][R6.64] ;  /* 0x0000000406067981 */ /* 0x004ea8000c1e1b00 */
[----:B------:R-:W2:Y:S01]  /*00f0*/  LDG.E.64 R4, desc[UR4][R4.64] ;  /* 0x0000000404047981 */ /* 0x000ea2000c1e1b00 */
[----:B0-----:R-:W4:Y:S02]  /*0100*/  MUFU.RCP64H R3, UR6 ;  /* 0x0000000600037d08 */ /* 0x001f240008001800 */
[----:B----4-:R-:W-:-:S08]  /*0110*/  DFMA R8, R2, -R10, 1 ;  /* 0x3ff000000208742b */ /* 0x010fd0000000080a */
[----:B------:R-:W-:-:S08]  /*0120*/  DFMA R8, R8, R8, R8 ;  /* 0x000000080808722b */ /* 0x000fd00000000008 */
[----:B------:R-:W-:-:S08]  /*0130*/  DFMA R8, R2, R8, R2 ;  /* 0x000000080208722b */ /* 0x000fd00000000002 */
[----:B------:R-:W-:-:S08]  /*0140*/  DFMA R2, R8, -R10, 1 ;  /* 0x3ff000000802742b */ /* 0x000fd0000000080a */
[----:B------:R-:W-:-:S08]  /*0150*/  DFMA R2, R8, R2, R8 ;  /* 0x000000020802722b */ /* 0x000fd00000000008 */
[----:B-----5:R-:W-:-:S08]  /*0160*/  DMUL R8, R2, R12 ;  /* 0x0000000c02087228 */ /* 0x020fd00000000000 */
[----:B------:R-:W-:Y:S01]  /*0170*/  DFMA R10, R8, -R10, R12 ;  /* 0x8000000a080a722b */ /* 0x000fe2000000000c */
[----:B------:R-:W0:Y:S07]  /*0180*/  LDC R12, c[0x0][0x3ac] ;  /* 0x0000eb00ff0c7b82 */ /* 0x000e2e0000000800 */
[----:B------:R-:W-:-:S10]  /*0190*/  DFMA R2, R2, R10, R8 ;  /* 0x0000000a0202722b */ /* 0x000fd40000000008 */
[----:B------:R-:W-:-:S05]  /*01a0*/  FFMA R8, RZ, UR6, R3 ;  /* 0x00000006ff087c23 */ /* 0x000fca0008000003 */
[----:B------:R-:W-:Y:S02]  /*01b0*/  FSETP.GT.AND P0, PT, |R8|, 1.469367938527859385e-39, PT ;  /* 0x001000000800780b */ /* 0x000fe40003f04200 */
[----:B0-----:R-:W-:Y:S01]  /*01c0*/  FSETP.GEU.AND P1, PT, |R12|, 6.5827683646048100446e-37, PT ;  /* 0x036000000c00780b */ /* 0x001fe20003f2e200 */
[----:B--2---:R-:W-:-:S12]  /*01d0*/  DADD R6, R6, -R4 ;  /* 0x0000000006067229 */ /* 0x004fd80000000804 */
[----:B------:R-:W-:Y:S05]  /*01e0*/  @P0 BRA P1, `(.L_x_2) ;  /* 0x0000000000200947 */ /* 0x000fea0000800000 */
[----:B------:R-:W0:Y:S01]  /*01f0*/  LDCU.64 UR6, c[0x0][0x3a8] ;  /* 0x00007500ff0677ac */ /* 0x000e220008000a00 */
[----:B------:R-:W-:Y:S01]  /*0200*/  MOV R14, 0x270 ;  /* 0x00000270000e7802 */ /* 0x000fe20000000f00 */
[----:B------:R-:W1:Y:S01]  /*0210*/  LDCU.64 UR8, c[0x0][0x3a0] ;  /* 0x00007400ff0877ac */ /* 0x000e620008000a00 */
[----:B0-----:R-:W-:Y:S02]  /*0220*/  IMAD.U32 R12, RZ, RZ, UR6 ;  /* 0x00000006ff0c7e24 */ /* 0x001fe4000f8e00ff */
[----:B------:R-:W-:Y:S02]  /*0230*/  IMAD.U32 R13, RZ, RZ, UR7 ;  /* 0x00000007ff0d7e24 */ /* 0x000fe4000f8e00ff */
[----:B-1----:R-:W-:Y:S02]  /*0240*/  IMAD.U32 R10, RZ, RZ, UR8 ;  /* 0x00000008ff0a7e24 */ /* 0x002fe4000f8e00ff */
[----:B------:R-:W-:-:S07]  /*0250*/  IMAD.U32 R11, RZ, RZ, UR9 ;  /* 0x00000009ff0b7e24 */ /* 0x000fce000f8e00ff */
[----:B------:R-:W-:Y:S05]  /*0260*/  CALL.REL.NOINC `($__internal_0_$__cuda_sm20_div_rn_f64_full) ;  /* 0x0000000000887944 */ /* 0x000fea0003c00000 */
.L_x_2:
[----:B------:R-:W0:Y:S01]  /*0270*/  LDCU UR6, c[0x0][0x3b4] ;  /* 0x00007680ff0677ac */ /* 0x000e220008000800 */
[----:B------:R-:W1:Y:S01]  /*0280*/  LDC.64 R8, c[0x0][0x3b0] ;  /* 0x0000ec00ff087b82 */ /* 0x000e620000000a00 */
[----:B------:R-:W-:Y:S01]  /*0290*/  IMAD.MOV.U32 R10, RZ, RZ, 0x1 ;  /* 0x00000001ff0a7424 */ /* 0x000fe200078e00ff */
[----:B------:R-:W-:Y:S01]  /*02a0*/  BSSY.RECONVERGENT B0, `(.L_x_3) ;  /* 0x000001a000007945 */ /* 0x000fe20003800200 */
[----:B------:R-:W2:Y:S01]  /*02b0*/  LDCU.64 UR8, c[0x0][0x3a8] ;  /* 0x00007500ff0877ac */ /* 0x000ea20008000a00 */
[----:B0-----:R-:W1:Y:S01]  /*02c0*/  MUFU.RCP64H R11, UR6 ;  /* 0x00000006000b7d08 */ /* 0x001e620008001800 */
[----:B--2---:R-:W-:-:S08]  /*02d0*/  DADD R2, R2, -UR8 ;  /* 0x8000000802027e29 */ /* 0x004fd00008000000 */
[----:B------:R-:W-:Y:S02]  /*02e0*/  DFMA R2, R4, R2, UR8 ;  /* 0x0000000804027e2b */ /* 0x000fe40008000002 */
[----:B-1----:R-:W-:-:S06]  /*02f0*/  DFMA R12, R10, -R8, 1 ;  /* 0x3ff000000a0c742b */ /* 0x002fcc0000000808 */
[----:B------:R-:W-:Y:S02]  /*0300*/  DMUL R4, R6, R2 ;  /* 0x0000000206047228 */ /* 0x000fe40000000000 */
[----:B------:R-:W-:-:S06]  /*0310*/  DFMA R12, R12, R12, R12 ;  /* 0x0000000c0c0c722b */ /* 0x000fcc000000000c */
[----:B------:R-:W-:Y:S02]  /*0320*/  DFMA R4, R6, R2, R4 ;  /* 0x000000020604722b */ /* 0x000fe40000000004 */
[----:B------:R-:W-:-:S08]  /*0330*/  DFMA R12, R10, R12, R10 ;  /* 0x0000000c0a0c722b */ /* 0x000fd0000000000a */
[----:B------:R-:W-:Y:S01]  /*0340*/  FSETP.GEU.AND P1, PT, |R5|, 6.5827683646048100446e-37, PT ;  /* 0x036000000500780b */ /* 0x000fe20003f2e200 */
[----:B------:R-:W-:-:S08]  /*0350*/  DFMA R10, R12, -R8, 1 ;  /* 0x3ff000000c0a742b */ /* 0x000fd00000000808 */
[----:B------:R-:W-:-:S08]  /*0360*/  DFMA R10, R12, R10, R12 ;  /* 0x0000000a0c0a722b */ /* 0x000fd0000000000c */
[----:B------:R-:W-:-:S08]  /*0370*/  DMUL R2, R4, R10 ;  /* 0x0000000a04027228 */ /* 0x000fd00000000000 */
[----:B------:R-:W-:-:S08]  /*0380*/  DFMA R8, R2, -R8, R4 ;  /* 0x800000080208722b */ /* 0x000fd00000000004 */
[----:B------:R-:W-:-:S10]  /*0390*/  DFMA R2, R10, R8, R2 ;  /* 0x000000080a02722b */ /* 0x000fd40000000002 */
[----:B------:R-:W-:-:S05]  /*03a0*/  FFMA R6, RZ, UR6, R3 ;  /* 0x00000006ff067c23 */ /* 0x000fca0008000003 */
[----:B------:R-:W-:-:S13]  /*03b0*/  FSETP.GT.AND P0, PT, |R6|, 1.469367938527859385e-39, PT ;  /* 0x001000000600780b */ /* 0x000fda0003f04200 */
[----:B------:R-:W-:Y:S05]  /*03c0*/  @P0 BRA P1, `(.L_x_4) ;  /* 0x00000000001c0947 */ /* 0x000fea0000800000 */
[----:B------:R-:W0:Y:S01]  /*03d0*/  LDCU.64 UR6, c[0x0][0x3b0] ;  /* 0x00007600ff0677ac */ /* 0x000e220008000a00 */
[----:B------:R-:W-:Y:S01]  /*03e0*/  IMAD.MOV.U32 R12, RZ, RZ, R4 ;  /* 0x000000ffff0c7224 */ /* 0x000fe200078e0004 */
[----:B------:R-:W-:Y:S01]  /*03f0*/  MOV R14, 0x440 ;  /* 0x00000440000e7802 */ /* 0x000fe20000000f00 */
[----:B------:R-:W-:Y:S02]  /*0400*/  IMAD.MOV.U32 R13, RZ, RZ, R5 ;  /* 0x000000ffff0d7224 */ /* 0x000fe400078e0005 */
[----:B0-----:R-:W-:Y:S02]  /*0410*/  IMAD.U32 R10, RZ, RZ, UR6 ;  /* 0x00000006ff0a7e24 */ /* 0x001fe4000f8e00ff */
[----:B------:R-:W-:-:S07]  /*0420*/  IMAD.U32 R11, RZ, RZ, UR7 ;  /* 0x00000007ff0b7e24 */ /* 0x000fce000f8e00ff */
[----:B------:R-:W-:Y:S05]  /*0430*/  CALL.REL.NOINC `($__internal_0_$__cuda_sm20_div_rn_f64_full) ;  /* 0x0000000000147944 */ /* 0x000fea0003c00000 */
.L_x_4:
[----:B------:R-:W-:Y:S05]  /*0440*/  BSYNC.RECONVERGENT B0 ;  /* 0x0000000000007941 */ /* 0x000fea0003800200 */
.L_x_3:
[----:B------:R-:W0:Y:S02]  /*0450*/  LDC.64 R4, c[0x0][0x390] ;  /* 0x0000e400ff047b82 */ /* 0x000e240000000a00 */
[----:B0-----:R-:W-:-:S05]  /*0460*/  IMAD.WIDE R4, R0, 0x8, R4 ;  /* 0x0000000800047825 */ /* 0x001fca00078e0204 */
[----:B------:R-:W-:Y:S01]  /*0470*/  STG.E.64 desc[UR4][R4.64], R2 ;  /* 0x0000000204007986 */ /* 0x000fe2000c101b04 */
[----:B------:R-:W-:Y:S05]  /*0480*/  EXIT ;  /* 0x000000000000794d */ /* 0x000fea0003800000 */
        .weak           $__internal_0_$__cuda_sm20_div_rn_f64_full
        .type           $__internal_0_$__cuda_sm20_div_rn_f64_full,@function
        .size           $__internal_0_$__cuda_sm20_div_rn_f64_full,(.L_x_164 - $__internal_0_$__cuda_sm20_div_rn_f64_full)
$__internal_0_$__cuda_sm20_div_rn_f64_full:
[C---:B------:R-:W-:Y:S01]  /*0490*/  FSETP.GEU.AND P0, PT, |R11|.reuse, 1.469367938527859385e-39, PT ;  /* 0x001000000b00780b */ /* 0x040fe20003f0e200 */
[----:B------:R-:W-:Y:S01]  /*04a0*/  IMAD.MOV.U32 R18, RZ, RZ, 0x1 ;  /* 0x00000001ff127424 */ /* 0x000fe200078e00ff */
[----:B------:R-:W-:Y:S01]  /*04b0*/  LOP3.LUT R8, R11, 0x800fffff, RZ, 0xc0, !PT ;  /* 0x800fffff0b087812 */ /* 0x000fe200078ec0ff */
[----:B------:R-:W-:Y:S01]  /*04c0*/  BSSY.RECONVERGENT B1, `(.L_x_5) ;  /* 0x0000055000017945 */ /* 0x000fe20003800200 */
[C---:B------:R-:W-:Y:S02]  /*04d0*/  FSETP.GEU.AND P2, PT, |R13|.reuse, 1.469367938527859385e-39, PT ;  /* 0x001000000d00780b */ /* 0x040fe40003f4e200 */
[----:B------:R-:W-:Y:S01]  /*04e0*/  LOP3.LUT R9, R8, 0x3ff00000, RZ, 0xfc, !PT ;  /* 0x3ff0000008097812 */ /* 0x000fe200078efcff */
[----:B------:R-:W-:Y:S01]  /*04f0*/  IMAD.MOV.U32 R8, RZ, RZ, R10 ;  /* 0x000000ffff087224 */ /* 0x000fe200078e000a */
[----:B------:R-:W-:Y:S02]  /*0500*/  LOP3.LUT R16, R13, 0x7ff00000, RZ, 0xc0, !PT ;  /* 0x7ff000000d107812 */ /* 0x000fe400078ec0ff */
[----:B------:R-:W-:-:S03]  /*0510*/  LOP3.LUT R17, R11, 0x7ff00000, RZ, 0xc0, !PT ;  /* 0x7ff000000b117812 */ /* 0x000fc600078ec0ff */
[----:B------:R-:W-:Y:S01]  /*0520*/  @!P0 DMUL R8, R10, 8.98846567431157953865e+307 ;  /* 0x7fe000000a088828 */ /* 0x000fe20000000000 */
[C---:B------:R-:W-:Y:S01]  /*0530*/  ISETP.GE.U32.AND P1, PT, R16.reuse, R17, PT ;  /* 0x000000111000720c */ /* 0x040fe20003f26070 */
[----:B------:R-:W-:Y:S02]  /*0540*/  IMAD.MOV.U32 R24, RZ, RZ, R16 ;  /* 0x000000ffff187224 */ /* 0x000fe400078e0010 */
[----:B------:R-:W-:Y:S01]  /*0550*/  @!P2 LOP3.LUT R15, R11, 0x7ff00000, RZ, 0xc0, !PT ;  /* 0x7ff000000b0fa812 */ /* 0x000fe200078ec0ff */
[----:B------:R-:W-:Y:S01]  /*0560*/  IMAD.MOV.U32 R25, RZ, RZ, R17 ;  /* 0x000000ffff197224 */ /* 0x000fe200078e0011 */
[----:B------:R-:W0:Y:S02]  /*0570*/  MUFU.RCP64H R19, R9 ;  /* 0x0000000900137308 */ /* 0x000e240000001800 */
[----:B------:R-:W-:Y:S01]  /*0580*/  @!P2 ISETP.GE.U32.AND P3, PT, R16, R15, PT ;  /* 0x0000000f1000a20c */ /* 0x000fe20003f66070 */
[----:B------:R-:W-:Y:S01]  /*0590*/  IMAD.MOV.U32 R15, RZ, RZ, 0x1ca00000 ;  /* 0x1ca00000ff0f7424 */ /* 0x000fe200078e00ff */
[----:B------:R-:W-:-:S04]  /*05a0*/  @!P0 LOP3.LUT R25, R9, 0x7ff00000, RZ, 0xc0, !PT ;  /* 0x7ff0000009198812 */ /* 0x000fc800078ec0ff */
[----:B------:R-:W-:-:S04]  /*05b0*/  @!P2 SEL R21, R15, 0x63400000, !P3 ;  /* 0x634000000f15a807 */ /* 0x000fc80005800000 */
[----:B------:R-:W-:-:S04]  /*05c0*/  @!P2 LOP3.LUT R22, R21, 0x80000000, R13, 0xf8, !PT ;  /* 0x800000001516a812 */ /* 0x000fc800078ef80d */
[----:B------:R-:W-:Y:S01]  /*05d0*/  @!P2 LOP3.LUT R23, R22, 0x100000, RZ, 0xfc, !PT ;  /* 0x001000001617a812 */ /* 0x000fe200078efcff */
[----:B0-----:R-:W-:Y:S01]  /*05e0*/  DFMA R2, R18, -R8, 1 ;  /* 0x3ff000001202742b */ /* 0x001fe20000000808 */
[----:B------:R-:W-:-:S07]  /*05f0*/  @!P2 IMAD.MOV.U32 R22, RZ, RZ, RZ ;  /* 0x000000ffff16a224 */ /* 0x000fce00078e00ff */
[----:B------:R-:W-:-:S08]  /*0600*/  DFMA R2, R2, R2, R2 ;  /* 0x000000020202722b */ /* 0x000fd00000000002 */
[----:B------:R-:W-:Y:S01]  /*0610*/  DFMA R18, R18, R2, R18 ;  /* 0x000000021212722b */ /* 0x000fe20000000012 */
[----:B------:R-:W-:Y:S01]  /*0620*/  SEL R3, R15, 0x63400000, !P1 ;  /* 0x634000000f037807 */ /* 0x000fe20004800000 */
[----:B------:R-:W-:-:S03]  /*0630*/  IMAD.MOV.U32 R2, RZ, RZ, R12 ;  /* 0x000000ffff027224 */ /* 0x000fc600078e000c */
[----:B------:R-:W-:-:S03]  /*0640*/  LOP3.LUT R3, R3, 0x800fffff, R13, 0xf8, !PT ;  /* 0x800fffff03037812 */ /* 0x000fc600078ef80d */
[----:B------:R-:W-:-:S03]  /*0650*/  DFMA R20, R18, -R8, 1 ;  /* 0x3ff000001214742b */ /* 0x000fc60000000808 */
[----:B------:R-:W-:-:S05]  /*0660*/  @!P2 DFMA R2, R2, 2, -R22 ;  /* 0x400000000202a82b */ /* 0x000fca0000000816 */
[----:B------:R-:W-:-:S05]  /*0670*/  DFMA R18, R18, R20, R18 ;  /* 0x000000141212722b */ /* 0x000fca0000000012 */
[----:B------:R-:W-:-:S03]  /*0680*/  @!P2 LOP3.LUT R24, R3, 0x7ff00000, RZ, 0xc0, !PT ;  /* 0x7ff000000318a812 */ /* 0x000fc600078ec0ff */
[----:B------:R-:W-:Y:S02]  /*0690*/  DMUL R20, R18, R2 ;  /* 0x0000000212147228 */ /* 0x000fe40000000000 */
[----:B------:R-:W-:-:S05]  /*06a0*/  VIADD R17, R24, 0xffffffff ;  /* 0xffffffff18117836 */ /* 0x000fca0000000000 */
[----:B------:R-:W-:Y:S01]  /*06b0*/  ISETP.GT.U32.AND P0, PT, R17, 0x7feffffe, PT ;  /* 0x7feffffe1100780c */ /* 0x000fe20003f04070 */
[----:B------:R-:W-:Y:S01]  /*06c0*/  VIADD R17, R25, 0xffffffff ;  /* 0xffffffff19117836 */ /* 0x000fe20000000000 */
[----:B------:R-:W-:-:S04]  /*06d0*/  DFMA R22, R20, -R8, R2 ;  /* 0x800000081416722b */ /* 0x000fc80000000002 */
[----:B------:R-:W-:-:S04]  /*06e0*/  ISETP.GT.U32.OR P0, PT, R17, 0x7feffffe, P0 ;  /* 0x7feffffe1100780c */ /* 0x000fc80000704470 */
[----:B------:R-:W-:-:S09]  /*06f0*/  DFMA R18, R18, R22, R20 ;  /* 0x000000161212722b */ /* 0x000fd20000000014 */
[----:B------:R-:W-:Y:S05]  /*0700*/  @P0 BRA `(.L_x_6) ;  /* 0x00000000006c0947 */ /* 0x000fea0003800000 */
[----:B------:R-:W-:Y:S01]  /*0710*/  LOP3.LUT R13, R11, 0x7ff00000, RZ, 0xc0, !PT ;  /* 0x7ff000000b0d7812 */ /* 0x000fe200078ec0ff */
[----:B------:R-:W-:-:S03]  /*0720*/  IMAD.MOV.U32 R20, RZ, RZ, RZ ;  /* 0x000000ffff147224 */ /* 0x000fc600078e00ff */
[CC--:B------:R-:W-:Y:S02]  /*0730*/  VIADDMNMX R12, R16.reuse, -R13.reuse, 0xb9600000, !PT ;  /* 0xb9600000100c7446 */ /* 0x0c0fe4000780090d */
[----:B------:R-:W-:Y:S02]  /*0740*/  ISETP.GE.U32.AND P0, PT, R16, R13, PT ;  /* 0x0000000d1000720c */ /* 0x000fe40003f06070 */
[----:B------:R-:W-:Y:S02]  /*0750*/  VIMNMX R12, PT, PT, R12, 0x46a00000, PT ;  /* 0x46a000000c0c7848 */ /* 0x000fe40003fe0100 */
[----:B------:R-:W-:-:S05]  /*0760*/  SEL R15, R15, 0x63400000, !P0 ;  /* 0x634000000f0f7807 */ /* 0x000fca0004000000 */
[----:B------:R-:W-:-:S04]  /*0770*/  IMAD.IADD R12, R12, 0x1, -R15 ;  /* 0x000000010c0c7824 */ /* 0x000fc800078e0a0f */
[----:B------:R-:W-:-:S06]  /*0780*/  VIADD R21, R12, 0x7fe00000 ;  /* 0x7fe000000c157836 */ /* 0x000fcc0000000000 */
[----:B------:R-:W-:-:S10]  /*0790*/  DMUL R16, R18, R20 ;  /* 0x0000001412107228 */ /* 0x000fd40000000000 */
[----:B------:R-:W-:-:S13]  /*07a0*/  FSETP.GTU.AND P0, PT, |R17|, 1.469367938527859385e-39, PT ;  /* 0x001000001100780b */ /* 0x000fda0003f0c200 */
[----:B------:R-:W-:Y:S05]  /*07b0*/  @P0 BRA `(.L_x_7) ;  /* 0x0000000000940947 */ /* 0x000fea0003800000 */
[----:B------:R-:W-:Y:S01]  /*07c0*/  DFMA R2, R18, -R8, R2 ;  /* 0x800000081202722b */ /* 0x000fe20000000002 */
[----:B------:R-:W-:-:S09]  /*07d0*/  IMAD.MOV.U32 R20, RZ, RZ, RZ ;  /* 0x000000ffff147224 */ /* 0x000fd200078e00ff */
[C---:B------:R-:W-:Y:S02]  /*07e0*/  FSETP.NEU.AND P0, PT, R3.reuse, RZ, PT ;  /* 0x000000ff0300720b */ /* 0x040fe40003f0d000 */
[----:B------:R-:W-:-:S04]  /*07f0*/  LOP3.LUT R11, R3, 0x80000000, R11, 0x48, !PT ;  /* 0x80000000030b7812 */ /* 0x000fc800078e480b */
[----:B------:R-:W-:-:S07]  /*0800*/  LOP3.LUT R21, R11, R21, RZ, 0xfc, !PT ;  /* 0x000000150b157212 */ /* 0x000fce00078efcff */
[----:B------:R-:W-:Y:S05]  /*0810*/  @!P0 BRA `(.L_x_7) ;  /* 0x00000000007c8947 */ /* 0x000fea0003800000 */
[----:B------:R-:W-:Y:S02]  /*0820*/  IMAD.MOV R3, RZ, RZ, -R12 ;  /* 0x000000ffff037224 */ /* 0x000fe400078e0a0c */
[----:B------:R-:W-:-:S06]  /*0830*/  IMAD.MOV.U32 R2, RZ, RZ, RZ ;  /* 0x000000ffff027224 */ /* 0x000fcc00078e00ff */
[----:B------:R-:W-:Y:S02]  /*0840*/  DFMA R2, R16, -R2, R18 ;  /* 0x800000021002722b */ /* 0x000fe40000000012 */
[----:B------:R-:W-:-:S04]  /*0850*/  DMUL.RP R18, R18, R20 ;  /* 0x0000001412127228 */ /* 0x000fc80000008000 */
[----:B------:R-:W-:-:S04]  /*0860*/  IADD3 R2, PT, PT, -R12, -0x43300000, RZ ;  /* 0xbcd000000c027810 */ /* 0x000fc80007ffe1ff */
[----:B------:R-:W-:Y:S02]  /*0870*/  FSETP.NEU.AND P0, PT, |R3|, R2, PT ;  /* 0x000000020300720b */ /* 0x000fe40003f0d200 */
[----:B------:R-:W-:Y:S02]  /*0880*/  LOP3.LUT R11, R19, R11, RZ, 0x3c, !PT ;  /* 0x0000000b130b7212 */ /* 0x000fe400078e3cff */
[----:B------:R-:W-:Y:S02]  /*0890*/  FSEL R16, R18, R16, !P0 ;  /* 0x0000001012107208 */ /* 0x000fe40004000000 */
[----:B------:R-:W-:Y:S01]  /*08a0*/  FSEL R17, R11, R17, !P0 ;  /* 0x000000110b117208 */ /* 0x000fe20004000000 */
[----:B------:R-:W-:Y:S06]  /*08b0*/  BRA `(.L_x_7) ;  /* 0x0000000000547947 */ /* 0x000fec0003800000 */
.L_x_6:
[----:B------:R-:W-:-:S14]  /*08c0*/  DSETP.NAN.AND P0, PT, R12, R12, PT ;  /* 0x0000000c0c00722a */ /* 0x000fdc0003f08000 */
[----:B------:R-:W-:Y:S05]  /*08d0*/  @P0 BRA `(.L_x_8) ;  /* 0x0000000000440947 */ /* 0x000fea0003800000 */
[----:B------:R-:W-:-:S14]  /*08e0*/  DSETP.NAN.AND P0, PT, R10, R10, PT ;  /* 0x0000000a0a00722a */ /* 0x000fdc0003f08000 */
[----:B------:R-:W-:Y:S05]  /*08f0*/  @P0 BRA `(.L_x_9) ;  /* 0x0000000000300947 */ /* 0x000fea0003800000 */
[----:B------:R-:W-:Y:S01]  /*0900*/  ISETP.NE.AND P0, PT, R24, R25, PT ;  /* 0x000000191800720c */ /* 0x000fe20003f05270 */
[----:B------:R-:W-:Y:S02]  /*0910*/  IMAD.MOV.U32 R16, RZ, RZ, 0x0 ;  /* 0x00000000ff107424 */ /* 0x000fe400078e00ff */
[----:B------:R-:W-:-:S10]  /*0920*/  IMAD.MOV.U32 R17, RZ, RZ, -0x80000 ;  /* 0xfff80000ff117424 */ /* 0x000fd400078e00ff */
[----:B------:R-:W-:Y:S05]  /*0930*/  @!P0 BRA `(.L_x_7) ;  /* 0x0000000000348947 */ /* 0x000fea0003800000 */
[----:B------:R-:W-:Y:S02]  /*0940*/  ISETP.NE.AND P0, PT, R24, 0x7ff00000, PT ;  /* 0x7ff000001800780c */ /* 0x000fe40003f05270 */
[----:B------:R-:W-:Y:S02]  /*0950*/  LOP3.LUT R17, R13, 0x80000000, R11, 0x48, !PT ;  /* 0x800000000d117812 */ /* 0x000fe400078e480b */
[----:B------:R-:W-:-:S13]  /*0960*/  ISETP.EQ.OR P0, PT, R25, RZ, !P0 ;  /* 0x000000ff1900720c */ /* 0x000fda0004702670 */
[----:B------:R-:W-:Y:S01]  /*0970*/  @P0 LOP3.LUT R2, R17, 0x7ff00000, RZ, 0xfc, !PT ;  /* 0x7ff0000011020812 */ /* 0x000fe200078efcff */
[----:B------:R-:W-:Y:S02]  /*0980*/  @!P0 IMAD.MOV.U32 R16, RZ, RZ, RZ ;  /* 0x000000ffff108224 */ /* 0x000fe400078e00ff */
[----:B------:R-:W-:Y:S02]  /*0990*/  @P0 IMAD.MOV.U32 R16, RZ, RZ, RZ ;  /* 0x000000ffff100224 */ /* 0x000fe400078e00ff */
[----:B------:R-:W-:Y:S01]  /*09a0*/  @P0 IMAD.MOV.U32 R17, RZ, RZ, R2 ;  /* 0x000000ffff110224 */ /* 0x000fe200078e0002 */
[----:B------:R-:W-:Y:S06]  /*09b0*/  BRA `(.L_x_7) ;  /* 0x0000000000147947 */ /* 0x000fec0003800000 */
.L_x_9:
[----:B------:R-:W-:Y:S01]  /*09c0*/  LOP3.LUT R17, R11, 0x80000, RZ, 0xfc, !PT ;  /* 0x000800000b117812 */ /* 0x000fe200078efcff */
[----:B------:R-:W-:Y:S01]  /*09d0*/  IMAD.MOV.U32 R16, RZ, RZ, R10 ;  /* 0x000000ffff107224 */ /* 0x000fe200078e000a */
[----:B------:R-:W-:Y:S06]  /*09e0*/  BRA `(.L_x_7) ;  /* 0x0000000000087947 */ /* 0x000fec0003800000 */
.L_x_8:
[----:B------:R-:W-:Y:S01]  /*09f0*/  LOP3.LUT R17, R13, 0x80000, RZ, 0xfc, !PT ;  /* 0x000800000d117812 */ /* 0x000fe200078efcff */
[----:B------:R-:W-:-:S07]  /*0a00*/  IMAD.MOV.U32 R16, RZ, RZ, R12 ;  /* 0x000000ffff107224 */ /* 0x000fce00078e000c */
.L_x_7:
[----:B------:R-:W-:Y:S05]  /*0a10*/  BSYNC.RECONVERGENT B1 ;  /* 0x0000000000017941 */ /* 0x000fea0003800200 */
.L_x_5:
[----:B------:R-:W-:Y:S02]  /*0a20*/  IMAD.MOV.U32 R15, RZ, RZ, 0x0 ;  /* 0x00000000ff0f7424 */ /* 0x000fe400078e00ff */
[----:B------:R-:W-:Y:S02]  /*0a30*/  IMAD.MOV.U32 R2, RZ, RZ, R16 ;  /* 0x000000ffff027224 */ /* 0x000fe400078e0010 */
[----:B------:R-:W-:Y:S01]  /*0a40*/  IMAD.MOV.U32 R3, RZ, RZ, R17 ;  /* 0x000000ffff037224 */ /* 0x000fe200078e0011 */
[----:B------:R-:W-:Y:S06]  /*0a50*/  RET.REL.NODEC R14 `(_Z40weighted_squared_error_derivative_kernelPKdS0_Pdiddd) ;  /* 0xfffffff40e687950 */ /* 0x000fec0003c3ffff */
.L_x_10:
        /* <DEDUP_REMOVED lines=10> */
.L_x_164:


//--------------------- .text._Z41root_mean_squared_error_derivative_kernelPKdS0_Pdid --------------------------
	.section	.text._Z41root_mean_squared_error_derivative_kernelPKdS0_Pdid,"ax",@progbits
	.align	128
        .global         _Z41root_mean_squared_error_derivative_kernelPKdS0_Pdid
        .type           _Z41root_mean_squared_error_derivative_kernelPKdS0_Pdid,@function
        .size           _Z41root_mean_squared_error_derivative_kernelPKdS0_Pdid,(.L_x_165 - _Z41root_mean_squared_error_derivative_kernelPKdS0_Pdid)
        .other          _Z41root_mean_squared_error_derivative_kernelPKdS0_Pdid,@"STO_CUDA_ENTRY STV_DEFAULT"
_Z41root_mean_squared_error_derivative_kernelPKdS0_Pdid:
.text._Z41root_mean_squared_error_derivative_kernelPKdS0_Pdid:
[----:B------:R-:W-:Y:S01]  /*0000*/  LDC R1, c[0x0][0x37c] ;  /* 0x0000df00ff017b82 */ /* 0x000fe20000000800 */
[----:B------:R-:W0:Y:S07]  /*0010*/  S2R R0, SR_CTAID.X ;  /* 0x0000000000007919 */ /* 0x000e2e0000002500 */
[----:B------:R-:W1:Y:S01]  /*0020*/  LDC.64 R2, c[0x0][0x380] ;  /* 0x0000e000ff027b82 */ /* 0x000e620000000a00 */
[----:B------:R-:W0:Y:S01]  /*0030*/  LDCU UR6, c[0x0][0x360] ;  /* 0x00006c00ff0677ac */ /* 0x000e220008000800 */
[----:B------:R-:W0:Y:S01]  /*0040*/  S2R R5, SR_TID.X ;  /* 0x0000000000057919 */ /* 0x000e220000002100 */
[----:B------:R-:W2:Y:S05]  /*0050*/  LDCU.64 UR4, c[0x0][0x358] ;  /* 0x00006b00ff0477ac */ /* 0x000eaa0008000a00 */
[----:B------:R-:W3:Y:S01]  /*0060*/  LDC.64 R6, c[0x0][0x388] ;  /* 0x0000e200ff067b82 */ /* 0x000ee20000000a00 */
[----:B------:R-:W4:Y:S01]  /*0070*/  LDCU.64 UR8, c[0x0][0x3a0] ;  /* 0x00007400ff0877ac */ /* 0x000f220008000a00 */
[----:B0-----:R-:W-:Y:S01]  /*0080*/  IMAD R0, R0, UR6, R5 ;  /* 0x0000000600007c24 */ /* 0x001fe2000f8e0205 */
[----:B------:R-:W0:Y:S03]  /*0090*/  LDCU UR6, c[0x0][0x398] ;  /* 0x00007300ff0677ac */ /* 0x000e260008000800 */
[----:B-1----:R-:W-:-:S04]  /*00a0*/  IMAD.WIDE R2, R0, 0x8, R2 ;  /* 0x0000000800027825 */ /* 0x002fc800078e0202 */
[----:B---3--:R-:W-:Y:S02]  /*00b0*/  IMAD.WIDE R6, R0, 0x8, R6 ;  /* 0x0000000800067825 */ /* 0x008fe400078e0206 */
[----:B--2---:R-:W2:Y:S04]  /*00c0*/  LDG.E.64 R2, desc[UR4][R2.64] ;  /* 0x0000000402027981 */ /* 0x004ea8000c1e1b00 */
[----:B------:R-:W2:Y:S01]  /*00d0*/  LDG.E.64 R6, desc[UR4][R6.64] ;  /* 0x0000000406067981 */ /* 0x000ea2000c1e1b00 */
[----:B------:R-:W-:Y:S01]  /*00e0*/  IMAD.MOV.U32 R8, RZ, RZ, 0x1 ;  /* 0x00000001ff087424 */ /* 0x000fe200078e00ff */
[----:B------:R-:W-:Y:S01]  /*00f0*/  BSSY.RECONVERGENT B0, `(.L_x_11) ;  /* 0x0000013000007945 */ /* 0x000fe20003800200 */
[----:B0-----:R-:W4:Y:S02]  /*0100*/  I2F.F64 R4, UR6 ;  /* 0x0000000600047d12 */ /* 0x001f240008201c00 */
[----:B----4-:R-:W-:-:S06]  /*0110*/  DMUL R4, R4, UR8 ;  /* 0x0000000804047c28 */ /* 0x010fcc0008000000 */
[----:B------:R-:W0:Y:S02]  /*0120*/  MUFU.RCP64H R9, R5 ;  /* 0x0000000500097308 */ /* 0x000e240000001800 */
[----:B0-----:R-:W-:-:S08]  /*0130*/  DFMA R10, -R4, R8, 1 ;  /* 0x3ff00000040a742b */ /* 0x001fd00000000108 */
[----:B------:R-:W-:-:S08]  /*0140*/  DFMA R10, R10, R10, R10 ;  /* 0x0000000a0a0a722b */ /* 0x000fd0000000000a */
[----:B------:R-:W-:-:S08]  /*0150*/  DFMA R10, R8, R10, R8 ;  /* 0x0000000a080a722b */ /* 0x000fd00000000008 */
[----:B------:R-:W-:-:S08]  /*0160*/  DFMA R8, -R4, R10, 1 ;  /* 0x3ff000000408742b */ /* 0x000fd0000000010a */
[----:B------:R-:W-:Y:S02]  /*0170*/  DFMA R8, R10, R8, R10 ;  /* 0x000000080a08722b */ /* 0x000fe4000000000a */
[----:B--2---:R-:W-:-:S08]  /*0180*/  DADD R6, R2, -R6 ;  /* 0x0000000002067229 */ /* 0x004fd00000000806 */
[----:B------:R-:W-:Y:S02]  /*0190*/  DMUL R2, R6, R8 ;  /* 0x0000000806027228 */ /* 0x000fe40000000000 */
[----:B------:R-:W-:-:S06]  /*01a0*/  FSETP.GEU.AND P1, PT, |R7|, 6.5827683646048100446e-37, PT ;  /* 0x036000000700780b */ /* 0x000fcc0003f2e200 */
[----:B------:R-:W-:-:S08]  /*01b0*/  DFMA R10, -R4, R2, R6 ;  /* 0x00000002040a722b */ /* 0x000fd00000000106 */
[----:B------:R-:W-:-:S10]  /*01c0*/  DFMA R2, R8, R10, R2 ;  /* 0x0000000a0802722b */ /* 0x000fd40000000002 */
[----:B------:R-:W-:-:S05]  /*01d0*/  FFMA R8, RZ, R5, R3 ;  /* 0x00000005ff087223 */ /* 0x000fca0000000003 */
[----:B------:R-:W-:-:S13]  /*01e0*/  FSETP.GT.AND P0, PT, |R8|, 1.469367938527859385e-39, PT ;  /* 0x001000000800780b */ /* 0x000fda0003f04200 */
[----:B------:R-:W-:Y:S05]  /*01f0*/  @P0 BRA P1, `(.L_x_12) ;  /* 0x0000000000080947 */ /* 0x000fea0000800000 */
[----:B------:R-:W-:-:S07]  /*0200*/  MOV R10, 0x220 ;  /* 0x00000220000a7802 */ /* 0x000fce0000000f00 */
[----:B------:R-:W-:Y:S05]  /*0210*/  CALL.REL.NOINC `($__internal_1_$__cuda_sm20_div_rn_f64_full) ;  /* 0x0000000000147944 */ /* 0x000fea0003c00000 */
.L_x_12:
[----:B------:R-:W-:Y:S05]  /*0220*/  BSYNC.RECONVERGENT B0 ;  /* 0x0000000000007941 */ /* 0x000fea0003800200 */
.L_x_11:
[----:B------:R-:W0:Y:S02]  /*0230*/  LDC.64 R4, c[0x0][0x390] ;  /* 0x0000e400ff047b82 */ /* 0x000e240000000a00 */
[----:B0-----:R-:W-:-:S05]  /*0240*/  IMAD.WIDE R4, R0, 0x8, R4 ;  /* 0x0000000800047825 */ /* 0x001fca00078e0204 */
[----:B------:R-:W-:Y:S01]  /*0250*/  STG.E.64 desc[UR4][R4.64], R2 ;  /* 0x0000000204007986 */ /* 0x000fe2000c101b04 */
[----:B------:R-:W-:Y:S05]  /*0260*/  EXIT ;  /* 0x000000000000794d */ /* 0x000fea0003800000 */
        .weak           $__internal_1_$__cuda_sm20_div_rn_f64_full
        .type           $__internal_1_$__cuda_sm20_div_rn_f64_full,@function
        .size           $__internal_1_$__cuda_sm20_div_rn_f64_full,(.L_x_165 - $__internal_1_$__cuda_sm20_div_rn_f64_full)
$__internal_1_$__cuda_sm20_div_rn_f64_full:
        /* <DEDUP_REMOVED lines=10> */
[----:B------:R-:W-:-:S03]  /*0310*/  ISETP.GE.U32.AND P1, PT, R11, R14, PT ;  /* 0x0000000e0b00720c */ /* 0x000fc60003f26070 */
[----:B------:R-:W-:Y:S01]  /*0320*/  @!P2 LOP3.LUT R12, R5, 0x7ff00000, RZ, 0xc0, !PT ;  /* 0x7ff00000050ca812 */ /* 0x000fe200078ec0ff */
[----:B------:R-:W-:Y:S01]  /*0330*/  @!P2 IMAD.MOV.U32 R18, RZ, RZ, RZ ;  /* 0x000000ffff12a224 */ /* 0x000fe200078e00ff */
[----:B------:R-:W0:Y:S02]  /*0340*/  MUFU.RCP64H R17, R3 ;  /* 0x0000000300117308 */ /* 0x000e240000001800 */
[----:B------:R-:W-:Y:S01]  /*0350*/  @!P2 ISETP.GE.U32.AND P3, PT, R11, R12, PT ;  /* 0x0000000c0b00a20c */ /* 0x000fe20003f66070 */
[----:B------:R-:W-:-:S05]  /*0360*/  IMAD.MOV.U32 R12, RZ, RZ, 0x1ca00000 ;  /* 0x1ca00000ff0c7424 */ /* 0x000fca00078e00ff */
[----:B------:R-:W-:-:S04]  /*0370*/  @!P2 SEL R13, R12, 0x63400000, !P3 ;  /* 0x634000000c0da807 */ /* 0x000fc80005800000 */
[----:B------:R-:W-:-:S04]  /*0380*/  @!P2 LOP3.LUT R13, R13, 0x80000000, R7, 0xf8, !PT ;  /* 0x800000000d0da812 */ /* 0x000fc800078ef807 */
[----:B------:R-:W-:Y:S01]  /*0390*/  @!P2 LOP3.LUT R19, R13, 0x100000, RZ, 0xfc, !PT ;  /* 0x001000000d13a812 */ /* 0x000fe200078efcff */
[----:B0-----:R-:W-:-:S08]  /*03a0*/  DFMA R8, R16, -R2, 1 ;  /* 0x3ff000001008742b */ /* 0x001fd00000000802 */
[----:B------:R-:W-:-:S08]  /*03b0*/  DFMA R8, R8, R8, R8 ;  /* 0x000000080808722b */ /* 0x000fd00000000008 */
[----:B------:R-:W-:Y:S01]  /*03c0*/  DFMA R16, R16, R8, R16 ;  /* 0x000000081010722b */ /* 0x000fe20000000010 */
[----:B------:R-:W-:Y:S01]  /*03d0*/  SEL R9, R12, 0x63400000, !P1 ;  /* 0x634000000c097807 */ /* 0x000fe20004800000 */
[----:B------:R-:W-:-:S03]  /*03e0*/  IMAD.MOV.U32 R8, RZ, RZ, R6 ;  /* 0x000000ffff087224 */ /* 0x000fc600078e0006 */
[----:B------:R-:W-:-:S03]  /*03f0*/  LOP3.LUT R9, R9, 0x800fffff, R7, 0xf8, !PT ;  /* 0x800fffff09097812 */ /* 0x000fc600078ef807 */
[----:B------:R-:W-:-:S03]  /*0400*/  DFMA R20, R16, -R2, 1 ;  /* 0x3ff000001014742b */ /* 0x000fc60000000802 */
[----:B------:R-:W-:-:S05]  /*0410*/  @!P2 DFMA R8, R8, 2, -R18 ;  /* 0x400000000808a82b */ /* 0x000fca0000000812 */
[----:B------:R-:W-:Y:S01]  /*0420*/  DFMA R16, R16, R20, R16 ;  /* 0x000000141010722b */ /* 0x000fe20000000010 */
[----:B------:R-:W-:Y:S02]  /*0430*/  IMAD.MOV.U32 R21, RZ, RZ, R11 ;  /* 0x000000ffff157224 */ /* 0x000fe400078e000b */
[----:B------:R-:W-:Y:S01]  /*0440*/  IMAD.MOV.U32 R20, RZ, RZ, R14 ;  /* 0x000000ffff147224 */ /* 0x000fe200078e000e */
[----:B------:R-:W-:Y:S02]  /*0450*/  @!P0 LOP3.LUT R20, R3, 0x7ff00000, RZ, 0xc0, !PT ;  /* 0x7ff0000003148812 */ /* 0x000fe400078ec0ff */
[----:B------:R-:W-:Y:S02]  /*0460*/  @!P2 LOP3.LUT R21, R9, 0x7ff00000, RZ, 0xc0, !PT ;  /* 0x7ff000000915a812 */ /* 0x000fe400078ec0ff */
[----:B------:R-:W-:Y:S01]  /*0470*/  DMUL R18, R16, R8 ;  /* 0x0000000810127228 */ /* 0x000fe20000000000 */
[----:B------:R-:W-:Y:S02]  /*0480*/  VIADD R22, R20, 0xffffffff ;  /* 0xffffffff14167836 */ /* 0x000fe40000000000 */
[----:B------:R-:W-:-:S05]  /*0490*/  VIADD R13, R21, 0xffffffff ;  /* 0xffffffff150d7836 */ /* 0x000fca0000000000 */
[----:B------:R-:W-:Y:S01]  /*04a0*/  DFMA R14, R18, -R2, R8 ;  /* 0x80000002120e722b */ /* 0x000fe20000000008 */
[----:B------:R-:W-:-:S04]  /*04b0*/  ISETP.GT.U32.AND P0, PT, R13, 0x7feffffe, PT ;  /* 0x7feffffe0d00780c */ /* 0x000fc80003f04070 */
[----:B------:R-:W-:-:S03]  /*04c0*/  ISETP.GT.U32.OR P0, PT, R22, 0x7feffffe, P0 ;  /* 0x7feffffe1600780c */ /* 0x000fc60000704470 */
[----:B------:R-:W-:-:S10]  /*04d0*/  DFMA R14, R16, R14, R18 ;  /* 0x0000000e100e722b */ /* 0x000fd40000000012 */
[----:B------:R-:W-:Y:S05]  /*04e0*/  @P0 BRA `(.L_x_14) ;  /* 0x00000000006c0947 */ /* 0x000fea0003800000 */
[----:B------:R-:W-:-:S04]  /*04f0*/  LOP3.LUT R16, R5, 0x7ff00000, RZ, 0xc0, !PT ;  /* 0x7ff0000005107812 */ /* 0x000fc800078ec0ff */
[CC--:B------:R-:W-:Y:S02]  /*0500*/  VIADDMNMX R6, R11.reuse, -R16.reuse, 0xb9600000, !PT ;  /* 0xb96000000b067446 */ /* 0x0c0fe40007800910 */
[----:B------:R-:W-:Y:S02]  /*0510*/  ISETP.GE.U32.AND P0, PT, R11, R16, PT ;  /* 0x000000100b00720c */ /* 0x000fe40003f06070 */
[----:B------:R-:W-:Y:S02]  /*0520*/  VIMNMX R6, PT, PT, R6, 0x46a00000, PT ;  /* 0x46a0000006067848 */ /* 0x000fe40003fe0100 */
[----:B------:R-:W-:-:S05]  /*0530*/  SEL R11, R12, 0x63400000, !P0 ;  /* 0x634000000c0b7807 */ /* 0x000fca0004000000 */
[----:B------:R-:W-:Y:S02]  /*0540*/  IMAD.IADD R11, R6, 0x1, -R11 ;  /* 0x00000001060b7824 */ /* 0x000fe400078e0a0b */
[----:B------:R-:W-:Y:S02]  /*0550*/  IMAD.MOV.U32 R6, RZ, RZ, RZ ;  /* 0x000000ffff067224 */ /* 0x000fe400078e00ff */
        /* <DEDUP_REMOVED lines=10> */
[----:B------:R-:W-:Y:S01]  /*0600*/  IMAD.MOV R3, RZ, RZ, -R11 ;  /* 0x000000ffff037224 */ /* 0x000fe200078e0a0b */
[----:B------:R-:W-:Y:S01]  /*0610*/  DMUL.RP R6, R14, R6 ;  /* 0x000000060e067228 */ /* 0x000fe20000008000 */
[----:B------:R-:W-:Y:S01]  /*0620*/  IMAD.MOV.U32 R2, RZ, RZ, RZ ;  /* 0x000000ffff027224 */ /* 0x000fe200078e00ff */
[----:B------:R-:W-:-:S05]  /*0630*/  IADD3 R11, PT, PT, -R11, -0x43300000, RZ ;  /* 0xbcd000000b0b7810 */ /* 0x000fca0007ffe1ff */
[----:B------:R-:W-:-:S03]  /*0640*/  DFMA R2, R12, -R2, R14 ;  /* 0x800000020c02722b */ /* 0x000fc6000000000e */
[----:B------:R-:W-:-:S07]  /*0650*/  LOP3.LUT R5, R7, R5, RZ, 0x3c, !PT ;  /* 0x0000000507057212 */ /* 0x000fce00078e3cff */
[----:B------:R-:W-:-:S04]  /*0660*/  FSETP.NEU.AND P0, PT, |R3|, R11, PT ;  /* 0x0000000b0300720b */ /* 0x000fc80003f0d200 */
[----:B------:R-:W-:Y:S02]  /*0670*/  FSEL R12, R6, R12, !P0 ;  /* 0x0000000c060c7208 */ /* 0x000fe40004000000 */
[----:B------:R-:W-:Y:S01]  /*0680*/  FSEL R13, R5, R13, !P0 ;  /* 0x0000000d050d7208 */ /* 0x000fe20004000000 */
[----:B------:R-:W-:Y:S06]  /*0690*/  BRA `(.L_x_15) ;  /* 0x0000000000547947 */ /* 0x000fec0003800000 */
.L_x_14:
        /* <DEDUP_REMOVED lines=16> */
.L_x_17:
[----:B------:R-:W-:Y:S01]  /*07a0*/  LOP3.LUT R13, R5, 0x80000, RZ, 0xfc, !PT ;  /* 0x00080000050d7812 */ /* 0x000fe200078efcff */
[----:B------:R-:W-:Y:S01]  /*07b0*/  IMAD.MOV.U32 R12, RZ, RZ, R4 ;  /* 0x000000ffff0c7224 */ /* 0x000fe200078e0004 */
[----:B------:R-:W-:Y:S06]  /*07c0*/  BRA `(.L_x_15) ;  /* 0x0000000000087947 */ /* 0x000fec0003800000 */
.L_x_16:
[----:B------:R-:W-:Y:S01]  /*07d0*/  LOP3.LUT R13, R7, 0x80000, RZ, 0xfc, !PT ;  /* 0x00080000070d7812 */ /* 0x000fe200078efcff */
[----:B------:R-:W-:-:S07]  /*07e0*/  IMAD.MOV.U32 R12, RZ, RZ, R6 ;  /* 0x000000ffff0c7224 */ /* 0x000fce00078e0006 */
.L_x_15:
[----:B------:R-:W-:Y:S05]  /*07f0*/  BSYNC.RECONVERGENT B1 ;  /* 0x0000000000017941 */ /* 0x000fea0003800200 */
.L_x_13:
[----:B------:R-:W-:Y:S02]  /*0800*/  IMAD.MOV.U32 R11, RZ, RZ, 0x0 ;  /* 0x00000000ff0b7424 */ /* 0x000fe400078e00ff */
[----:B------:R-:W-:Y:S02]  /*0810*/  IMAD.MOV.U32 R2, RZ, RZ, R12 ;  /* 0x000000ffff027224 */ /* 0x000fe400078e000c */
[----:B------:R-:W-:Y:S01]  /*0820*/  IMAD.MOV.U32 R3, RZ, RZ, R13 ;  /* 0x000000ffff037224 */ /* 0x000fe200078e000d */
[----:B------:R-:W-:Y:S06]  /*0830*/  RET.REL.NODEC R10 `(_Z41root_mean_squared_error_derivative_kernelPKdS0_Pdid) ;  /* 0xfffffff40af07950 */ /* 0x000fec0003c3ffff */
.L_x_18:
        /* <DEDUP_REMOVED lines=12> */
.L_x_165:


//--------------------- .text._Z42normalized_squared_error_derivative_kernelPKdS0_Pdid --------------------------
	.section	.text._Z42normalized_squared_error_derivative_kernelPKdS0_Pdid,"ax",@progbits
	.align	128
        .global         _Z42normalized_squared_error_derivative_kernelPKdS0_Pdid
        .type           _Z42normalized_squared_error_derivative_kernelPKdS0_Pdid,@function
        .size           _Z42normalized_squared_error_derivative_kernelPKdS0_Pdid,(.L_x_166 - _Z42normalized_squared_error_derivative_kernelPKdS0_Pdid)
        .other          _Z42normalized_squared_error_derivative_kernelPKdS0_Pdid,@"STO_CUDA_ENTRY STV_DEFAULT"
_Z42normalized_squared_error_derivative_kernelPKdS0_Pdid:
.text._Z42normalized_squared_error_derivative_kernelPKdS0_Pdid:
        /* <DEDUP_REMOVED lines=16> */
[----:B0-----:R-:W4:Y:S04]  /*0100*/  MUFU.RCP64H R7, UR6 ;  /* 0x0000000600077d08 */ /* 0x001f280008001800 */
[----:B----4-:R-:W-:-:S08]  /*0110*/  DFMA R8, R6, -R12, 1 ;  /* 0x3ff000000608742b */ /* 0x010fd0000000080c */
[----:B------:R-:W-:-:S08]  /*0120*/  DFMA R8, R8, R8, R8 ;  /* 0x000000080808722b */ /* 0x000fd00000000008 */
[----:B------:R-:W-:-:S08]  /*0130*/  DFMA R8, R6, R8, R6 ;  /* 0x000000080608722b */ /* 0x000fd00000000006 */
[----:B------:R-:W-:-:S08]  /*0140*/  DFMA R10, R8, -R12, 1 ;  /* 0x3ff00000080a742b */ /* 0x000fd0000000080c */
[----:B------:R-:W-:Y:S02]  /*0150*/  DFMA R10, R8, R10, R8 ;  /* 0x0000000a080a722b */ /* 0x000fe40000000008 */
[----:B--2---:R-:W-:-:S08]  /*0160*/  DADD R6, R2, -R4 ;  /* 0x0000000002067229 */ /* 0x004fd00000000804 */
[----:B------:R-:W-:-:S08]  /*0170*/  DADD R6, R6, R6 ;  /* 0x0000000006067229 */ /* 0x000fd00000000006 */
[----:B------:R-:W-:Y:S02]  /*0180*/  DMUL R2, R6, R10 ;  /* 0x0000000a06027228 */ /* 0x000fe40000000000 */
[----:B------:R-:W-:-:S06]  /*0190*/  FSETP.GEU.AND P1, PT, |R7|, 6.5827683646048100446e-37, PT ;  /* 0x036000000700780b */ /* 0x000fcc0003f2e200 */
[----:B------:R-:W-:-:S08]  /*01a0*/  DFMA R4, R2, -R12, R6 ;  /* 0x8000000c0204722b */ /* 0x000fd00000000006 */
[----:B------:R-:W-:-:S10]  /*01b0*/  DFMA R2, R10, R4, R2 ;  /* 0x000000040a02722b */ /* 0x000fd40000000002 */
[----:B------:R-:W-:-:S05]  /*01c0*/  FFMA R4, RZ, UR6, R3 ;  /* 0x00000006ff047c23 */ /* 0x000fca0008000003 */
[----:B------:R-:W-:-:S13]  /*01d0*/  FSETP.GT.AND P0, PT, |R4|, 1.469367938527859385e-39, PT ;  /* 0x001000000400780b */ /* 0x000fda0003f04200 */
[----:B------:R-:W-:Y:S05]  /*01e0*/  @P0 BRA P1, `(.L_x_20) ;  /* 0x0000000000080947 */ /* 0x000fea0000800000 */
[----:B------:R-:W-:-:S07]  /*01f0*/  MOV R10, 0x210 ;  /* 0x00000210000a7802 */ /* 0x000fce0000000f00 */
[----:B------:R-:W-:Y:S05]  /*0200*/  CALL.REL.NOINC `($__internal_2_$__cuda_sm20_div_rn_f64_full) ;  /* 0x0000000000147944 */ /* 0x000fea0003c00000 */
.L_x_20:
[----:B------:R-:W-:Y:S05]  /*0210*/  BSYNC.RECONVERGENT B0 ;  /* 0x0000000000007941 */ /* 0x000fea0003800200 */
.L_x_19:
[----:B------:R-:W0:Y:S02]  /*0220*/  LDC.64 R4, c[0x0][0x390] ;  /* 0x0000e400ff047b82 */ /* 0x000e240000000a00 */
[----:B0-----:R-:W-:-:S05]  /*0230*/  IMAD.WIDE R4, R0, 0x8, R4 ;  /* 0x0000000800047825 */ /* 0x001fca00078e0204 */
[----:B------:R-:W-:Y:S01]  /*0240*/  STG.E.64 desc[UR4][R4.64], R2 ;  /* 0x0000000204007986 */ /* 0x000fe2000c101b04 */
[----:B------:R-:W-:Y:S05]  /*0250*/  EXIT ;  /* 0x000000000000794d */ /* 0x000fea0003800000 */
        .weak           $__internal_2_$__cuda_sm20_div_rn_f64_full
        .type           $__internal_2_$__cuda_sm20_div_rn_f64_full,@function
        .size           $__internal_2_$__cuda_sm20_div_rn_f64_full,(.L_x_166 - $__internal_2_$__cuda_sm20_div_rn_f64_full)
$__internal_2_$__cuda_sm20_div_rn_f64_full:
[----:B------:R-:W0:Y:S01]  /*0260*/  LDC.64 R2, c[0x0][0x3a0] ;  /* 0x0000e800ff027b82 */ /* 0x000e220000000a00 */
[C---:B------:R-:W-:Y:S01]  /*0270*/  FSETP.GEU.AND P2, PT, |R7|.reuse, 1.469367938527859385e-39, PT ;  /* 0x001000000700780b */ /* 0x040fe20003f4e200 */
[----:B------:R-:W-:Y:S01]  /*0280*/  BSSY.RECONVERGENT B1, `(.L_x_21) ;  /* 0x0000053000017945 */ /* 0x000fe20003800200 */
[----:B------:R-:W-:-:S05]  /*0290*/  LOP3.LUT R11, R7, 0x7ff00000, RZ, 0xc0, !PT ;  /* 0x7ff00000070b7812 */ /* 0x000fca00078ec0ff */
[----:B------:R-:W-:Y:S01]  /*02a0*/  IMAD.MOV.U32 R21, RZ, RZ, R11 ;  /* 0x000000ffff157224 */ /* 0x000fe200078e000b */
[C---:B0-----:R-:W-:Y:S02]  /*02b0*/  FSETP.GEU.AND P0, PT, |R3|.reuse, 1.469367938527859385e-39, PT ;  /* 0x001000000300780b */ /* 0x041fe40003f0e200 */
[----:B------:R-:W-:-:S04]  /*02c0*/  LOP3.LUT R4, R3, 0x800fffff, RZ, 0xc0, !PT ;  /* 0x800fffff03047812 */ /* 0x000fc800078ec0ff */
[----:B------:R-:W-:Y:S01]  /*02d0*/  LOP3.LUT R5, R4, 0x3ff00000, RZ, 0xfc, !PT ;  /* 0x3ff0000004057812 */ /* 0x000fe200078efcff */
[----:B------:R-:W-:-:S06]  /*02e0*/  IMAD.MOV.U32 R4, RZ, RZ, R2 ;  /* 0x000000ffff047224 */ /* 0x000fcc00078e0002 */
[----:B------:R-:W0:Y:S02]  /*02f0*/  @!P0 LDC.64 R8, c[0x0][0x3a0] ;  /* 0x0000e800ff088b82 */ /* 0x000e240000000a00 */
[----:B0-----:R-:W-:Y:S01]  /*0300*/  @!P0 DMUL R4, R8, 8.98846567431157953865e+307 ;  /* 0x7fe0000008048828 */ /* 0x001fe20000000000 */
[----:B------:R-:W-:-:S05]  /*0310*/  IMAD.MOV.U32 R8, RZ, RZ, 0x1 ;  /* 0x00000001ff087424 */ /* 0x000fca00078e00ff */
[----:B------:R-:W0:Y:S02]  /*0320*/  MUFU.RCP64H R9, R5 ;  /* 0x0000000500097308 */ /* 0x000e240000001800 */
[----:B0-----:R-:W-:-:S08]  /*0330*/  DFMA R12, R8, -R4, 1 ;  /* 0x3ff00000080c742b */ /* 0x001fd00000000804 */
[----:B------:R-:W-:Y:S01]  /*0340*/  DFMA R14, R12, R12, R12 ;  /* 0x0000000c0c0e722b */ /* 0x000fe2000000000c */
[----:B------:R-:W-:Y:S01]  /*0350*/  LOP3.LUT R12, R3, 0x7ff00000, RZ, 0xc0, !PT ;  /* 0x7ff00000030c7812 */ /* 0x000fe200078ec0ff */
[----:B------:R-:W-:-:S03]  /*0360*/  IMAD.MOV.U32 R13, RZ, RZ, 0x1ca00000 ;  /* 0x1ca00000ff0d7424 */ /* 0x000fc600078e00ff */
[----:B------:R-:W-:Y:S01]  /*0370*/  ISETP.GE.U32.AND P1, PT, R11, R12, PT ;  /* 0x0000000c0b00720c */ /* 0x000fe20003f26070 */
[----:B------:R-:W-:Y:S02]  /*0380*/  IMAD.MOV.U32 R20, RZ, RZ, R12 ;  /* 0x000000ffff147224 */ /* 0x000fe400078e000c */
[----:B------:R-:W-:Y:S01]  /*0390*/  DFMA R16, R8, R14, R8 ;  /* 0x0000000e0810722b */ /* 0x000fe20000000008 */
[----:B------:R-:W-:Y:S01]  /*03a0*/  @!P0 LOP3.LUT R20, R5, 0x7ff00000, RZ, 0xc0, !PT ;  /* 0x7ff0000005148812 */ /* 0x000fe200078ec0ff */
[----:B------:R-:W-:Y:S01]  /*03b0*/  IMAD.MOV.U32 R8, RZ, RZ, R6 ;  /* 0x000000ffff087224 */ /* 0x000fe200078e0006 */
[----:B------:R-:W-:-:S03]  /*03c0*/  SEL R13, R13, 0x63400000, !P1 ;  /* 0x634000000d0d7807 */ /* 0x000fc60004800000 */
[----:B------:R-:W-:Y:S01]  /*03d0*/  VIADD R23, R20, 0xffffffff ;  /* 0xffffffff14177836 */ /* 0x000fe20000000000 */
[C-C-:B------:R-:W-:Y:S01]  /*03e0*/  @!P2 LOP3.LUT R14, R13.reuse, 0x80000000, R7.reuse, 0xf8, !PT ;  /* 0x800000000d0ea812 */ /* 0x140fe200078ef807 */
[----:B------:R-:W-:Y:S01]  /*03f0*/  DFMA R18, R16, -R4, 1 ;  /* 0x3ff000001012742b */ /* 0x000fe20000000804 */
[----:B------:R-:W-:Y:S02]  /*0400*/  LOP3.LUT R9, R13, 0x800fffff, R7, 0xf8, !PT ;  /* 0x800fffff0d097812 */ /* 0x000fe400078ef807 */
[----:B------:R-:W-:Y:S01]  /*0410*/  @!P2 LOP3.LUT R15, R14, 0x100000, RZ, 0xfc, !PT ;  /* 0x001000000e0fa812 */ /* 0x000fe200078efcff */
[----:B------:R-:W-:-:S06]  /*0420*/  @!P2 IMAD.MOV.U32 R14, RZ, RZ, RZ ;  /* 0x000000ffff0ea224 */ /* 0x000fcc00078e00ff */
[----:B------:R-:W-:Y:S02]  /*0430*/  @!P2 DFMA R8, R8, 2, -R14 ;  /* 0x400000000808a82b */ /* 0x000fe4000000080e */
[----:B------:R-:W-:-:S08]  /*0440*/  DFMA R14, R16, R18, R16 ;  /* 0x00000012100e722b */ /* 0x000fd00000000010 */
[----:B------:R-:W-:Y:S01]  /*0450*/  @!P2 LOP3.LUT R21, R9, 0x7ff00000, RZ, 0xc0, !PT ;  /* 0x7ff000000915a812 */ /* 0x000fe200078ec0ff */
[----:B------:R-:W-:-:S04]  /*0460*/  DMUL R16, R14, R8 ;  /* 0x000000080e107228 */ /* 0x000fc80000000000 */
[----:B------:R-:W-:-:S04]  /*0470*/  VIADD R22, R21, 0xffffffff ;  /* 0xffffffff15167836 */ /* 0x000fc80000000000 */
[----:B------:R-:W-:Y:S01]  /*0480*/  DFMA R18, R16, -R4, R8 ;  /* 0x800000041012722b */ /* 0x000fe20000000008 */
[----:B------:R-:W-:-:S04]  /*0490*/  ISETP.GT.U32.AND P0, PT, R22, 0x7feffffe, PT ;  /* 0x7feffffe1600780c */ /* 0x000fc80003f04070 */
[----:B------:R-:W-:-:S03]  /*04a0*/  ISETP.GT.U32.OR P0, PT, R23, 0x7feffffe, P0 ;  /* 0x7feffffe1700780c */ /* 0x000fc60000704470 */
[----:B------:R-:W-:-:S10]  /*04b0*/  DFMA R14, R14, R18, R16 ;  /* 0x000000120e0e722b */ /* 0x000fd40000000010 */
[----:B------:R-:W-:Y:S05]  /*04c0*/  @P0 BRA `(.L_x_22) ;  /* 0x0000000000600947 */ /* 0x000fea0003800000 */
[----:B------:R-:W-:Y:S01]  /*04d0*/  VIADDMNMX R11, R11, -R12, 0xb9600000, !PT ;  /* 0xb96000000b0b7446 */ /* 0x000fe2000780090c */
[----:B------:R-:W-:-:S03]  /*04e0*/  IMAD.MOV.U32 R6, RZ, RZ, RZ ;  /* 0x000000ffff067224 */ /* 0x000fc600078e00ff */
[----:B------:R-:W-:-:S05]  /*04f0*/  VIMNMX R2, PT, PT, R11, 0x46a00000, PT ;  /* 0x46a000000b027848 */ /* 0x000fca0003fe0100 */
        /* <DEDUP_REMOVED lines=21> */
.L_x_22:
[----:B------:R-:W-:-:S14]  /*0650*/  DSETP.NAN.AND P0, PT, R6, R6, PT ;  /* 0x000000060600722a */ /* 0x000fdc0003f08000 */
[----:B------:R-:W-:Y:S05]  /*0660*/  @P0 BRA `(.L_x_24) ;  /* 0x0000000000480947 */ /* 0x000fea0003800000 */
[----:B------:R-:W0:Y:S02]  /*0670*/  LDC.64 R4, c[0x0][0x3a0] ;  /* 0x0000e800ff047b82 */ /* 0x000e240000000a00 */
[----:B0-----:R-:W-:-:S14]  /*0680*/  DSETP.NAN.AND P0, PT, R4, R4, PT ;  /* 0x000000040400722a */ /* 0x001fdc0003f08000 */
        /* <DEDUP_REMOVED lines=13> */
.L_x_25:
[----:B------:R-:W-:Y:S01]  /*0760*/  LOP3.LUT R13, R3, 0x80000, RZ, 0xfc, !PT ;  /* 0x00080000030d7812 */ /* 0x000fe200078efcff */
[----:B------:R-:W-:Y:S01]  /*0770*/  IMAD.MOV.U32 R12, RZ, RZ, R2 ;  /* 0x000000ffff0c7224 */ /* 0x000fe200078e0002 */
[----:B------:R-:W-:Y:S06]  /*0780*/  BRA `(.L_x_23) ;  /* 0x0000000000087947 */ /* 0x000fec0003800000 */
.L_x_24:
[----:B------:R-:W-:Y:S01]  /*0790*/  LOP3.LUT R13, R7, 0x80000, RZ, 0xfc, !PT ;  /* 0x00080000070d7812 */ /* 0x000fe200078efcff */
[----:B------:R-:W-:-:S07]  /*07a0*/  IMAD.MOV.U32 R12, RZ, RZ, R6 ;  /* 0x000000ffff0c7224 */ /* 0x000fce00078e0006 */
.L_x_23:
[----:B------:R-:W-:Y:S05]  /*07b0*/  BSYNC.RECONVERGENT B1 ;  /* 0x0000000000017941 */ /* 0x000fea0003800200 */
.L_x_21:
[----:B------:R-:W-:Y:S02]  /*07c0*/  IMAD.MOV.U32 R11, RZ, RZ, 0x0 ;  /* 0x00000000ff0b7424 */ /* 0x000fe400078e00ff */
[----:B------:R-:W-:Y:S02]  /*07d0*/  IMAD.MOV.U32 R2, RZ, RZ, R12 ;  /* 0x000000ffff027224 */ /* 0x000fe400078e000c */
[----:B------:R-:W-:Y:S01]  /*07e0*/  IMAD.MOV.U32 R3, RZ, RZ, R13 ;  /* 0x000000ffff037224 */ /* 0x000fe200078e000d */
[----:B------:R-:W-:Y:S06]  /*07f0*/  RET.REL.NODEC R10 `(_Z42normalized_squared_error_derivative_kernelPKdS0_Pdid) ;  /* 0xfffffff80a007950 */ /* 0x000fec0003c3ffff */
.L_x_26:
        /* <DEDUP_REMOVED lines=16> */
.L_x_166:


//--------------------- .text._Z33minkowski_error_derivative_kernelPKdS0_Pdidd --------------------------
	.section	.text._Z33minkowski_error_derivative_kernelPKdS0_Pdidd,"ax",@progbits
	.align	128
        .global         _Z33minkowski_error_derivative_kernelPKdS0_Pdidd
        .type           _Z33minkowski_error_derivative_kernelPKdS0_Pdidd,@function
        .size           _Z33minkowski_error_derivative_kernelPKdS0_Pdidd,(.L_x_168 - _Z33minkowski_error_derivative_kernelPKdS0_Pdidd)
        .other          _Z33minkowski_error_derivative_kernelPKdS0_Pdidd,@"STO_CUDA_ENTRY STV_DEFAULT"
_Z33minkowski_error_derivative_kernelPKdS0_Pdidd:
.text._Z33minkowski_error_derivative_kernelPKdS0_Pdidd:
        /* <DEDUP_REMOVED lines=8> */
[----:B0-----:R-:W-:-:S04]  /*0080*/  IMAD R2, R2, UR6, R3 ;  /* 0x0000000602027c24 */ /* 0x001fc8000f8e0203 */
[----:B-1----:R-:W-:-:S04]  /*0090*/  IMAD.WIDE R10, R2, 0x8, R10 ;  /* 0x00000008020a7825 */ /* 0x002fc800078e020a */
[----:B---3--:R-:W-:Y:S02]  /*00a0*/  IMAD.WIDE R8, R2, 0x8, R8 ;  /* 0x0000000802087825 */ /* 0x008fe400078e0208 */
[----:B--2---:R-:W2:Y:S04]  /*00b0*/  LDG.E.64 R10, desc[UR4][R10.64] ;  /* 0x000000040a0a7981 */ /* 0x004ea8000c1e1b00 */
[----:B------:R-:W2:Y:S01]  /*00c0*/  LDG.E.64 R4, desc[UR4][R8.64] ;  /* 0x0000000408047981 */ /* 0x000ea2000c1e1b00 */
[----:B----4-:R-:W-:-:S10]  /*00d0*/  DADD R6, R6, -2 ;  /* 0xc000000006067429 */ /* 0x010fd40000000000 */
[----:B------:R-:W-:-:S04]  /*00e0*/  SHF.R.U32.HI R0, RZ, 0x14, R7 ;  /* 0x00000014ff007819 */ /* 0x000fc80000011607 */
[----:B------:R-:W-:-:S05]  /*00f0*/  LOP3.LUT R0, R0, 0x7ff, RZ, 0xc0, !PT ;  /* 0x000007ff00007812 */ /* 0x000fca00078ec0ff */
[----:B------:R-:W-:-:S05]  /*0100*/  VIADD R3, R0, 0xfffffc0c ;  /* 0xfffffc0c00037836 */ /* 0x000fca0000000000 */
[CC--:B------:R-:W-:Y:S02]  /*0110*/  SHF.L.U32 R0, R6.reuse, R3.reuse, RZ ;  /* 0x0000000306007219 */ /* 0x0c0fe400000006ff */
[----:B------:R-:W-:Y:S02]  /*0120*/  SHF.L.U64.HI R3, R6, R3, R7 ;  /* 0x0000000306037219 */ /* 0x000fe40000010207 */
[----:B------:R-:W-:-:S04]  /*0130*/  ISETP.NE.U32.AND P0, PT, R0, RZ, PT ;  /* 0x000000ff0000720c */ /* 0x000fc80003f05070 */
[----:B------:R-:W-:-:S04]  /*0140*/  ISETP.NE.AND.EX P0, PT, R3, -0x80000000, PT, P0 ;  /* 0x800000000300780c */ /* 0x000fc80003f05300 */
[----:B------:R-:W-:Y:S01]  /*0150*/  PLOP3.LUT P1, PT, P0, PT, PT, 0x8, 0x80 ;  /* 0x000000000080781c */ /* 0x000fe2000072e170 */
[----:B------:R-:W-:Y:S01]  /*0160*/  BSSY.RECONVERGENT B0, `(.L_x_27) ;  /* 0x000001c000007945 */ /* 0x000fe20003800200 */
[----:B--2---:R-:W-:-:S08]  /*0170*/  DADD R4, R4, -R10 ;  /* 0x0000000004047229 */ /* 0x004fd0000000080a */
[----:B------:R-:W-:Y:S02]  /*0180*/  DSETP.NEU.AND P2, PT, R4, RZ, PT ;  /* 0x000000ff0400722a */ /* 0x000fe40003f4d000 */
[----:B------:R-:W-:-:S04]  /*0190*/  DADD R24, -RZ, |R4| ;  /* 0x00000000ff187229 */ /* 0x000fc80000000504 */
[----:B------:R-:W-:-:S08]  /*01a0*/  ISETP.GE.OR P3, PT, R7, RZ, P2 ;  /* 0x000000ff0700720c */ /* 0x000fd00001766670 */
[----:B------:R-:W-:Y:S01]  /*01b0*/  @!P2 DSETP.NEU.AND P1, PT, |R6|, 0.5, !P0 ;  /* 0x3fe000000600a42a */ /* 0x000fe2000472d200 */
[----:B------:R-:W-:-:S05]  /*01c0*/  @!P2 IMAD.MOV.U32 R8, RZ, RZ, RZ ;  /* 0x000000ffff08a224 */ /* 0x000fca00078e00ff */
[----:B------:R-:W-:-:S04]  /*01d0*/  @!P2 SEL R9, R25, RZ, P1 ;  /* 0x000000ff1909a207 */ /* 0x000fc80000800000 */
[----:B------:R-:W-:Y:S01]  /*01e0*/  @!P3 LOP3.LUT R9, R9, 0x7ff00000, RZ, 0xfc, !PT ;  /* 0x7ff000000909b812 */ /* 0x000fe200078efcff */
[----:B------:R-:W-:Y:S06]  /*01f0*/  @!P2 BRA `(.L_x_28) ;  /* 0x000000000048a947 */ /* 0x000fec0003800000 */
[----:B------:R-:W-:Y:S01]  /*0200*/  BSSY.RECONVERGENT B1, `(.L_x_29) ;  /* 0x0000007000017945 */ /* 0x000fe20003800200 */
[----:B------:R-:W-:Y:S01]  /*0210*/  IMAD.MOV.U32 R18, RZ, RZ, R24 ;  /* 0x000000ffff127224 */ /* 0x000fe200078e0018 */
[----:B------:R-:W-:Y:S01]  /*0220*/  MOV R0, 0x270 ;  /* 0x0000027000007802 */ /* 0x000fe20000000f00 */
[----:B------:R-:W-:Y:S02]  /*0230*/  IMAD.MOV.U32 R19, RZ, RZ, R25 ;  /* 0x000000ffff137224 */ /* 0x000fe400078e0019 */
[----:B------:R-:W-:Y:S02]  /*0240*/  IMAD.MOV.U32 R26, RZ, RZ, R6 ;  /* 0x000000ffff1a7224 */ /* 0x000fe400078e0006 */
[----:B------:R-:W-:-:S07]  /*0250*/  IMAD.MOV.U32 R3, RZ, RZ, R7 ;  /* 0x000000ffff037224 */ /* 0x000fce00078e0007 */
[----:B------:R-:W-:Y:S05]  /*0260*/  CALL.REL.NOINC `($_Z33minkowski_error_derivative_kernelPKdS0_Pdidd$__internal_accurate_pow) ;  /* 0x00000010002c7944 */ /* 0x000fea0003c00000 */
[----:B------:R-:W-:Y:S05]  /*0270*/  BSYNC.RECONVERGENT B1 ;  /* 0x0000000000017941 */ /* 0x000fea0003800200 */
.L_x_29:
[----:B------:R-:W0:Y:S01]  /*0280*/  FRND.F64.TRUNC R10, R6 ;  /* 0x00000006000a7313 */ /* 0x000e22000030d800 */
[----:B------:R-:W-:Y:S01]  /*0290*/  DADD R12, -RZ, -R8 ;  /* 0x00000000ff0c7229 */ /* 0x000fe20000000908 */
[----:B------:R-:W-:-:S09]  /*02a0*/  ISETP.GE.AND P2, PT, R25, RZ, PT ;  /* 0x000000ff1900720c */ /* 0x000fd20003f46270 */
[-C--:B------:R-:W-:Y:S02]  /*02b0*/  FSEL R3, R12, R8.reuse, P1 ;  /* 0x000000080c037208 */ /* 0x080fe40000800000 */
[-C--:B------:R-:W-:Y:S01]  /*02c0*/  FSEL R12, R13, R9.reuse, P1 ;  /* 0x000000090d0c7208 */ /* 0x080fe20000800000 */
[----:B0-----:R-:W-:Y:S01]  /*02d0*/  DSETP.NEU.AND P0, PT, R6, R10, PT ;  /* 0x0000000a0600722a */ /* 0x001fe20003f0d000 */
[----:B------:R-:W-:Y:S02]  /*02e0*/  FSEL R8, R3, R8, !P2 ;  /* 0x0000000803087208 */ /* 0x000fe40005000000 */
[----:B------:R-:W-:-:S11]  /*02f0*/  FSEL R9, R12, R9, !P2 ;  /* 0x000000090c097208 */ /* 0x000fd60005000000 */
[----:B------:R-:W-:Y:S02]  /*0300*/  @P0 FSEL R8, R8, RZ, P2 ;  /* 0x000000ff08080208 */ /* 0x000fe40001000000 */
[----:B------:R-:W-:-:S07]  /*0310*/  @P0 FSEL R9, R9, -QNAN , P2 ;  /* 0xfff8000009090808 */ /* 0x000fce0001000000 */
.L_x_28:
[----:B------:R-:W-:Y:S05]  /*0320*/  BSYNC.RECONVERGENT B0 ;  /* 0x0000000000007941 */ /* 0x000fea0003800200 */
.L_x_27:
[----:B------:R-:W-:Y:S01]  /*0330*/  DADD R10, |R4|, R6 ;  /* 0x00000000040a7229 */ /* 0x000fe20000000206 */
[----:B------:R-:W-:Y:S09]  /*0340*/  BSSY.RECONVERGENT B0, `(.L_x_30) ;  /* 0x000001a000007945 */ /* 0x000ff20003800200 */
[----:B------:R-:W-:-:S04]  /*0350*/  LOP3.LUT R10, R11, 0x7ff00000, RZ, 0xc0, !PT ;  /* 0x7ff000000b0a7812 */ /* 0x000fc800078ec0ff */
[----:B------:R-:W-:-:S13]  /*0360*/  ISETP.NE.AND P0, PT, R10, 0x7ff00000, PT ;  /* 0x7ff000000a00780c */ /* 0x000fda0003f05270 */
[----:B------:R-:W-:Y:S05]  /*0370*/  @P0 BRA `(.L_x_31) ;  /* 0x0000000000580947 */ /* 0x000fea0003800000 */
[----:B------:R-:W-:-:S14]  /*0380*/  DSETP.NAN.AND P0, PT, R4, R6, PT ;  /* 0x000000060400722a */ /* 0x000fdc0003f08000 */
[----:B------:R-:W-:Y:S01]  /*0390*/  @P0 DADD R8, |R4|, R6 ;  /* 0x0000000004080229 */ /* 0x000fe20000000206 */
[----:B------:R-:W-:Y:S10]  /*03a0*/  @P0 BRA `(.L_x_31) ;  /* 0x00000000004c0947 */ /* 0x000ff40003800000 */
[----:B------:R-:W-:-:S14]  /*03b0*/  DSETP.NEU.AND P0, PT, |R6|, +INF , PT ;  /* 0x7ff000000600742a */ /* 0x000fdc0003f0d200 */
[----:B------:R-:W-:Y:S05]  /*03c0*/  @P0 BRA `(.L_x_32) ;  /* 0x0000000000180947 */ /* 0x000fea0003800000 */
[----:B------:R-:W-:Y:S01]  /*03d0*/  ISETP.GE.AND P1, PT, R7, RZ, PT ;  /* 0x000000ff0700720c */ /* 0x000fe20003f26270 */
[----:B------:R-:W-:Y:S01]  /*03e0*/  DSETP.GT.AND P0, PT, |R4|, 1, PT ;  /* 0x3ff000000400742a */ /* 0x000fe20003f04200 */
[----:B------:R-:W-:-:S05]  /*03f0*/  IMAD.MOV.U32 R8, RZ, RZ, RZ ;  /* 0x000000ffff087224 */ /* 0x000fca00078e00ff */
[----:B------:R-:W-:-:S06]  /*0400*/  SEL R9, RZ, 0x7ff00000, !P0 ;  /* 0x7ff00000ff097807 */ /* 0x000fcc0004000000 */
[----:B------:R-:W-:Y:S01]  /*0410*/  @!P1 LOP3.LUT R9, R9, 0x7ff00000, RZ, 0x3c, !PT ;  /* 0x7ff0000009099812 */ /* 0x000fe200078e3cff */
[----:B------:R-:W-:Y:S06]  /*0420*/  BRA `(.L_x_31) ;  /* 0x00000000002c7947 */ /* 0x000fec0003800000 */
.L_x_32:
[----:B------:R-:W-:-:S14]  /*0430*/  DSETP.NEU.AND P0, PT, |R4|, +INF , PT ;  /* 0x7ff000000400742a */ /* 0x000fdc0003f0d200 */
[----:B------:R-:W-:Y:S05]  /*0440*/  @P0 BRA `(.L_x_31) ;  /* 0x0000000000240947 */ /* 0x000fea0003800000 */
[C---:B------:R-:W-:Y:S01]  /*0450*/  ISETP.GE.AND P0, PT, R7.reuse, RZ, PT ;  /* 0x000000ff0700720c */ /* 0x040fe20003f06270 */
[----:B------:R-:W-:Y:S01]  /*0460*/  IMAD.MOV.U32 R8, RZ, RZ, RZ ;  /* 0x000000ffff087224 */ /* 0x000fe200078e00ff */
[----:B------:R-:W-:Y:S02]  /*0470*/  LOP3.LUT R0, R7, 0x7fffffff, RZ, 0xc0, !PT ;  /* 0x7fffffff07007812 */ /* 0x000fe400078ec0ff */
[----:B------:R-:W-:Y:S02]  /*0480*/  SEL R9, RZ, 0x7ff00000, !P0 ;  /* 0x7ff00000ff097807 */ /* 0x000fe40004000000 */
[----:B------:R-:W-:Y:S02]  /*0490*/  ISETP.GE.AND P2, PT, R25, RZ, PT ;  /* 0x000000ff1900720c */ /* 0x000fe40003f46270 */
[----:B------:R-:W-:Y:S01]  /*04a0*/  ISETP.NE.AND P0, PT, R0, 0x3fe00000, PT ;  /* 0x3fe000000000780c */ /* 0x000fe20003f05270 */
[----:B------:R-:W-:-:S05]  /*04b0*/  VIADD R0, R9, 0x80000000 ;  /* 0x8000000009007836 */ /* 0x000fca0000000000 */
[----:B------:R-:W-:-:S05]  /*04c0*/  SEL R0, R0, R9, P0 ;  /* 0x0000000900007207 */ /* 0x000fca0000000000 */
[----:B------:R-:W-:-:S07]  /*04d0*/  @!P2 SEL R9, R0, R9, P1 ;  /* 0x000000090009a207 */ /* 0x000fce0000800000 */
.L_x_31:
[----:B------:R-:W-:Y:S05]  /*04e0*/  BSYNC.RECONVERGENT B0 ;  /* 0x0000000000007941 */ /* 0x000fea0003800200 */
.L_x_30:
[----:B------:R-:W0:Y:S01]  /*04f0*/  LDC.64 R24, c[0x0][0x3a0] ;  /* 0x0000e800ff187b82 */ /* 0x000e220000000a00 */
[----:B------:R-:W-:Y:S02]  /*0500*/  DSETP.NEU.AND P0, PT, |R4|, 1, PT ;  /* 0x3ff000000400742a */ /* 0x000fe40003f0d200 */
[----:B------:R-:W-:-:S04]  /*0510*/  DSETP.NEU.AND P2, PT, R6, RZ, PT ;  /* 0x000000ff0600722a */ /* 0x000fc80003f4d000 */
[----:B------:R-:W-:Y:S01]  /*0520*/  FSEL R6, R8, RZ, P0 ;  /* 0x000000ff08067208 */ /* 0x000fe20000000000 */
[----:B------:R-:W1:Y:S01]  /*0530*/  LDC.64 R10, c[0x0][0x3a8] ;  /* 0x0000ea00ff0a7b82 */ /* 0x000e620000000a00 */
[----:B------:R-:W-:Y:S02]  /*0540*/  FSEL R8, R9, 1.875, P0 ;  /* 0x3ff0000009087808 */ /* 0x000fe40000000000 */
[----:B------:R-:W-:Y:S02]  /*0550*/  FSEL R6, R6, RZ, P2 ;  /* 0x000000ff06067208 */ /* 0x000fe40001000000 */
[----:B------:R-:W-:-:S06]  /*0560*/  FSEL R7, R8, 1.875, P2 ;  /* 0x3ff0000008077808 */ /* 0x000fcc0001000000 */
[----:B------:R-:W-:Y:S02]  /*0570*/  DMUL R4, R4, R6 ;  /* 0x0000000604047228 */ /* 0x000fe40000000000 */
[----:B0-----:R-:W-:Y:S02]  /*0580*/  DADD R24, R24, -1 ;  /* 0xbff0000018187429 */ /* 0x001fe40000000000 */
[----:B-1----:R-:W-:-:S08]  /*0590*/  DSETP.NEU.AND P2, PT, R10, RZ, PT ;  /* 0x000000ff0a00722a */ /* 0x002fd00003f4d000 */
        /* <DEDUP_REMOVED lines=8> */
[----:B------:R-:W-:-:S12]  /*0620*/  @P2 BRA `(.L_x_33) ;  /* 0x00000000001c2947 */ /* 0x000fd80003800000 */
[----:B------:R-:W0:Y:S01]  /*0630*/  LDC R0, c[0x0][0x3ac] ;  /* 0x0000eb00ff007b82 */ /* 0x000e220000000800 */
[----:B------:R-:W-:Y:S01]  /*0640*/  ISETP.GE.AND P2, PT, R25, RZ, PT ;  /* 0x000000ff1900720c */ /* 0x000fe20003f46270 */
[----:B------:R-:W-:Y:S01]  /*0650*/  DSETP.NEU.AND P0, PT, |R24|, 0.5, !P1 ;  /* 0x3fe000001800742a */ /* 0x000fe20004f0d200 */
[----:B------:R-:W-:-:S05]  /*0660*/  IMAD.MOV.U32 R6, RZ, RZ, RZ ;  /* 0x000000ffff067224 */ /* 0x000fca00078e00ff */
[----:B0-----:R-:W-:-:S06]  /*0670*/  SEL R7, R0, RZ, P0 ;  /* 0x000000ff00077207 */ /* 0x001fcc0000000000 */
[----:B------:R-:W-:Y:S01]  /*0680*/  @!P2 LOP3.LUT R7, R7, 0x7ff00000, RZ, 0xfc, !PT ;  /* 0x7ff000000707a812 */ /* 0x000fe200078efcff */
[----:B------:R-:W-:Y:S06]  /*0690*/  BRA `(.L_x_34) ;  /* 0x0000000000487947 */ /* 0x000fec0003800000 */
.L_x_33:
[----:B------:R-:W-:Y:S01]  /*06a0*/  DADD R18, -RZ, |R10| ;  /* 0x00000000ff127229 */ /* 0x000fe2000000050a */
[----:B------:R-:W-:Y:S01]  /*06b0*/  BSSY.RECONVERGENT B0, `(.L_x_35) ;  /* 0x0000005000007945 */ /* 0x000fe20003800200 */
[----:B------:R-:W-:Y:S01]  /*06c0*/  IMAD.MOV.U32 R26, RZ, RZ, R24 ;  /* 0x000000ffff1a7224 */ /* 0x000fe200078e0018 */
[----:B------:R-:W-:Y:S01]  /*06d0*/  MOV R0, 0x700 ;  /* 0x0000070000007802 */ /* 0x000fe20000000f00 */
[----:B------:R-:W-:-:S07]  /*06e0*/  IMAD.MOV.U32 R3, RZ, RZ, R25 ;  /* 0x000000ffff037224 */ /* 0x000fce00078e0019 */
[----:B------:R-:W-:Y:S05]  /*06f0*/  CALL.REL.NOINC `($_Z33minkowski_error_derivative_kernelPKdS0_Pdidd$__internal_accurate_pow) ;  /* 0x0000000c00087944 */ /* 0x000fea0003c00000 */
[----:B------:R-:W-:Y:S05]  /*0700*/  BSYNC.RECONVERGENT B0 ;  /* 0x0000000000007941 */ /* 0x000fea0003800200 */
.L_x_35:
[----:B------:R-:W0:Y:S01]  /*0710*/  LDC R0, c[0x0][0x3ac] ;  /* 0x0000eb00ff007b82 */ /* 0x000e220000000800 */
[----:B------:R-:W1:Y:S01]  /*0720*/  FRND.F64.TRUNC R6, R24 ;  /* 0x0000001800067313 */ /* 0x000e62000030d800 */
[----:B------:R-:W-:-:S10]  /*0730*/  DADD R10, -RZ, -R8 ;  /* 0x00000000ff0a7229 */ /* 0x000fd40000000908 */
[----:B------:R-:W-:Y:S02]  /*0740*/  FSEL R3, R10, R8, P0 ;  /* 0x000000080a037208 */ /* 0x000fe40000000000 */
[----:B------:R-:W-:Y:S01]  /*0750*/  FSEL R10, R11, R9, P0 ;  /* 0x000000090b0a7208 */ /* 0x000fe20000000000 */
[----:B-1----:R-:W-:Y:S01]  /*0760*/  DSETP.NEU.AND P1, PT, R24, R6, PT ;  /* 0x000000061800722a */ /* 0x002fe20003f2d000 */
[----:B0-----:R-:W-:-:S04]  /*0770*/  ISETP.GE.AND P2, PT, R0, RZ, PT ;  /* 0x000000ff0000720c */ /* 0x001fc80003f46270 */
[----:B------:R-:W-:Y:S02]  /*0780*/  FSEL R6, R3, R8, !P2 ;  /* 0x0000000803067208 */ /* 0x000fe40005000000 */
[----:B------:R-:W-:-:S07]  /*0790*/  FSEL R7, R10, R9, !P2 ;  /* 0x000000090a077208 */ /* 0x000fce0005000000 */
[----:B------:R-:W-:Y:S02]  /*07a0*/  @!P2 FSEL R6, R6, RZ, !P1 ;  /* 0x000000ff0606a208 */ /* 0x000fe40004800000 */
[----:B------:R-:W-:-:S07]  /*07b0*/  @!P2 FSEL R7, R7, -QNAN , !P1 ;  /* 0xfff800000707a808 */ /* 0x000fce0004800000 */
.L_x_34:
[----:B------:R-:W0:Y:S02]  /*07c0*/  LDC.64 R10, c[0x0][0x3a8] ;  /* 0x0000ea00ff0a7b82 */ /* 0x000e240000000a00 */
[----:B0-----:R-:W-:-:S10]  /*07d0*/  DADD R8, R24, R10 ;  /* 0x0000000018087229 */ /* 0x001fd4000000000a */
[----:B------:R-:W-:-:S04]  /*07e0*/  LOP3.LUT R8, R9, 0x7ff00000, RZ, 0xc0, !PT ;  /* 0x7ff0000009087812 */ /* 0x000fc800078ec0ff */
[----:B------:R-:W-:-:S13]  /*07f0*/  ISETP.NE.AND P1, PT, R8, 0x7ff00000, PT ;  /* 0x7ff000000800780c */ /* 0x000fda0003f25270 */
[----:B------:R-:W-:Y:S05]  /*0800*/  @P1 BRA `(.L_x_36) ;  /* 0x0000000000601947 */ /* 0x000fea0003800000 */
[----:B------:R-:W-:-:S14]  /*0810*/  DSETP.NAN.AND P1, PT, R24, R10, PT ;  /* 0x0000000a1800722a */ /* 0x000fdc0003f28000 */
[----:B------:R-:W-:Y:S01]  /*0820*/  @P1 DADD R6, R24, R10 ;  /* 0x0000000018061229 */ /* 0x000fe2000000000a */
[----:B------:R-:W-:Y:S10]  /*0830*/  @P1 BRA `(.L_x_36) ;  /* 0x0000000000541947 */ /* 0x000ff40003800000 */
[----:B------:R-:W-:-:S14]  /*0840*/  DSETP.NEU.AND P1, PT, |R24|, +INF , PT ;  /* 0x7ff000001800742a */ /* 0x000fdc0003f2d200 */
[----:B------:R-:W-:Y:S05]  /*0850*/  @P1 BRA `(.L_x_37) ;  /* 0x0000000000201947 */ /* 0x000fea0003800000 */
[----:B------:R-:W-:Y:S01]  /*0860*/  ISETP.GE.AND P1, PT, R25, RZ, PT ;  /* 0x000000ff1900720c */ /* 0x000fe20003f26270 */
[----:B------:R-:W-:-:S06]  /*0870*/  DSETP.GT.AND P0, PT, |R10|, 1, PT ;  /* 0x3ff000000a00742a */ /* 0x000fcc0003f04200 */
[----:B------:R-:W-:Y:S01]  /*0880*/  SEL R6, RZ, 0x7ff00000, !P0 ;  /* 0x7ff00000ff067807 */ /* 0x000fe20004000000 */
[----:B------:R-:W-:-:S05]  /*0890*/  DSETP.NEU.AND P0, PT, R10, -1, PT ;  /* 0xbff000000a00742a */ /* 0x000fca0003f0d000 */
[----:B------:R-:W-:-:S04]  /*08a0*/  @!P1 LOP3.LUT R6, R6, 0x7ff00000, RZ, 0x3c, !PT ;  /* 0x7ff0000006069812 */ /* 0x000fc800078e3cff */
[----:B------:R-:W-:Y:S01]  /*08b0*/  SEL R7, R6, 0x3ff00000, P0 ;  /* 0x3ff0000006077807 */ /* 0x000fe20000000000 */
[----:B------:R-:W-:Y:S01]  /*08c0*/  IMAD.MOV.U32 R6, RZ, RZ, RZ ;  /* 0x000000ffff067224 */ /* 0x000fe200078e00ff */
[----:B------:R-:W-:Y:S06]  /*08d0*/  BRA `(.L_x_36) ;  /* 0x00000000002c7947 */ /* 0x000fec0003800000 */
.L_x_37:
[----:B------:R-:W-:-:S14]  /*08e0*/  DSETP.NEU.AND P1, PT, |R10|, +INF , PT ;  /* 0x7ff000000a00742a */ /* 0x000fdc0003f2d200 */
[----:B------:R-:W-:Y:S05]  /*08f0*/  @P1 BRA `(.L_x_36) ;  /* 0x0000000000241947 */ /* 0x000fea0003800000 */
[C---:B------:R-:W-:Y:S01]  /*0900*/  ISETP.GE.AND P1, PT, R25.reuse, RZ, PT ;  /* 0x000000ff1900720c */ /* 0x040fe20003f26270 */
[----:B------:R-:W-:Y:S01]  /*0910*/  IMAD.MOV.U32 R6, RZ, RZ, RZ ;  /* 0x000000ffff067224 */ /* 0x000fe200078e00ff */
[----:B------:R-:W-:Y:S02]  /*0920*/  ISETP.GE.AND P2, PT, R0, RZ, PT ;  /* 0x000000ff0000720c */ /* 0x000fe40003f46270 */
[----:B------:R-:W-:Y:S02]  /*0930*/  LOP3.LUT R0, R25, 0x7fffffff, RZ, 0xc0, !PT ;  /* 0x7fffffff19007812 */ /* 0x000fe400078ec0ff */
[----:B------:R-:W-:Y:S02]  /*0940*/  SEL R7, RZ, 0x7ff00000, !P1 ;  /* 0x7ff00000ff077807 */ /* 0x000fe40004800000 */
[----:B------:R-:W-:-:S03]  /*0950*/  ISETP.NE.AND P1, PT, R0, 0x3fe00000, PT ;  /* 0x3fe000000000780c */ /* 0x000fc60003f25270 */
[----:B------:R-:W-:-:S05]  /*0960*/  VIADD R0, R7, 0x80000000 ;  /* 0x8000000007007836 */ /* 0x000fca0000000000 */
[----:B------:R-:W-:-:S04]  /*0970*/  SEL R0, R0, R7, P1 ;  /* 0x0000000700007207 */ /* 0x000fc80000800000 */
[----:B------:R-:W-:-:S07]  /*0980*/  @!P2 SEL R7, R0, R7, P0 ;  /* 0x000000070007a207 */ /* 0x000fce0000000000 */
.L_x_36:
[----:B------:R-:W-:Y:S01]  /*0990*/  DSETP.NEU.AND P1, PT, R24, RZ, PT ;  /* 0x000000ff1800722a */ /* 0x000fe20003f2d000 */
[----:B------:R-:W-:Y:S01]  /*09a0*/  BSSY.RECONVERGENT B0, `(.L_x_38) ;  /* 0x0000019000007945 */ /* 0x000fe20003800200 */
[----:B------:R-:W-:-:S04]  /*09b0*/  DSETP.NEU.AND P0, PT, R10, 1, PT ;  /* 0x3ff000000a00742a */ /* 0x000fc80003f0d000 */
[----:B------:R-:W-:Y:S02]  /*09c0*/  FSEL R8, R7, 1.875, P1 ;  /* 0x3ff0000007087808 */ /* 0x000fe40000800000 */
[----:B------:R-:W-:Y:S02]  /*09d0*/  FSEL R6, R6, RZ, P1 ;  /* 0x000000ff06067208 */ /* 0x000fe40000800000 */
[----:B------:R-:W-:Y:S02]  /*09e0*/  FSEL R9, R8, 1.875, P0 ;  /* 0x3ff0000008097808 */ /* 0x000fe40000000000 */
[----:B------:R-:W-:Y:S01]  /*09f0*/  FSEL R8, R6, RZ, P0 ;  /* 0x000000ff06087208 */ /* 0x000fe20000000000 */
[----:B------:R-:W-:Y:S01]  /*0a00*/  IMAD.MOV.U32 R6, RZ, RZ, 0x1 ;  /* 0x00000001ff067424 */ /* 0x000fe200078e00ff */
[----:B------:R-:W0:Y:S01]  /*0a10*/  MUFU.RCP64H R7, R9 ;  /* 0x0000000900077308 */ /* 0x000e220000001800 */
[----:B------:R-:W-:-:S04]  /*0a20*/  FSETP.GEU.AND P1, PT, |R5|, 6.5827683646048100446e-37, PT ;  /* 0x036000000500780b */ /* 0x000fc80003f2e200 */
[----:B0-----:R-:W-:-:S08]  /*0a30*/  DFMA R10, -R8, R6, 1 ;  /* 0x3ff00000080a742b */ /* 0x001fd00000000106 */
[----:B------:R-:W-:-:S08]  /*0a40*/  DFMA R10, R10, R10, R10 ;  /* 0x0000000a0a0a722b */ /* 0x000fd0000000000a */
[----:B------:R-:W-:-:S08]  /*0a50*/  DFMA R10, R6, R10, R6 ;  /* 0x0000000a060a722b */ /* 0x000fd00000000006 */
[----:B------:R-:W-:-:S08]  /*0a60*/  DFMA R6, -R8, R10, 1 ;  /* 0x3ff000000806742b */ /* 0x000fd0000000010a */
[----:B------:R-:W-:-:S08]  /*0a70*/  DFMA R6, R10, R6, R10 ;  /* 0x000000060a06722b */ /* 0x000fd0000000000a */
[----:B------:R-:W-:-:S08]  /*0a80*/  DMUL R10, R4, R6 ;  /* 0x00000006040a7228 */ /* 0x000fd00000000000 */
[----:B------:R-:W-:-:S08]  /*0a90*/  DFMA R12, -R8, R10, R4 ;  /* 0x0000000a080c722b */ /* 0x000fd00000000104 */
[----:B------:R-:W-:-:S10]  /*0aa0*/  DFMA R6, R6, R12, R10 ;  /* 0x0000000c0606722b */ /* 0x000fd4000000000a */
[----:B------:R-:W-:-:S05]  /*0ab0*/  FFMA R0, RZ, R9, R7 ;  /* 0x00000009ff007223 */ /* 0x000fca0000000007 */
[----:B------:R-:W-:-:S13]  /*0ac0*/  FSETP.GT.AND P0, PT, |R0|, 1.469367938527859385e-39, PT ;  /* 0x001000000000780b */ /* 0x000fda0003f04200 */
[----:B------:R-:W-:Y:S05]  /*0ad0*/  @P0 BRA P1, `(.L_x_39) ;  /* 0x0000000000140947 */ /* 0x000fea0000800000 */
[----:B------:R-:W-:Y:S01]  /*0ae0*/  IMAD.MOV.U32 R3, RZ, RZ, R4 ;  /* 0x000000ffff037224 */ /* 0x000fe200078e0004 */
[----:B------:R-:W-:Y:S01]  /*0af0*/  MOV R0, 0xb30 ;  /* 0x00000b3000007802 */ /* 0x000fe20000000f00 */
[----:B------:R-:W-:Y:S02]  /*0b00*/  IMAD.MOV.U32 R10, RZ, RZ, R5 ;  /* 0x000000ffff0a7224 */ /* 0x000fe400078e0005 */
[----:B------:R-:W-:-:S07]  /*0b10*/  IMAD.MOV.U32 R7, RZ, RZ, R9 ;  /* 0x000000ffff077224 */ /* 0x000fce00078e0009 */
[----:B------:R-:W-:Y:S05]  /*0b20*/  CALL.REL.NOINC `($__internal_3_$__cuda_sm20_div_rn_f64_full) ;  /* 0x0000000000787944 */ /* 0x000fea0003c00000 */
.L_x_39:
[----:B------:R-:W-:Y:S05]  /*0b30*/  BSYNC.RECONVERGENT B0 ;  /* 0x0000000000007941 */ /* 0x000fea0003800200 */
.L_x_38:
[----:B------:R-:W0:Y:S01]  /*0b40*/  LDCU UR6, c[0x0][0x398] ;  /* 0x00007300ff0677ac */ /* 0x000e220008000800 */
[----:B------:R-:W-:Y:S01]  /*0b50*/  IMAD.MOV.U32 R4, RZ, RZ, 0x1 ;  /* 0x00000001ff047424 */ /* 0x000fe200078e00ff */
[----:B------:R-:W-:Y:S01]  /*0b60*/  FSETP.GEU.AND P1, PT, |R7|, 6.5827683646048100446e-37, PT ;  /* 0x036000000700780b */ /* 0x000fe20003f2e200 */
[----:B------:R-:W-:Y:S01]  /*0b70*/  BSSY.RECONVERGENT B0, `(.L_x_40) ;  /* 0x0000015000007945 */ /* 0x000fe20003800200 */
[----:B0-----:R-:W0:Y:S08]  /*0b80*/  I2F.F64 R8, UR6 ;  /* 0x0000000600087d12 */ /* 0x001e300008201c00 */
[----:B0-----:R-:W0:Y:S02]  /*0b90*/  MUFU.RCP64H R5, R9 ;  /* 0x0000000900057308 */ /* 0x001e240000001800 */
        /* <DEDUP_REMOVED lines=16> */
[----:B------:R-:W-:Y:S02]  /*0ca0*/  IMAD.MOV.U32 R4, RZ, RZ, R6 ;  /* 0x000000ffff047224 */ /* 0x000fe400078e0006 */
[----:B------:R-:W-:-:S07]  /*0cb0*/  IMAD.MOV.U32 R5, RZ, RZ, R7 ;  /* 0x000000ffff057224 */ /* 0x000fce00078e0007 */
.L_x_41:
[----:B------:R-:W-:Y:S05]  /*0cc0*/  BSYNC.RECONVERGENT B0 ;  /* 0x0000000000007941 */ /* 0x000fea0003800200 */
.L_x_40:
[----:B------:R-:W0:Y:S02]  /*0cd0*/  LDC.64 R6, c[0x0][0x390] ;  /* 0x0000e400ff067b82 */ /* 0x000e240000000a00 */
[----:B0-----:R-:W-:-:S05]  /*0ce0*/  IMAD.WIDE R2, R2, 0x8, R6 ;  /* 0x0000000802027825 */ /* 0x001fca00078e0206 */
[----:B------:R-:W-:Y:S01]  /*0cf0*/  STG.E.64 desc[UR4][R2.64], R4 ;  /* 0x0000000402007986 */ /* 0x000fe2000c101b04 */
[----:B------:R-:W-:Y:S05]  /*0d00*/  EXIT ;  /* 0x000000000000794d */ /* 0x000fea0003800000 */
        .weak           $__internal_3_$__cuda_sm20_div_rn_f64_full
        .type           $__internal_3_$__cuda_sm20_div_rn_f64_full,@function
        .size           $__internal_3_$__cuda_sm20_div_rn_f64_full,($_Z33minkowski_error_derivative_kernelPKdS0_Pdidd$__internal_accurate_pow - $__internal_3_$__cuda_sm20_div_rn_f64_full)
$__internal_3_$__cuda_sm20_div_rn_f64_full:
[C---:B------:R-:W-:Y:S01]  /*0d10*/  FSETP.GEU.AND P0, PT, |R7|.reuse, 1.469367938527859385e-39, PT ;  /* 0x001000000700780b */ /* 0x040fe20003f0e200 */
[----:B------:R-:W-:Y:S01]  /*0d20*/  IMAD.MOV.U32 R6, RZ, RZ, R8 ;  /* 0x000000ffff067224 */ /* 0x000fe200078e0008 */
[C---:B------:R-:W-:Y:S01]  /*0d30*/  LOP3.LUT R4, R7.reuse, 0x800fffff, RZ, 0xc0, !PT ;  /* 0x800fffff07047812 */ /* 0x040fe200078ec0ff */
[----:B------:R-:W-:Y:S01]  /*0d40*/  IMAD.MOV.U32 R9, RZ, RZ, R10 ;  /* 0x000000ffff097224 */ /* 0x000fe200078e000a */
[----:B------:R-:W-:Y:S01]  /*0d50*/  LOP3.LUT R14, R7, 0x7ff00000, RZ, 0xc0, !PT ;  /* 0x7ff00000070e7812 */ /* 0x000fe200078ec0ff */
[----:B------:R-:W-:Y:S01]  /*0d60*/  IMAD.MOV.U32 R16, RZ, RZ, 0x1 ;  /* 0x00000001ff107424 */ /* 0x000fe200078e00ff */
[----:B------:R-:W-:Y:S01]  /*0d70*/  LOP3.LUT R5, R4, 0x3ff00000, RZ, 0xfc, !PT ;  /* 0x3ff0000004057812 */ /* 0x000fe200078efcff */
[----:B------:R-:W-:Y:S01]  /*0d80*/  IMAD.MOV.U32 R4, RZ, RZ, R8 ;  /* 0x000000ffff047224 */ /* 0x000fe200078e0008 */
[C---:B------:R-:W-:Y:S01]  /*0d90*/  FSETP.GEU.AND P2, PT, |R9|.reuse, 1.469367938527859385e-39, PT ;  /* 0x001000000900780b */ /* 0x040fe20003f4e200 */
[----:B------:R-:W-:Y:S01]  /*0da0*/  IMAD.MOV.U32 R8, RZ, RZ, R3 ;  /* 0x000000ffff087224 */ /* 0x000fe200078e0003 */
[----:B------:R-:W-:Y:S01]  /*0db0*/  LOP3.LUT R3, R9, 0x7ff00000, RZ, 0xc0, !PT ;  /* 0x7ff0000009037812 */ /* 0x000fe200078ec0ff */
[----:B------:R-:W-:Y:S02]  /*0dc0*/  BSSY.RECONVERGENT B1, `(.L_x_42) ;  /* 0x0000050000017945 */ /* 0x000fe40003800200 */
[----:B------:R-:W-:Y:S01]  /*0dd0*/  @!P0 DMUL R4, R6, 8.98846567431157953865e+307 ;  /* 0x7fe0000006048828 */ /* 0x000fe20000000000 */
[----:B------:R-:W-:-:S05]  /*0de0*/  ISETP.GE.U32.AND P1, PT, R3, R14, PT ;  /* 0x0000000e0300720c */ /* 0x000fca0003f26070 */
[----:B------:R-:W0:Y:S02]  /*0df0*/  MUFU.RCP64H R17, R5 ;  /* 0x0000000500117308 */ /* 0x000e240000001800 */
[----:B------:R-:W-:Y:S01]  /*0e00*/  @!P2 LOP3.LUT R12, R7, 0x7ff00000, RZ, 0xc0, !PT ;  /* 0x7ff00000070ca812 */ /* 0x000fe200078ec0ff */
[----:B------:R-:W-:-:S03]  /*0e10*/  @!P2 IMAD.MOV.U32 R18, RZ, RZ, RZ ;  /* 0x000000ffff12a224 */ /* 0x000fc600078e00ff */
[----:B------:R-:W-:Y:S01]  /*0e20*/  @!P2 ISETP.GE.U32.AND P3, PT, R3, R12, PT ;  /* 0x0000000c0300a20c */ /* 0x000fe20003f66070 */
[----:B------:R-:W-:-:S05]  /*0e30*/  IMAD.MOV.U32 R12, RZ, RZ, 0x1ca00000 ;  /* 0x1ca00000ff0c7424 */ /* 0x000fca00078e00ff */
[----:B------:R-:W-:-:S04]  /*0e40*/  @!P2 SEL R13, R12, 0x63400000, !P3 ;  /* 0x634000000c0da807 */ /* 0x000fc80005800000 */
[----:B------:R-:W-:Y:S01]  /*0e50*/  @!P2 LOP3.LUT R13, R13, 0x80000000, R9, 0xf8, !PT ;  /* 0x800000000d0da812 */ /* 0x000fe200078ef809 */
[----:B0-----:R-:W-:-:S03]  /*0e60*/  DFMA R10, R16, -R4, 1 ;  /* 0x3ff00000100a742b */ /* 0x001fc60000000804 */
[----:B------:R-:W-:-:S05]  /*0e70*/  @!P2 LOP3.LUT R19, R13, 0x100000, RZ, 0xfc, !PT ;  /* 0x001000000d13a812 */ /* 0x000fca00078efcff */
        /* <DEDUP_REMOVED lines=47> */
.L_x_43:
        /* <DEDUP_REMOVED lines=16> */
.L_x_46:
[----:B------:R-:W-:Y:S01]  /*1270*/  LOP3.LUT R13, R7, 0x80000, RZ, 0xfc, !PT ;  /* 0x00080000070d7812 */ /* 0x000fe200078efcff */
[----:B------:R-:W-:Y:S01]  /*1280*/  IMAD.MOV.U32 R12, RZ, RZ, R6 ;  /* 0x000000ffff0c7224 */ /* 0x000fe200078e0006 */
[----:B------:R-:W-:Y:S06]  /*1290*/  BRA `(.L_x_44) ;  /* 0x0000000000087947 */ /* 0x000fec0003800000 */
.L_x_45:
[----:B------:R-:W-:Y:S01]  /*12a0*/  LOP3.LUT R13, R9, 0x80000, RZ, 0xfc, !PT ;  /* 0x00080000090d7812 */ /* 0x000fe200078efcff */
[----:B------:R-:W-:-:S07]  /*12b0*/  IMAD.MOV.U32 R12, RZ, RZ, R8 ;  /* 0x000000ffff0c7224 */ /* 0x000fce00078e0008 */
.L_x_44:
[----:B------:R-:W-:Y:S05]  /*12c0*/  BSYNC.RECONVERGENT B1 ;  /* 0x0000000000017941 */ /* 0x000fea0003800200 */
.L_x_42:
[----:B------:R-:W-:Y:S02]  /*12d0*/  IMAD.MOV.U32 R4, RZ, RZ, R0 ;  /* 0x000000ffff047224 */ /* 0x000fe400078e0000 */
[----:B------:R-:W-:Y:S02]  /*12e0*/  IMAD.MOV.U32 R5, RZ, RZ, 0x0 ;  /* 0x00000000ff057424 */ /* 0x000fe400078e00ff */
[----:B------:R-:W-:Y:S02]  /*12f0*/  IMAD.MOV.U32 R6, RZ, RZ, R12 ;  /* 0x000000ffff067224 */ /* 0x000fe400078e000c */
[----:B------:R-:W-:Y:S01]  /*1300*/  IMAD.MOV.U32 R7, RZ, RZ, R13 ;  /* 0x000000ffff077224 */ /* 0x000fe200078e000d */
[----:B------:R-:W-:Y:S06]  /*1310*/  RET.REL.NODEC R4 `(_Z33minkowski_error_derivative_kernelPKdS0_Pdidd) ;  /* 0xffffffec04387950 */ /* 0x000fec0003c3ffff */
        .type           $_Z33minkowski_error_derivative_kernelPKdS0_Pdidd$__internal_accurate_pow,@function
        .size           $_Z33minkowski_error_derivative_kernelPKdS0_Pdidd$__internal_accurate_pow,(.L_x_168 - $_Z33minkowski_error_derivative_kernelPKdS0_Pdidd$__internal_accurate_pow)
$_Z33minkowski_error_derivative_kernelPKdS0_Pdidd$__internal_accurate_pow:
[----:B------:R-:W-:Y:S01]  /*1320*/  ISETP.GT.U32.AND P2, PT, R19, 0xfffff, PT ;  /* 0x000fffff1300780c */ /* 0x000fe20003f44070 */
[--C-:B------:R-:W-:Y:S01]  /*1330*/  IMAD.MOV.U32 R8, RZ, RZ, R19.reuse ;  /* 0x000000ffff087224 */ /* 0x100fe200078e0013 */
[----:B------:R-:W-:Y:S01]  /*1340*/  UMOV UR6, 0x7d2cafe2 ;  /* 0x7d2cafe200067882 */ /* 0x000fe20000000000 */
[----:B------:R-:W-:Y:S01]  /*1350*/  IMAD.MOV.U32 R10, RZ, RZ, R18 ;  /* 0x000000ffff0a7224 */ /* 0x000fe200078e0012 */
[----:B------:R-:W-:Y:S01]  /*1360*/  UMOV UR7, 0x3eb0f5ff ;  /* 0x3eb0f5ff00077882 */ /* 0x000fe20000000000 */
[----:B------:R-:W-:Y:S01]  /*1370*/  IMAD.MOV.U32 R14, RZ, RZ, RZ ;  /* 0x000000ffff0e7224 */ /* 0x000fe200078e00ff */
[----:B------:R-:W-:Y:S01]  /*1380*/  SHF.R.U32.HI R27, RZ, 0x14, R19 ;  /* 0x00000014ff1b7819 */ /* 0x000fe20000011613 */
[----:B------:R-:W-:Y:S01]  /*1390*/  IMAD.MOV.U32 R12, RZ, RZ, 0x41ad3b5a ;  /* 0x41ad3b5aff0c7424 */ /* 0x000fe200078e00ff */
[----:B------:R-:W-:Y:S01]  /*13a0*/  UMOV UR8, 0x3b39803f ;  /* 0x3b39803f00087882 */ /* 0x000fe20000000000 */
[----:B------:R-:W-:Y:S01]  /*13b0*/  IMAD.MOV.U32 R13, RZ, RZ, 0x3ed0f5d2 ;  /* 0x3ed0f5d2ff0d7424 */ /* 0x000fe200078e00ff */
[----:B------:R-:W-:-:S03]  /*13c0*/  UMOV UR9, 0x3c7abc9e ;  /* 0x3c7abc9e00097882 */ /* 0x000fc60000000000 */
[----:B------:R-:W-:-:S10]  /*13d0*/  @!P2 DMUL R20, R18, 1.80143985094819840000e+16 ;  /* 0x435000001214a828 */ /* 0x000fd40000000000 */
[----:B------:R-:W-:Y:S01]  /*13e0*/  @!P2 IMAD.MOV.U32 R8, RZ, RZ, R21 ;  /* 0x000000ffff08a224 */ /* 0x000fe200078e0015 */
[----:B------:R-:W-:Y:S01]  /*13f0*/  @!P2 LEA.HI R27, R21, 0xffffffca, RZ, 0xc ;  /* 0xffffffca151ba811 */ /* 0x000fe200078f60ff */
[----:B------:R-:W-:-:S03]  /*1400*/  @!P2 IMAD.MOV.U32 R10, RZ, RZ, R20 ;  /* 0x000000ffff0aa224 */ /* 0x000fc600078e0014 */
[----:B------:R-:W-:-:S04]  /*1410*/  LOP3.LUT R8, R8, 0x800fffff, RZ, 0xc0, !PT ;  /* 0x800fffff08087812 */ /* 0x000fc800078ec0ff */
[----:B------:R-:W-:-:S04]  /*1420*/  LOP3.LUT R11, R8, 0x3ff00000, RZ, 0xfc, !PT ;  /* 0x3ff00000080b7812 */ /* 0x000fc800078efcff */
[----:B------:R-:W-:-:S13]  /*1430*/  ISETP.GE.U32.AND P3, PT, R11, 0x3ff6a09f, PT ;  /* 0x3ff6a09f0b00780c */ /* 0x000fda0003f66070 */
[----:B------:R-:W-:-:S04]  /*1440*/  @P3 VIADD R9, R11, 0xfff00000 ;  /* 0xfff000000b093836 */ /* 0x000fc80000000000 */
[----:B------:R-:W-:-:S06]  /*1450*/  @P3 IMAD.MOV.U32 R11, RZ, RZ, R9 ;  /* 0x000000ffff0b3224 */ /* 0x000fcc00078e0009 */
[C---:B------:R-:W-:Y:S02]  /*1460*/  DADD R16, R10.reuse, 1 ;  /* 0x3ff000000a107429 */ /* 0x040fe40000000000 */
[----:B------:R-:W-:-:S04]  /*1470*/  DADD R10, R10, -1 ;  /* 0xbff000000a0a7429 */ /* 0x000fc80000000000 */
[----:B------:R-:W0:Y:S02]  /*1480*/  MUFU.RCP64H R15, R17 ;  /* 0x00000011000f7308 */ /* 0x000e240000001800 */
[----:B0-----:R-:W-:-:S08]  /*1490*/  DFMA R8, -R16, R14, 1 ;  /* 0x3ff000001008742b */ /* 0x001fd0000000010e */
[----:B------:R-:W-:-:S08]  /*14a0*/  DFMA R8, R8, R8, R8 ;  /* 0x000000080808722b */ /* 0x000fd00000000008 */
[----:B------:R-:W-:-:S08]  /*14b0*/  DFMA R14, R14, R8, R14 ;  /* 0x000000080e0e722b */ /* 0x000fd0000000000e */
[----:B------:R-:W-:-:S08]  /*14c0*/  DMUL R8, R10, R14 ;  /* 0x0000000e0a087228 */ /* 0x000fd00000000000 */
[----:B------:R-:W-:-:S08]  /*14d0*/  DFMA R8, R10, R14, R8 ;  /* 0x0000000e0a08722b */ /* 0x000fd00000000008 */
[----:B------:R-:W-:-:S08]  /*14e0*/  DMUL R28, R8, R8 ;  /* 0x00000008081c7228 */ /* 0x000fd00000000000 */
[----:B------:R-:W-:Y:S01]  /*14f0*/  DFMA R12, R28, UR6, R12 ;  /* 0x000000061c0c7c2b */ /* 0x000fe2000800000c */
[----:B------:R-:W-:Y:S01]  /*1500*/  UMOV UR6, 0x75488a3f ;  /* 0x75488a3f00067882 */ /* 0x000fe20000000000 */
[----:B------:R-:W-:-:S06]  /*1510*/  UMOV UR7, 0x3ef3b20a ;  /* 0x3ef3b20a00077882 */ /* 0x000fcc0000000000 */
[----:B------:R-:W-:Y:S01]  /*1520*/  DFMA R22, R28, R12, UR6 ;  /* 0x000000061c167e2b */ /* 0x000fe2000800000c */
[----:B------:R-:W-:Y:S01]  /*1530*/  UMOV UR6, 0xe4faecd5 ;  /* 0xe4faecd500067882 */ /* 0x000fe20000000000 */
[----:B------:R-:W-:Y:S01]  /*1540*/  UMOV UR7, 0x3f1745cd ;  /* 0x3f1745cd00077882 */ /* 0x000fe20000000000 */
[----:B------:R-:W-:-:S05]  /*1550*/  DADD R12, R10, -R8 ;  /* 0x000000000a0c7229 */ /* 0x000fca0000000808 */
[----:B------:R-:W-:Y:S01]  /*1560*/  DFMA R22, R28, R22, UR6 ;  /* 0x000000061c167e2b */ /* 0x000fe20008000016 */
[----:B------:R-:W-:Y:S01]  /*1570*/  UMOV UR6, 0x258a578b ;  /* 0x258a578b00067882 */ /* 0x000fe20000000000 */
[----:B------:R-:W-:Y:S01]  /*1580*/  UMOV UR7, 0x3f3c71c7 ;  /* 0x3f3c71c700077882 */ /* 0x000fe20000000000 */
[----:B------:R-:W-:-:S05]  /*1590*/  DADD R12, R12, R12 ;  /* 0x000000000c0c7229 */ /* 0x000fca000000000c */
[----:B------:R-:W-:Y:S01]  /*15a0*/  DFMA R22, R28, R22, UR6 ;  /* 0x000000061c167e2b */ /* 0x000fe20008000016 */
[----:B------:R-:W-:Y:S01]  /*15b0*/  UMOV UR6, 0x9242b910 ;  /* 0x9242b91000067882 */ /* 0x000fe20000000000 */
[----:B------:R-:W-:Y:S01]  /*15c0*/  UMOV UR7, 0x3f624924 ;  /* 0x3f62492400077882 */ /* 0x000fe20000000000 */
[----:B------:R-:W-:-:S05]  /*15d0*/  DFMA R12, R10, -R8, R12 ;  /* 0x800000080a0c722b */ /* 0x000fca000000000c */
[----:B------:R-:W-:Y:S01]  /*15e0*/  DFMA R22, R28, R22, UR6 ;  /* 0x000000061c167e2b */ /* 0x000fe20008000016 */
[----:B------:R-:W-:Y:S01]  /*15f0*/  UMOV UR6, 0x99999dfb ;  /* 0x99999dfb00067882 */ /* 0x000fe20000000000 */
[----:B------:R-:W-:Y:S01]  /*1600*/  UMOV UR7, 0x3f899999 ;  /* 0x3f89999900077882 */ /* 0x000fe20000000000 */
[----:B------:R-:W-:Y:S02]  /*1610*/  DMUL R12, R14, R12 ;  /* 0x0000000c0e0c7228 */ /* 0x000fe40000000000 */
[----:B------:R-:W-:-:S03]  /*1620*/  DMUL R14, R8, R8 ;  /* 0x00000008080e7228 */ /* 0x000fc60000000000 */
[----:B------:R-:W-:Y:S01]  /*1630*/  DFMA R22, R28, R22, UR6 ;  /* 0x000000061c167e2b */ /* 0x000fe20008000016 */
[----:B------:R-:W-:Y:S01]  /*1640*/  UMOV UR6, 0x55555555 ;  /* 0x5555555500067882 */ /* 0x000fe20000000000 */
[----:B------:R-:W-:-:S03]  /*1650*/  UMOV UR7, 0x3fb55555 ;  /* 0x3fb5555500077882 */ /* 0x000fc60000000000 */
[----:B------:R-:W-:Y:S01]  /*1660*/  DFMA R18, R8, R8, -R14 ;  /* 0x000000080812722b */ /* 0x000fe2000000080e */
[----:B------:R-:W-:Y:S02]  /*1670*/  VIADD R21, R13, 0x100000 ;  /* 0x001000000d157836 */ /* 0x000fe40000000000 */
[----:B------:R-:W-:Y:S01]  /*1680*/  DFMA R10, R28, R22, UR6 ;  /* 0x000000061c0a7e2b */ /* 0x000fe20008000016 */
[----:B------:R-:W-:-:S06]  /*1690*/  IMAD.MOV.U32 R20, RZ, RZ, R12 ;  /* 0x000000ffff147224 */ /* 0x000fcc00078e000c */
[----:B------:R-:W-:Y:S02]  /*16a0*/  DFMA R18, R8, R20, R18 ;  /* 0x000000140812722b */ /* 0x000fe40000000012 */
[----:B------:R-:W-:Y:S01]  /*16b0*/  DADD R16, -R10, UR6 ;  /* 0x000000060a107e29 */ /* 0x000fe20008000100 */
[----:B------:R-:W-:Y:S01]  /*16c0*/  UMOV UR6, 0xb9e7b0 ;  /* 0x00b9e7b000067882 */ /* 0x000fe20000000000 */
[----:B------:R-:W-:-:S06]  /*16d0*/  UMOV UR7, 0x3c46a4cb ;  /* 0x3c46a4cb00077882 */ /* 0x000fcc0000000000 */
[----:B------:R-:W-:Y:S02]  /*16e0*/  DFMA R16, R28, R22, R16 ;  /* 0x000000161c10722b */ /* 0x000fe40000000010 */
[----:B------:R-:W-:-:S06]  /*16f0*/  DMUL R22, R8, R14 ;  /* 0x0000000e08167228 */ /* 0x000fcc0000000000 */
[----:B------:R-:W-:Y:S01]  /*1700*/  DADD R20, R16, -UR6 ;  /* 0x8000000610147e29 */ /* 0x000fe20008000000 */
[----:B------:R-:W-:Y:S01]  /*1710*/  UMOV UR6, 0x80000000 ;  /* 0x8000000000067882 */ /* 0x000fe20000000000 */
[----:B------:R-:W-:Y:S01]  /*1720*/  DFMA R16, R8, R14, -R22 ;  /* 0x0000000e0810722b */ /* 0x000fe20000000816 */
[----:B------:R-:W-:-:S07]  /*1730*/  UMOV UR7, 0x43300000 ;  /* 0x4330000000077882 */ /* 0x000fce0000000000 */
[----:B------:R-:W-:Y:S02]  /*1740*/  DFMA R16, R12, R14, R16 ;  /* 0x0000000e0c10722b */ /* 0x000fe40000000010 */
[----:B------:R-:W-:-:S06]  /*1750*/  DADD R14, R10, R20 ;  /* 0x000000000a0e7229 */ /* 0x000fcc0000000014 */
[----:B------:R-:W-:Y:S02]  /*1760*/  DFMA R16, R8, R18, R16 ;  /* 0x000000120810722b */ /* 0x000fe40000000010 */
[----:B------:R-:W-:Y:S02]  /*1770*/  DADD R18, R10, -R14 ;  /* 0x000000000a127229 */ /* 0x000fe4000000080e */
[----:B------:R-:W-:-:S06]  /*1780*/  DMUL R10, R14, R22 ;  /* 0x000000160e0a7228 */ /* 0x000fcc0000000000 */
[----:B------:R-:W-:Y:S02]  /*1790*/  DADD R20, R20, R18 ;  /* 0x0000000014147229 */ /* 0x000fe40000000012 */
[----:B------:R-:W-:-:S08]  /*17a0*/  DFMA R18, R14, R22, -R10 ;  /* 0x000000160e12722b */ /* 0x000fd0000000080a */
[----:B------:R-:W-:-:S08]  /*17b0*/  DFMA R16, R14, R16, R18 ;  /* 0x000000100e10722b */ /* 0x000fd00000000012 */
[----:B------:R-:W-:-:S08]  /*17c0*/  DFMA R20, R20, R22, R16 ;  /* 0x000000161414722b */ /* 0x000fd00000000010 */
[----:B------:R-:W-:-:S08]  /*17d0*/  DADD R16, R10, R20 ;  /* 0x000000000a107229 */ /* 0x000fd00000000014 */
[--C-:B------:R-:W-:Y:S02]  /*17e0*/  DADD R14, R8, R16.reuse ;  /* 0x00000000080e7229 */ /* 0x100fe40000000010 */
[----:B------:R-:W-:-:S06]  /*17f0*/  DADD R10, R10, -R16 ;  /* 0x000000000a0a7229 */ /* 0x000fcc0000000810 */
[----:B------:R-:W-:Y:S02]  /*1800*/  DADD R8, R8, -R14 ;  /* 0x0000000008087229 */ /* 0x000fe4000000080e */
[----:B------:R-:W-:-:S06]  /*1810*/  DADD R10, R20, R10 ;  /* 0x00000000140a7229 */ /* 0x000fcc000000000a */
[----:B------:R-:W-:-:S08]  /*1820*/  DADD R8, R16, R8 ;  /* 0x0000000010087229 */ /* 0x000fd00000000008 */
[----:B------:R-:W-:Y:S01]  /*1830*/  DADD R8, R10, R8 ;  /* 0x000000000a087229 */ /* 0x000fe20000000008 */
[C---:B------:R-:W-:Y:S02]  /*1840*/  VIADD R10, R27.reuse, 0xfffffc01 ;  /* 0xfffffc011b0a7836 */ /* 0x040fe40000000000 */
[----:B------:R-:W-:Y:S02]  /*1850*/  @P3 VIADD R10, R27, 0xfffffc02 ;  /* 0xfffffc021b0a3836 */ /* 0x000fe40000000000 */
[----:B------:R-:W-:-:S03]  /*1860*/  IMAD.MOV.U32 R11, RZ, RZ, 0x43300000 ;  /* 0x43300000ff0b7424 */ /* 0x000fc600078e00ff */
[----:B------:R-:W-:Y:S01]  /*1870*/  DADD R16, R12, R8 ;  /* 0x000000000c107229 */ /* 0x000fe20000000008 */
[----:B------:R-:W-:Y:S01]  /*1880*/  LOP3.LUT R10, R10, 0x80000000, RZ, 0x3c, !PT ;  /* 0x800000000a0a7812 */ /* 0x000fe200078e3cff */
[----:B------:R-:W-:-:S04]  /*1890*/  IMAD.MOV.U32 R27, RZ, RZ, R3 ;  /* 0x000000ffff1b7224 */ /* 0x000fc800078e0003 */
[----:B------:R-:W-:Y:S01]  /*18a0*/  IMAD.SHL.U32 R3, R27, 0x2, RZ ;  /* 0x000000021b037824 */ /* 0x000fe200078e00ff */
[----:B------:R-:W-:Y:S01]  /*18b0*/  DADD R10, R10, -UR6 ;  /* 0x800000060a0a7e29 */ /* 0x000fe20008000000 */
[----:B------:R-:W-:Y:S01]  /*18c0*/  UMOV UR6, 0xfefa39ef ;  /* 0xfefa39ef00067882 */ /* 0x000fe20000000000 */
[----:B------:R-:W-:Y:S01]  /*18d0*/  DADD R12, R14, R16 ;  /* 0x000000000e0c7229 */ /* 0x000fe20000000010 */
[----:B------:R-:W-:Y:S01]  /*18e0*/  UMOV UR7, 0x3fe62e42 ;  /* 0x3fe62e4200077882 */ /* 0x000fe20000000000 */
[----:B------:R-:W-:-:S06]  /*18f0*/  ISETP.GT.U32.AND P2, PT, R3, -0x2000001, PT ;  /* 0xfdffffff0300780c */ /* 0x000fcc0003f44070 */
[--C-:B------:R-:W-:Y:S02]  /*1900*/  DFMA R8, R10, UR6, R12.reuse ;  /* 0x000000060a087c2b */ /* 0x100fe4000800000c */
[----:B------:R-:W-:-:S06]  /*1910*/  DADD R18, R14, -R12 ;  /* 0x000000000e127229 */ /* 0x000fcc000000080c */
[----:B------:R-:W-:Y:S02]  /*1920*/  DFMA R14, R10, -UR6, R8 ;  /* 0x800000060a0e7c2b */ /* 0x000fe40008000008 */
[----:B------:R-:W-:-:S06]  /*1930*/  DADD R18, R16, R18 ;  /* 0x0000000010127229 */ /* 0x000fcc0000000012 */
[----:B------:R-:W-:Y:S01]  /*1940*/  DADD R14, -R12, R14 ;  /* 0x000000000c0e7229 */ /* 0x000fe2000000010e */
[----:B------:R-:W-:Y:S01]  /*1950*/  LOP3.LUT R13, R27, 0xff0fffff, RZ, 0xc0, !PT ;  /* 0xff0fffff1b0d7812 */ /* 0x000fe200078ec0ff */
[----:B------:R-:W-:-:S03]  /*1960*/  IMAD.MOV.U32 R12, RZ, RZ, R26 ;  /* 0x000000ffff0c7224 */ /* 0x000fc600078e001a */
[----:B------:R-:W-:-:S03]  /*1970*/  SEL R13, R13, R27, P2 ;  /* 0x0000001b0d0d7207 */ /* 0x000fc60001000000 */
[----:B------:R-:W-:-:S08]  /*1980*/  DADD R14, R18, -R14 ;  /* 0x00000000120e7229 */ /* 0x000fd0000000080e */
[----:B------:R-:W-:-:S08]  /*1990*/  DFMA R10, R10, UR8, R14 ;  /* 0x000000080a0a7c2b */ /* 0x000fd0000800000e */
[----:B------:R-:W-:-:S08]  /*19a0*/  DADD R14, R8, R10 ;  /* 0x00000000080e7229 */ /* 0x000fd0000000000a */
[----:B------:R-:W-:Y:S02]  /*19b0*/  DADD R16, R8, -R14 ;  /* 0x0000000008107229 */ /* 0x000fe4000000080e */
[----:B------:R-:W-:-:S06]  /*19c0*/  DMUL R8, R14, R12 ;  /* 0x0000000c0e087228 */ /* 0x000fcc0000000000 */
[----:B------:R-:W-:Y:S02]  /*19d0*/  DADD R16, R10, R16 ;  /* 0x000000000a107229 */ /* 0x000fe40000000010 */
[----:B------:R-:W-:Y:S01]  /*19e0*/  DFMA R14, R14, R12, -R8 ;  /* 0x0000000c0e0e722b */ /* 0x000fe20000000808 */
[----:B------:R-:W-:Y:S02]  /*19f0*/  IMAD.MOV.U32 R10, RZ, RZ, 0x652b82fe ;  /* 0x652b82feff0a7424 */ /* 0x000fe400078e00ff */
[----:B------:R-:W-:-:S05]  /*1a00*/  IMAD.MOV.U32 R11, RZ, RZ, 0x3ff71547 ;  /* 0x3ff71547ff0b7424 */ /* 0x000fca00078e00ff */
[----:B------:R-:W-:-:S08]  /*1a10*/  DFMA R16, R16, R12, R14 ;  /* 0x0000000c1010722b */ /* 0x000fd0000000000e */
[----:B------:R-:W-:-:S08]  /*1a20*/  DADD R12, R8, R16 ;  /* 0x00000000080c7229 */ /* 0x000fd00000000010 */
[----:B------:R-:W-:Y:S02]  /*1a30*/  DFMA R10, R12, R10, 6.75539944105574400000e+15 ;  /* 0x433800000c0a742b */ /* 0x000fe4000000000a */
[----:B------:R-:W-:Y:S01]  /*1a40*/  FSETP.GEU.AND P2, PT, |R13|, 4.1917929649353027344, PT ;  /* 0x4086232b0d00780b */ /* 0x000fe20003f4e200 */
[----:B------:R-:W-:-:S05]  /*1a50*/  DADD R8, R8, -R12 ;  /* 0x0000000008087229 */ /* 0x000fca000000080c */
[----:B------:R-:W-:-:S03]  /*1a60*/  DADD R14, R10, -6.75539944105574400000e+15 ;  /* 0xc33800000a0e7429 */ /* 0x000fc60000000000 */
[----:B------:R-:W-:-:S05]  /*1a70*/  DADD R16, R16, R8 ;  /* 0x0000000010107229 */ /* 0x000fca0000000008 */
[----:B------:R-:W-:Y:S01]  /*1a80*/  DFMA R18, R14, -UR6, R12 ;  /* 0x800000060e127c2b */ /* 0x000fe2000800000c */
[----:B------:R-:W-:Y:S01]  /*1a90*/  UMOV UR6, 0x3b39803f ;  /* 0x3b39803f00067882 */ /* 0x000fe20000000000 */
[----:B------:R-:W-:-:S06]  /*1aa0*/  UMOV UR7, 0x3c7abc9e ;  /* 0x3c7abc9e00077882 */ /* 0x000fcc0000000000 */
[----:B------:R-:W-:Y:S01]  /*1ab0*/  DFMA R14, R14, -UR6, R18 ;  /* 0x800000060e0e7c2b */ /* 0x000fe20008000012 */
[----:B------:R-:W-:Y:S01]  /*1ac0*/  UMOV UR6, 0x69ce2bdf ;  /* 0x69ce2bdf00067882 */ /* 0x000fe20000000000 */
[----:B------:R-:W-:Y:S01]  /*1ad0*/  IMAD.MOV.U32 R18, RZ, RZ, -0x35dec16 ;  /* 0xfca213eaff127424 */ /* 0x000fe200078e00ff */
[----:B------:R-:W-:Y:S01]  /*1ae0*/  UMOV UR7, 0x3e5ade15 ;  /* 0x3e5ade1500077882 */ /* 0x000fe20000000000 */
[----:B------:R-:W-:-:S06]  /*1af0*/  IMAD.MOV.U32 R19, RZ, RZ, 0x3e928af3 ;  /* 0x3e928af3ff137424 */ /* 0x000fcc00078e00ff */
[----:B------:R-:W-:Y:S01]  /*1b00*/  DFMA R18, R14, UR6, R18 ;  /* 0x000000060e127c2b */ /* 0x000fe20008000012 */
[----:B------:R-:W-:Y:S01]  /*1b10*/  UMOV UR6, 0x62401315 ;  /* 0x6240131500067882 */ /* 0x000fe20000000000 */
[----:B------:R-:W-:-:S06]  /*1b20*/  UMOV UR7, 0x3ec71dee ;  /* 0x3ec71dee00077882 */ /* 0x000fcc0000000000 */
[----:B------:R-:W-:Y:S01]  /*1b30*/  DFMA R18, R14, R18, UR6 ;  /* 0x000000060e127e2b */ /* 0x000fe20008000012 */
        /* <DEDUP_REMOVED lines=20> */
[----:B------:R-:W-:-:S08]  /*1c80*/  DFMA R18, R14, R18, UR6 ;  /* 0x000000060e127e2b */ /* 0x000fd00008000012 */
[----:B------:R-:W-:-:S08]  /*1c90*/  DFMA R18, R14, R18, 1 ;  /* 0x3ff000000e12742b */ /* 0x000fd00000000012 */
[----:B------:R-:W-:-:S10]  /*1ca0*/  DFMA R14, R14, R18, 1 ;  /* 0x3ff000000e0e742b */ /* 0x000fd40000000012 */
[----:B------:R-:W-:Y:S02]  /*1cb0*/  IMAD R9, R10, 0x100000, R15 ;  /* 0x001000000a097824 */ /* 0x000fe400078e020f */
[----:B------:R-:W-:Y:S01]  /*1cc0*/  IMAD.MOV.U32 R8, RZ, RZ, R14 ;  /* 0x000000ffff087224 */ /* 0x000fe200078e000e */
[----:B------:R-:W-:Y:S06]  /*1cd0*/  @!P2 BRA `(.L_x_47) ;  /* 0x000000000030a947 */ /* 0x000fec0003800000 */
[----:B------:R-:W-:Y:S01]  /*1ce0*/  FSETP.GEU.AND P3, PT, |R13|, 4.2275390625, PT ;  /* 0x408748000d00780b */ /* 0x000fe20003f6e200 */
[C---:B------:R-:W-:Y:S02]  /*1cf0*/  DADD R8, R12.reuse, +INF ;  /* 0x7ff000000c087429 */ /* 0x040fe40000000000 */
[----:B------:R-:W-:-:S08]  /*1d00*/  DSETP.GEU.AND P2, PT, R12, RZ, PT ;  /* 0x000000ff0c00722a */ /* 0x000fd00003f4e000 */
[----:B------:R-:W-:Y:S02]  /*1d10*/  FSEL R8, R8, RZ, P2 ;  /* 0x000000ff08087208 */ /* 0x000fe40001000000 */
[----:B------:R-:W-:Y:S02]  /*1d20*/  @!P3 LEA.HI R3, R10, R10, RZ, 0x1 ;  /* 0x0000000a0a03b211 */ /* 0x000fe400078f08ff */
[----:B------:R-:W-:Y:S02]  /*1d30*/  FSEL R9, R9, RZ, P2 ;  /* 0x000000ff09097208 */ /* 0x000fe40001000000 */
[----:B------:R-:W-:-:S05]  /*1d40*/  @!P3 SHF.R.S32.HI R3, RZ, 0x1, R3 ;  /* 0x00000001ff03b819 */ /* 0x000fca0000011403 */
[----:B------:R-:W-:Y:S02]  /*1d50*/  @!P3 IMAD.IADD R10, R10, 0x1, -R3 ;  /* 0x000000010a0ab824 */ /* 0x000fe400078e0a03 */
[----:B------:R-:W-:-:S03]  /*1d60*/  @!P3 IMAD R15, R3, 0x100000, R15 ;  /* 0x00100000030fb824 */ /* 0x000fc600078e020f */
[----:B------:R-:W-:Y:S01]  /*1d70*/  @!P3 LEA R11, R10, 0x3ff00000, 0x14 ;  /* 0x3ff000000a0bb811 */ /* 0x000fe200078ea0ff */
[----:B------:R-:W-:-:S06]  /*1d80*/  @!P3 IMAD.MOV.U32 R10, RZ, RZ, RZ ;  /* 0x000000ffff0ab224 */ /* 0x000fcc00078e00ff */
[----:B------:R-:W-:-:S11]  /*1d90*/  @!P3 DMUL R8, R14, R10 ;  /* 0x0000000a0e08b228 */ /* 0x000fd60000000000 */
.L_x_47:
[----:B------:R-:W-:Y:S01]  /*1da0*/  DFMA R16, R16, R8, R8 ;  /* 0x000000081010722b */ /* 0x000fe20000000008 */
[----:B------:R-:W-:Y:S01]  /*1db0*/  IMAD.MOV.U32 R10, RZ, RZ, R0 ;  /* 0x000000ffff0a7224 */ /* 0x000fe200078e0000 */
[----:B------:R-:W-:Y:S01]  /*1dc0*/  DSETP.NEU.AND P2, PT, |R8|, +INF , PT ;  /* 0x7ff000000800742a */ /* 0x000fe20003f4d200 */
[----:B------:R-:W-:-:S07]  /*1dd0*/  IMAD.MOV.U32 R11, RZ, RZ, 0x0 ;  /* 0x00000000ff0b7424 */ /* 0x000fce00078e00ff */
[----:B------:R-:W-:Y:S02]  /*1de0*/  FSEL R8, R8, R16, !P2 ;  /* 0x0000001008087208 */ /* 0x000fe40005000000 */
[----:B------:R-:W-:Y:S01]  /*1df0*/  FSEL R9, R9, R17, !P2 ;  /* 0x0000001109097208 */ /* 0x000fe20005000000 */
[----:B------:R-:W-:Y:S06]  /*1e00*/  RET.REL.NODEC R10 `(_Z33minkowski_error_derivative_kernelPKdS0_Pdidd) ;  /* 0xffffffe00a7c7950 */ /* 0x000fec0003c3ffff */
.L_x_48:
        /* <DEDUP_REMOVED lines=15> */
.L_x_168:


//--------------------- .text._Z18pow_p_error_kernelPKdS0_Pdid --------------------------
	.section	.text._Z18pow_p_error_kernelPKdS0_Pdid,"ax",@progbits
	.align	128
        .global         _Z18pow_p_error_kernelPKdS0_Pdid
        .type           _Z18pow_p_error_kernelPKdS0_Pdid,@function
        .size           _Z18pow_p_error_kernelPKdS0_Pdid,(.L_x_169 - _Z18pow_p_error_kernelPKdS0_Pdid)
        .other          _Z18pow_p_error_kernelPKdS0_Pdid,@"STO_CUDA_ENTRY STV_DEFAULT"
_Z18pow_p_error_kernelPKdS0_Pdid:
.text._Z18pow_p_error_kernelPKdS0_Pdid:
        /* <DEDUP_REMOVED lines=13> */
[----:B----4-:R-:W-:-:S04]  /*00d0*/  SHF.R.U32.HI R0, RZ, 0x14, R13 ;  /* 0x00000014ff007819 */ /* 0x010fc8000001160d */
        /* <DEDUP_REMOVED lines=9> */
[----:B------:R-:W-:-:S14]  /*0170*/  DSETP.NEU.AND P2, PT, R2, RZ, PT ;  /* 0x000000ff0200722a */ /* 0x000fdc0003f4d000 */
[----:B------:R-:W0:Y:S01]  /*0180*/  @!P2 LDC.64 R4, c[0x0][0x3a0] ;  /* 0x0000e800ff04ab82 */ /* 0x000e220000000a00 */
[----:B------:R-:W-:Y:S01]  /*0190*/  ISETP.GE.OR P3, PT, R13, RZ, P2 ;  /* 0x000000ff0d00720c */ /* 0x000fe20001766670 */
[----:B------:R-:W-:Y:S01]  /*01a0*/  @!P2 IMAD.MOV.U32 R6, RZ, RZ, RZ ;  /* 0x000000ffff06a224 */ /* 0x000fe200078e00ff */
[----:B0-----:R-:W-:-:S06]  /*01b0*/  @!P2 DSETP.NEU.AND P1, PT, |R4|, 0.5, !P0 ;  /* 0x3fe000000400a42a */ /* 0x001fcc000472d200 */
[----:B------:R-:W-:-:S05]  /*01c0*/  @!P2 SEL R7, R3, RZ, P1 ;  /* 0x000000ff0307a207 */ /* 0x000fca0000800000 */
[----:B------:R-:W-:Y:S01]  /*01d0*/  @!P3 LOP3.LUT R7, R7, 0x7ff00000, RZ, 0xfc, !PT ;  /* 0x7ff000000707b812 */ /* 0x000fe200078efcff */
[----:B------:R-:W-:Y:S06]  /*01e0*/  @!P2 BRA `(.L_x_50) ;  /* 0x000000000050a947 */ /* 0x000fec0003800000 */
[----:B------:R-:W-:Y:S01]  /*01f0*/  DADD R4, -RZ, |R2| ;  /* 0x00000000ff047229 */ /* 0x000fe20000000502 */
[----:B------:R-:W-:Y:S01]  /*0200*/  BSSY.RECONVERGENT B1, `(.L_x_51) ;  /* 0x0000003000017945 */ /* 0x000fe20003800200 */
[----:B------:R-:W-:-:S09]  /*0210*/  MOV R0, 0x230 ;  /* 0x0000023000007802 */ /* 0x000fd20000000f00 */
[----:B------:R-:W-:Y:S05]  /*0220*/  CALL.REL.NOINC `($_Z18pow_p_error_kernelPKdS0_Pdid$__internal_accurate_pow) ;  /* 0x0000000000ec7944 */ /* 0x000fea0003c00000 */
[----:B------:R-:W-:Y:S05]  /*0230*/  BSYNC.RECONVERGENT B1 ;  /* 0x0000000000017941 */ /* 0x000fea0003800200 */
.L_x_51:
[----:B------:R-:W0:Y:S01]  /*0240*/  LDCU.64 UR4, c[0x0][0x3a0] ;  /* 0x00007400ff0477ac */ /* 0x000e220008000a00 */
[----:B------:R-:W-:Y:S01]  /*0250*/  IMAD.MOV.U32 R8, RZ, RZ, R11 ;  /* 0x000000ffff087224 */ /* 0x000fe200078e000b */
[----:B------:R-:W-:Y:S01]  /*0260*/  ISETP.GE.AND P2, PT, R3, RZ, PT ;  /* 0x000000ff0300720c */ /* 0x000fe20003f46270 */
[----:B------:R-:W-:-:S06]  /*0270*/  IMAD.MOV.U32 R9, RZ, RZ, R12 ;  /* 0x000000ffff097224 */ /* 0x000fcc00078e000c */
[----:B------:R-:W-:Y:S01]  /*0280*/  DADD R8, -RZ, -R8 ;  /* 0x00000000ff087229 */ /* 0x000fe20000000908 */
[----:B0-----:R-:W-:Y:S02]  /*0290*/  IMAD.U32 R4, RZ, RZ, UR4 ;  /* 0x00000004ff047e24 */ /* 0x001fe4000f8e00ff */
[----:B------:R-:W-:-:S04]  /*02a0*/  IMAD.U32 R5, RZ, RZ, UR5 ;  /* 0x00000005ff057e24 */ /* 0x000fc8000f8e00ff */
[----:B------:R-:W0:Y:S02]  /*02b0*/  FRND.F64.TRUNC R6, R4 ;  /* 0x0000000400067313 */ /* 0x000e24000030d800 */
[----:B0-----:R-:W-:Y:S01]  /*02c0*/  DSETP.NEU.AND P0, PT, R6, R4, PT ;  /* 0x000000040600722a */ /* 0x001fe20003f0d000 */
[-C--:B------:R-:W-:Y:S02]  /*02d0*/  FSEL R6, R8, R11.reuse, P1 ;  /* 0x0000000b08067208 */ /* 0x080fe40000800000 */
[-C--:B------:R-:W-:Y:S02]  /*02e0*/  FSEL R7, R9, R12.reuse, P1 ;  /* 0x0000000c09077208 */ /* 0x080fe40000800000 */
[----:B------:R-:W-:Y:S02]  /*02f0*/  FSEL R6, R6, R11, !P2 ;  /* 0x0000000b06067208 */ /* 0x000fe40005000000 */
[----:B------:R-:W-:-:S07]  /*0300*/  FSEL R7, R7, R12, !P2 ;  /* 0x0000000c07077208 */ /* 0x000fce0005000000 */
[----:B------:R-:W-:Y:S02]  /*0310*/  @P0 FSEL R6, R6, RZ, P2 ;  /* 0x000000ff06060208 */ /* 0x000fe40001000000 */
[----:B------:R-:W-:-:S07]  /*0320*/  @P0 FSEL R7, R7, -QNAN , P2 ;  /* 0xfff8000007070808 */ /* 0x000fce0001000000 */
.L_x_50:
[----:B------:R-:W-:Y:S05]  /*0330*/  BSYNC.RECONVERGENT B0 ;  /* 0x0000000000007941 */ /* 0x000fea0003800200 */
.L_x_49:
[----:B------:R-:W-:Y:S01]  /*0340*/  DADD R8, R2, R4 ;  /* 0x0000000002087229 */ /* 0x000fe20000000004 */
[----:B------:R-:W-:Y:S09]  /*0350*/  BSSY.RECONVERGENT B0, `(.L_x_52) ;  /* 0x000001e000007945 */ /* 0x000ff20003800200 */
        /* <DEDUP_REMOVED lines=8> */
[----:B------:R-:W0:Y:S01]  /*03e0*/  LDCU UR4, c[0x0][0x3a4] ;  /* 0x00007480ff0477ac */ /* 0x000e220008000800 */
[----:B------:R-:W-:-:S06]  /*03f0*/  DSETP.GT.AND P0, PT, |R2|, 1, PT ;  /* 0x3ff000000200742a */ /* 0x000fcc0003f04200 */
[----:B------:R-:W-:Y:S01]  /*0400*/  SEL R6, RZ, 0x7ff00000, !P0 ;  /* 0x7ff00000ff067807 */ /* 0x000fe20004000000 */
[----:B------:R-:W-:Y:S01]  /*0410*/  DSETP.NEU.AND P0, PT, R2, -1, PT ;  /* 0xbff000000200742a */ /* 0x000fe20003f0d000 */
[----:B0-----:R-:W-:-:S13]  /*0420*/  ISETP.LE.AND P1, PT, RZ, UR4, PT ;  /* 0x00000004ff007c0c */ /* 0x001fda000bf23270 */
[----:B------:R-:W-:-:S04]  /*0430*/  @!P1 LOP3.LUT R6, R6, 0x7ff00000, RZ, 0x3c, !PT ;  /* 0x7ff0000006069812 */ /* 0x000fc800078e3cff */
[----:B------:R-:W-:Y:S01]  /*0440*/  SEL R7, R6, 0x3ff00000, P0 ;  /* 0x3ff0000006077807 */ /* 0x000fe20000000000 */
[----:B------:R-:W-:Y:S01]  /*0450*/  IMAD.MOV.U32 R6, RZ, RZ, RZ ;  /* 0x000000ffff067224 */ /* 0x000fe200078e00ff */
[----:B------:R-:W-:Y:S06]  /*0460*/  BRA `(.L_x_53) ;  /* 0x0000000000307947 */ /* 0x000fec0003800000 */
.L_x_54:
[----:B------:R-:W-:-:S14]  /*0470*/  DSETP.NEU.AND P0, PT, |R2|, +INF , PT ;  /* 0x7ff000000200742a */ /* 0x000fdc0003f0d200 */
[----:B------:R-:W-:Y:S05]  /*0480*/  @P0 BRA `(.L_x_53) ;  /* 0x0000000000280947 */ /* 0x000fea0003800000 */
[----:B------:R-:W0:Y:S01]  /*0490*/  LDC R0, c[0x0][0x3a4] ;  /* 0x0000e900ff007b82 */ /* 0x000e220000000800 */
[----:B------:R-:W-:Y:S01]  /*04a0*/  ISETP.GE.AND P2, PT, R3, RZ, PT ;  /* 0x000000ff0300720c */ /* 0x000fe20003f46270 */
[----:B------:R-:W-:Y:S01]  /*04b0*/  IMAD.MOV.U32 R6, RZ, RZ, RZ ;  /* 0x000000ffff067224 */ /* 0x000fe200078e00ff */
[C---:B0-----:R-:W-:Y:S02]  /*04c0*/  ISETP.GE.AND P0, PT, R0.reuse, RZ, PT ;  /* 0x000000ff0000720c */ /* 0x041fe40003f06270 */
[----:B------:R-:W-:Y:S02]  /*04d0*/  LOP3.LUT R0, R0, 0x7fffffff, RZ, 0xc0, !PT ;  /* 0x7fffffff00007812 */ /* 0x000fe400078ec0ff */
[----:B------:R-:W-:Y:S02]  /*04e0*/  SEL R7, RZ, 0x7ff00000, !P0 ;  /* 0x7ff00000ff077807 */ /* 0x000fe40004000000 */
[----:B------:R-:W-:-:S03]  /*04f0*/  ISETP.NE.AND P0, PT, R0, 0x3fe00000, PT ;  /* 0x3fe000000000780c */ /* 0x000fc60003f05270 */
[----:B------:R-:W-:-:S05]  /*0500*/  VIADD R0, R7, 0x80000000 ;  /* 0x8000000007007836 */ /* 0x000fca0000000000 */
[----:B------:R-:W-:-:S04]  /*0510*/  SEL R0, R0, R7, P0 ;  /* 0x0000000700007207 */ /* 0x000fc80000000000 */
[----:B------:R-:W-:-:S07]  /*0520*/  @!P2 SEL R7, R0, R7, P1 ;  /* 0x000000070007a207 */ /* 0x000fce0000800000 */
.L_x_53:
[----:B------:R-:W-:Y:S05]  /*0530*/  BSYNC.RECONVERGENT B0 ;  /* 0x0000000000007941 */ /* 0x000fea0003800200 */
.L_x_52:
[----:B------:R-:W0:Y:S01]  /*0540*/  LDC.64 R8, c[0x0][0x390] ;  /* 0x0000e400ff087b82 */ /* 0x000e220000000a00 */
[----:B------:R-:W-:Y:S02]  /*0550*/  DSETP.NEU.AND P0, PT, R2, 1, PT ;  /* 0x3ff000000200742a */ /* 0x000fe40003f0d000 */
[----:B------:R-:W-:-:S04]  /*0560*/  DSETP.NEU.AND P1, PT, R4, RZ, PT ;  /* 0x000000ff0400722a */ /* 0x000fc80003f2d000 */
[----:B------:R-:W-:Y:S02]  /*0570*/  FSEL R2, R6, RZ, P0 ;  /* 0x000000ff06027208 */ /* 0x000fe40000000000 */
[----:B------:R-:W-:Y:S02]  /*0580*/  FSEL R6, R7, 1.875, P0 ;  /* 0x3ff0000007067808 */ /* 0x000fe40000000000 */
[----:B------:R-:W-:Y:S02]  /*0590*/  FSEL R2, R2, RZ, P1 ;  /* 0x000000ff02027208 */ /* 0x000fe40000800000 */
[----:B------:R-:W-:Y:S01]  /*05a0*/  FSEL R3, R6, 1.875, P1 ;  /* 0x3ff0000006037808 */ /* 0x000fe20000800000 */
[----:B0-----:R-:W-:-:S05]  /*05b0*/  IMAD.WIDE R10, R10, 0x8, R8 ;  /* 0x000000080a0a7825 */ /* 0x001fca00078e0208 */
[----:B------:R-:W-:Y:S01]  /*05c0*/  STG.E.64 desc[UR8][R10.64], R2 ;  /* 0x000000020a007986 */ /* 0x000fe2000c101b08 */
[----:B------:R-:W-:Y:S05]  /*05d0*/  EXIT ;  /* 0x000000000000794d */ /* 0x000fea0003800000 */
        .type           $_Z18pow_p_error_kernelPKdS0_Pdid$__internal_accurate_pow,@function
        .size           $_Z18pow_p_error_kernelPKdS0_Pdid$__internal_accurate_pow,(.L_x_169 - $_Z18pow_p_error_kernelPKdS0_Pdid$__internal_accurate_pow)
$_Z18pow_p_error_kernelPKdS0_Pdid$__internal_accurate_pow:
[----:B------:R-:W-:Y:S01]  /*05e0*/  ISETP.GT.U32.AND P0, PT, R5, 0xfffff, PT ;  /* 0x000fffff0500780c */ /* 0x000fe20003f04070 */
[----:B------:R-:W-:Y:S01]  /*05f0*/  IMAD.MOV.U32 R6, RZ, RZ, R5 ;  /* 0x000000ffff067224 */ /* 0x000fe200078e0005 */
[----:B------:R-:W-:Y:S01]  /*0600*/  UMOV UR4, 0x7d2cafe2 ;  /* 0x7d2cafe200047882 */ /* 0x000fe20000000000 */
[----:B------:R-:W-:Y:S01]  /*0610*/  IMAD.MOV.U32 R14, RZ, RZ, RZ ;  /* 0x000000ffff0e7224 */ /* 0x000fe200078e00ff */
[----:B------:R-:W-:Y:S01]  /*0620*/  UMOV UR5, 0x3eb0f5ff ;  /* 0x3eb0f5ff00057882 */ /* 0x000fe20000000000 */
[----:B------:R-:W-:Y:S01]  /*0630*/  IMAD.MOV.U32 R18, RZ, RZ, 0x41ad3b5a ;  /* 0x41ad3b5aff127424 */ /* 0x000fe200078e00ff */
[----:B------:R-:W-:Y:S01]  /*0640*/  UMOV UR10, 0xfefa39ef ;  /* 0xfefa39ef000a7882 */ /* 0x000fe20000000000 */
[----:B------:R-:W-:Y:S01]  /*0650*/  IMAD.MOV.U32 R19, RZ, RZ, 0x3ed0f5d2 ;  /* 0x3ed0f5d2ff137424 */ /* 0x000fe200078e00ff */
[----:B------:R-:W-:Y:S01]  /*0660*/  UMOV UR11, 0x3fe62e42 ;  /* 0x3fe62e42000b7882 */ /* 0x000fe20000000000 */
[----:B------:R-:W-:Y:S01]  /*0670*/  UMOV UR12, 0x3b39803f ;  /* 0x3b39803f000c7882 */ /* 0x000fe20000000000 */
[----:B------:R-:W-:-:S03]  /*0680*/  UMOV UR13, 0x3c7abc9e ;  /* 0x3c7abc9e000d7882 */ /* 0x000fc60000000000 */
[----:B------:R-:W-:-:S10]  /*0690*/  @!P0 DMUL R22, R4, 1.80143985094819840000e+16 ;  /* 0x4350000004168828 */ /* 0x000fd40000000000 */
[----:B------:R-:W-:Y:S02]  /*06a0*/  @!P0 IMAD.MOV.U32 R6, RZ, RZ, R23 ;  /* 0x000000ffff068224 */ /* 0x000fe400078e0017 */
[----:B------:R-:W-:-:S03]  /*06b0*/  @!P0 IMAD.MOV.U32 R4, RZ, RZ, R22 ;  /* 0x000000ffff048224 */ /* 0x000fc600078e0016 */
[----:B------:R-:W-:Y:S01]  /*06c0*/  LOP3.LUT R6, R6, 0x800fffff, RZ, 0xc0, !PT ;  /* 0x800fffff06067812 */ /* 0x000fe200078ec0ff */
[----:B------:R-:W-:Y:S01]  /*06d0*/  IMAD.MOV.U32 R12, RZ, RZ, R4 ;  /* 0x000000ffff0c7224 */ /* 0x000fe200078e0004 */
[----:B------:R-:W-:Y:S02]  /*06e0*/  SHF.R.U32.HI R4, RZ, 0x14, R5 ;  /* 0x00000014ff047819 */ /* 0x000fe40000011605 */
[----:B------:R-:W-:Y:S02]  /*06f0*/  LOP3.LUT R13, R6, 0x3ff00000, RZ, 0xfc, !PT ;  /* 0x3ff00000060d7812 */ /* 0x000fe400078efcff */
[----:B------:R-:W-:Y:S02]  /*0700*/  @!P0 LEA.HI R4, R23, 0xffffffca, RZ, 0xc ;  /* 0xffffffca17048811 */ /* 0x000fe400078f60ff */
[----:B------:R-:W-:-:S03]  /*0710*/  ISETP.GE.U32.AND P2, PT, R13, 0x3ff6a09f, PT ;  /* 0x3ff6a09f0d00780c */ /* 0x000fc60003f46070 */
[----:B------:R-:W-:-:S10]  /*0720*/  VIADD R5, R4, 0xfffffc01 ;  /* 0xfffffc0104057836 */ /* 0x000fd40000000000 */
[----:B------:R-:W-:Y:S02]  /*0730*/  @P2 VIADD R7, R13, 0xfff00000 ;  /* 0xfff000000d072836 */ /* 0x000fe40000000000 */
[----:B------:R-:W-:Y:S02]  /*0740*/  @P2 VIADD R5, R4, 0xfffffc02 ;  /* 0xfffffc0204052836 */ /* 0x000fe40000000000 */
[----:B------:R-:W-:-:S03]  /*0750*/  @P2 IMAD.MOV.U32 R13, RZ, RZ, R7 ;  /* 0x000000ffff0d2224 */ /* 0x000fc600078e0007 */
[----:B------:R-:W-:Y:S01]  /*0760*/  LOP3.LUT R4, R5, 0x80000000, RZ, 0x3c, !PT ;  /* 0x8000000005047812 */ /* 0x000fe200078e3cff */
[----:B------:R-:W-:Y:S02]  /*0770*/  IMAD.MOV.U32 R5, RZ, RZ, 0x43300000 ;  /* 0x43300000ff057424 */ /* 0x000fe400078e00ff */
        /* <DEDUP_REMOVED lines=8> */
[----:B------:R-:W-:Y:S02]  /*0800*/  DMUL R16, R6, R6 ;  /* 0x0000000606107228 */ /* 0x000fe40000000000 */
[----:B------:R-:W-:-:S06]  /*0810*/  DADD R20, R12, -R6 ;  /* 0x000000000c147229 */ /* 0x000fcc0000000806 */
[----:B------:R-:W-:Y:S01]  /*0820*/  DFMA R8, R16, UR4, R18 ;  /* 0x0000000410087c2b */ /* 0x000fe20008000012 */
[----:B------:R-:W-:Y:S01]  /*0830*/  UMOV UR4, 0x75488a3f ;  /* 0x75488a3f00047882 */ /* 0x000fe20000000000 */
[----:B------:R-:W-:Y:S01]  /*0840*/  UMOV UR5, 0x3ef3b20a ;  /* 0x3ef3b20a00057882 */ /* 0x000fe20000000000 */
[----:B------:R-:W-:-:S05]  /*0850*/  DADD R20, R20, R20 ;  /* 0x0000000014147229 */ /* 0x000fca0000000014 */
[----:B------:R-:W-:Y:S01]  /*0860*/  DFMA R8, R16, R8, UR4 ;  /* 0x0000000410087e2b */ /* 0x000fe20008000008 */
[----:B------:R-:W-:Y:S01]  /*0870*/  UMOV UR4, 0xe4faecd5 ;  /* 0xe4faecd500047882 */ /* 0x000fe20000000000 */
[----:B------:R-:W-:Y:S01]  /*0880*/  UMOV UR5, 0x3f1745cd ;  /* 0x3f1745cd00057882 */ /* 0x000fe20000000000 */
[-C--:B------:R-:W-:Y:S02]  /*0890*/  DFMA R20, R12, -R6.reuse, R20 ;  /* 0x800000060c14722b */ /* 0x080fe40000000014 */
[----:B------:R-:W-:-:S03]  /*08a0*/  DMUL R12, R6, R6 ;  /* 0x00000006060c7228 */ /* 0x000fc60000000000 */
[----:B------:R-:W-:Y:S01]  /*08b0*/  DFMA R8, R16, R8, UR4 ;  /* 0x0000000410087e2b */ /* 0x000fe20008000008 */
[----:B------:R-:W-:Y:S01]  /*08c0*/  UMOV UR4, 0x258a578b ;  /* 0x258a578b00047882 */ /* 0x000fe20000000000 */
[----:B------:R-:W-:Y:S01]  /*08d0*/  UMOV UR5, 0x3f3c71c7 ;  /* 0x3f3c71c700057882 */ /* 0x000fe20000000000 */
[----:B------:R-:W-:-:S05]  /*08e0*/  DMUL R14, R14, R20 ;  /* 0x000000140e0e7228 */ /* 0x000fca0000000000 */
        /* <DEDUP_REMOVED lines=10> */
[----:B------:R-:W-:Y:S01]  /*0990*/  DADD R24, -R8, UR4 ;  /* 0x0000000408187e29 */ /* 0x000fe20008000100 */
[----:B------:R-:W-:Y:S01]  /*09a0*/  UMOV UR4, 0xb9e7b0 ;  /* 0x00b9e7b000047882 */ /* 0x000fe20000000000 */
[----:B------:R-:W-:-:S06]  /*09b0*/  UMOV UR5, 0x3c46a4cb ;  /* 0x3c46a4cb00057882 */ /* 0x000fcc0000000000 */
[----:B------:R-:W-:Y:S02]  /*09c0*/  DFMA R20, R16, R18, R24 ;  /* 0x000000121014722b */ /* 0x000fe40000000018 */
[C---:B------:R-:W-:Y:S01]  /*09d0*/  DMUL R16, R6.reuse, R12 ;  /* 0x0000000c06107228 */ /* 0x040fe20000000000 */
[----:B------:R-:W-:Y:S01]  /*09e0*/  VIADD R19, R15, 0x100000 ;  /* 0x001000000f137836 */ /* 0x000fe20000000000 */
[----:B------:R-:W-:Y:S01]  /*09f0*/  DFMA R24, R6, R6, -R12 ;  /* 0x000000060618722b */ /* 0x000fe2000000080c */
[----:B------:R-:W-:-:S03]  /*0a00*/  IMAD.MOV.U32 R18, RZ, RZ, R14 ;  /* 0x000000ffff127224 */ /* 0x000fc600078e000e */
[----:B------:R-:W-:Y:S01]  /*0a10*/  DADD R20, R20, -UR4 ;  /* 0x8000000414147e29 */ /* 0x000fe20008000000 */
[----:B------:R-:W-:Y:S01]  /*0a20*/  UMOV UR4, 0x80000000 ;  /* 0x8000000000047882 */ /* 0x000fe20000000000 */
[C---:B------:R-:W-:Y:S01]  /*0a30*/  DFMA R26, R6.reuse, R12, -R16 ;  /* 0x0000000c061a722b */ /* 0x040fe20000000810 */
[----:B------:R-:W-:Y:S01]  /*0a40*/  UMOV UR5, 0x43300000 ;  /* 0x4330000000057882 */ /* 0x000fe20000000000 */
[----:B------:R-:W-:-:S04]  /*0a50*/  DFMA R24, R6, R18, R24 ;  /* 0x000000120618722b */ /* 0x000fc80000000018 */
[----:B------:R-:W-:Y:S02]  /*0a60*/  DADD R18, R8, R20 ;  /* 0x0000000008127229 */ /* 0x000fe40000000014 */
[----:B------:R-:W-:-:S06]  /*0a70*/  DFMA R26, R14, R12, R26 ;  /* 0x0000000c0e1a722b */ /* 0x000fcc000000001a */
[----:B------:R-:W-:Y:S02]  /*0a80*/  DMUL R12, R18, R16 ;  /* 0x00000010120c7228 */ /* 0x000fe40000000000 */
[----:B------:R-:W-:Y:S02]  /*0a90*/  DFMA R24, R6, R24, R26 ;  /* 0x000000180618722b */ /* 0x000fe4000000001a */
[----:B------:R-:W-:-:S04]  /*0aa0*/  DADD R26, R8, -R18 ;  /* 0x00000000081a7229 */ /* 0x000fc80000000812 */
[----:B------:R-:W-:-:S04]  /*0ab0*/  DFMA R8, R18, R16, -R12 ;  /* 0x000000101208722b */ /* 0x000fc8000000080c */
[----:B------:R-:W-:-:S04]  /*0ac0*/  DADD R26, R20, R26 ;  /* 0x00000000141a7229 */ /* 0x000fc8000000001a */
        /* <DEDUP_REMOVED lines=8> */
[----:B------:R-:W-:-:S08]  /*0b50*/  DADD R6, R12, R6 ;  /* 0x000000000c067229 */ /* 0x000fd00000000006 */
[----:B------:R-:W-:Y:S02]  /*0b60*/  DADD R6, R14, R6 ;  /* 0x000000000e067229 */ /* 0x000fe40000000006 */
[----:B------:R-:W-:Y:S01]  /*0b70*/  DADD R14, R4, -UR4 ;  /* 0x80000004040e7e29 */ /* 0x000fe20008000000 */
[----:B------:R-:W-:Y:S01]  /*0b80*/  UMOV UR4, 0xfefa39ef ;  /* 0xfefa39ef00047882 */ /* 0x000fe20000000000 */
[----:B------:R-:W-:-:S04]  /*0b90*/  UMOV UR5, 0x3fe62e42 ;  /* 0x3fe62e4200057882 */ /* 0x000fc80000000000 */
[----:B------:R-:W-:-:S08]  /*0ba0*/  DADD R12, R8, R6 ;  /* 0x00000000080c7229 */ /* 0x000fd00000000006 */
[--C-:B------:R-:W-:Y:S01]  /*0bb0*/  DFMA R4, R14, UR4, R12.reuse ;  /* 0x000000040e047c2b */ /* 0x100fe2000800000c */
[----:B------:R-:W0:Y:S01]  /*0bc0*/  LDCU.64 UR4, c[0x0][0x3a0] ;  /* 0x00007400ff0477ac */ /* 0x000e220008000a00 */
[----:B------:R-:W-:-:S06]  /*0bd0*/  DADD R8, R8, -R12 ;  /* 0x0000000008087229 */ /* 0x000fcc000000080c */
[----:B------:R-:W-:Y:S02]  /*0be0*/  DFMA R16, R14, -UR10, R4 ;  /* 0x8000000a0e107c2b */ /* 0x000fe40008000004 */
[----:B------:R-:W-:-:S06]  /*0bf0*/  DADD R8, R6, R8 ;  /* 0x0000000006087229 */ /* 0x000fcc0000000008 */
[----:B------:R-:W-:Y:S01]  /*0c00*/  DADD R16, -R12, R16 ;  /* 0x000000000c107229 */ /* 0x000fe20000000110 */
[----:B0-----:R-:W-:-:S04]  /*0c10*/  USHF.L.U32 UR6, UR5, 0x1, URZ ;  /* 0x0000000105067899 */ /* 0x001fc800080006ff */
[----:B------:R-:W-:-:S03]  /*0c20*/  UISETP.GT.U32.AND UP0, UPT, UR6, -0x2000001, UPT ;  /* 0xfdffffff0600788c */ /* 0x000fc6000bf04070 */
[----:B------:R-:W-:-:S08]  /*0c30*/  DADD R8, R8, -R16 ;  /* 0x0000000008087229 */ /* 0x000fd00000000810 */
[----:B------:R-:W-:Y:S01]  /*0c40*/  DFMA R8, R14, UR12, R8 ;  /* 0x0000000c0e087c2b */ /* 0x000fe20008000008 */
[----:B------:R-:W-:-:S07]  /*0c50*/  @UP0 ULOP3.LUT UR5, UR5, 0xff0fffff, URZ, 0xc0, !UPT ;  /* 0xff0fffff05050892 */ /* 0x000fce000f8ec0ff */
[----:B------:R-:W-:-:S08]  /*0c60*/  DADD R6, R4, R8 ;  /* 0x0000000004067229 */ /* 0x000fd00000000008 */
[----:B------:R-:W-:Y:S02]  /*0c70*/  DADD R12, R4, -R6 ;  /* 0x00000000040c7229 */ /* 0x000fe40000000806 */
[----:B------:R-:W-:-:S06]  /*0c80*/  DMUL R4, R6, UR4 ;  /* 0x0000000406047c28 */ /* 0x000fcc0008000000 */
[----:B------:R-:W-:Y:S02]  /*0c90*/  DADD R12, R8, R12 ;  /* 0x00000000080c7229 */ /* 0x000fe4000000000c */
[----:B------:R-:W-:Y:S01]  /*0ca0*/  DFMA R6, R6, UR4, -R4 ;  /* 0x0000000406067c2b */ /* 0x000fe20008000804 */
[----:B------:R-:W-:Y:S02]  /*0cb0*/  IMAD.MOV.U32 R8, RZ, RZ, 0x652b82fe ;  /* 0x652b82feff087424 */ /* 0x000fe400078e00ff */
[----:B------:R-:W-:-:S05]  /*0cc0*/  IMAD.MOV.U32 R9, RZ, RZ, 0x3ff71547 ;  /* 0x3ff71547ff097424 */ /* 0x000fca00078e00ff */
[----:B------:R-:W-:Y:S01]  /*0cd0*/  DFMA R12, R12, UR4, R6 ;  /* 0x000000040c0c7c2b */ /* 0x000fe20008000006 */
[----:B------:R-:W-:Y:S01]  /*0ce0*/  UMOV UR4, 0x3b39803f ;  /* 0x3b39803f00047882 */ /* 0x000fe20000000000 */
[----:B------:R-:W-:-:S06]  /*0cf0*/  UMOV UR5, 0x3c7abc9e ;  /* 0x3c7abc9e00057882 */ /* 0x000fcc0000000000 */
[----:B------:R-:W-:-:S08]  /*0d00*/  DADD R6, R4, R12 ;  /* 0x0000000004067229 */ /* 0x000fd0000000000c */
[----:B------:R-:W-:Y:S02]  /*0d10*/  DFMA R8, R6, R8, 6.75539944105574400000e+15 ;  /* 0x433800000608742b */ /* 0x000fe40000000008 */
[----:B------:R-:W-:Y:S01]  /*0d20*/  FSETP.GEU.AND P0, PT, |R7|, 4.1917929649353027344, PT ;  /* 0x4086232b0700780b */ /* 0x000fe20003f0e200 */
[----:B------:R-:W-:-:S05]  /*0d30*/  DADD R4, R4, -R6 ;  /* 0x0000000004047229 */ /* 0x000fca0000000806 */
[----:B------:R-:W-:-:S03]  /*0d40*/  DADD R14, R8, -6.75539944105574400000e+15 ;  /* 0xc3380000080e7429 */ /* 0x000fc60000000000 */
[----:B------:R-:W-:-:S05]  /*0d50*/  DADD R12, R12, R4 ;  /* 0x000000000c0c7229 */ /* 0x000fca0000000004 */
[----:B------:R-:W-:-:S08]  /*0d60*/  DFMA R16, R14, -UR10, R6 ;  /* 0x8000000a0e107c2b */ /* 0x000fd00008000006 */
        /* <DEDUP_REMOVED lines=39> */
[----:B------:R-:W-:-:S04]  /*0fe0*/  @!P2 LEA.HI R4, R8, R8, RZ, 0x1 ;  /* 0x000000080804a211 */ /* 0x000fc800078f08ff */
[----:B------:R-:W-:Y:S02]  /*0ff0*/  @!P2 SHF.R.S32.HI R7, RZ, 0x1, R4 ;  /* 0x00000001ff07a819 */ /* 0x000fe40000011404 */
[----:B------:R-:W-:-:S03]  /*1000*/  FSEL R4, R16, RZ, P0 ;  /* 0x000000ff10047208 */ /* 0x000fc60000000000 */
[----:B------:R-:W-:Y:S02]  /*1010*/  @!P2 IMAD.IADD R6, R8, 0x1, -R7 ;  /* 0x000000010806a824 */ /* 0x000fe400078e0a07 */
[----:B------:R-:W-:-:S03]  /*1020*/  @!P2 IMAD R15, R7, 0x100000, R15 ;  /* 0x00100000070fa824 */ /* 0x000fc600078e020f */
[----:B------:R-:W-:Y:S01]  /*1030*/  @!P2 LEA R7, R6, 0x3ff00000, 0x14 ;  /* 0x3ff000000607a811 */ /* 0x000fe200078ea0ff */
[----:B------:R-:W-:-:S06]  /*1040*/  @!P2 IMAD.MOV.U32 R6, RZ, RZ, RZ ;  /* 0x000000ffff06a224 */ /* 0x000fcc00078e00ff */
[----:B------:R-:W-:-:S11]  /*1050*/  @!P2 DMUL R4, R14, R6 ;  /* 0x000000060e04a228 */ /* 0x000fd60000000000 */
.L_x_55:
[----:B------:R-:W-:Y:S02]  /*1060*/  DFMA R6, R12, R4, R4 ;  /* 0x000000040c06722b */ /* 0x000fe40000000004 */
[----:B------:R-:W-:-:S08]  /*1070*/  DSETP.NEU.AND P0, PT, |R4|, +INF , PT ;  /* 0x7ff000000400742a */ /* 0x000fd00003f0d200 */
[----:B------:R-:W-:Y:S01]  /*1080*/  FSEL R11, R4, R6, !P0 ;  /* 0x00000006040b7208 */ /* 0x000fe20004000000 */
[----:B------:R-:W-:Y:S01]  /*1090*/  IMAD.MOV.U32 R4, RZ, RZ, R0 ;  /* 0x000000ffff047224 */ /* 0x000fe200078e0000 */
[----:B------:R-:W-:Y:S01]  /*10a0*/  FSEL R12, R5, R7, !P0 ;  /* 0x00000007050c7208 */ /* 0x000fe20004000000 */
[----:B------:R-:W-:-:S04]  /*10b0*/  IMAD.MOV.U32 R5, RZ, RZ, 0x0 ;  /* 0x00000000ff057424 */ /* 0x000fc800078e00ff */
[----:B------:R-:W-:Y:S05]  /*10c0*/  RET.REL.NODEC R4 `(_Z18pow_p_error_kernelPKdS0_Pdid) ;  /* 0xffffffec04cc7950 */ /* 0x000fea0003c3ffff */
.L_x_56:
        /* <DEDUP_REMOVED lines=11> */
.L_x_169:


//--------------------- .text._Z37cross_entropy_error_derivative_kernelPKdS0_Pdi --------------------------
	.section	.text._Z37cross_entropy_error_derivative_kernelPKdS0_Pdi,"ax",@progbits
	.align	128
        .global         _Z37cross_entropy_error_derivative_kernelPKdS0_Pdi
        .type           _Z37cross_entropy_error_derivative_kernelPKdS0_Pdi,@function
        .size           _Z37cross_entropy_error_derivative_kernelPKdS0_Pdi,(.L_x_170 - _Z37cross_entropy_error_derivative_kernelPKdS0_Pdi)
        .other          _Z37cross_entropy_error_derivative_kernelPKdS0_Pdi,@"STO_CUDA_ENTRY STV_DEFAULT"
_Z37cross_entropy_error_derivative_kernelPKdS0_Pdi:
.text._Z37cross_entropy_error_derivative_kernelPKdS0_Pdi:
[----:B------:R-:W-:Y:S01]  /*0000*/  LDC R1, c[0x0][0x37c] ;  /* 0x0000df00ff017b82 */ /* 0x000fe20000000800 */
[----:B------:R-:W0:Y:S07]  /*0010*/  S2R R0, SR_CTAID.X ;  /* 0x0000000000007919 */ /* 0x000e2e0000002500 */
[----:B------:R-:W1:Y:S01]  /*0020*/  LDC.64 R6, c[0x0][0x380] ;  /* 0x0000e000ff067b82 */ /* 0x000e620000000a00 */
[----:B------:R-:W0:Y:S01]  /*0030*/  LDCU UR6, c[0x0][0x360] ;  /* 0x00006c00ff0677ac */ /* 0x000e220008000800 */
[----:B------:R-:W0:Y:S01]  /*0040*/  S2R R3, SR_TID.X ;  /* 0x0000000000037919 */ /* 0x000e220000002100 */
[----:B------:R-:W2:Y:S05]  /*0050*/  LDCU.64 UR4, c[0x0][0x358] ;  /* 0x00006b00ff0477ac */ /* 0x000eaa0008000a00 */
[----:B------:R-:W3:Y:S01]  /*0060*/  LDC.64 R8, c[0x0][0x388] ;  /* 0x0000e200ff087b82 */ /* 0x000ee20000000a00 */
[----:B0-----:R-:W-:-:S04]  /*0070*/  IMAD R0, R0, UR6, R3 ;  /* 0x0000000600007c24 */ /* 0x001fc8000f8e0203 */
[----:B-1----:R-:W-:-:S06]  /*0080*/  IMAD.WIDE R6, R0, 0x8, R6 ;  /* 0x0000000800067825 */ /* 0x002fcc00078e0206 */
[----:B--2---:R-:W2:Y:S01]  /*0090*/  LDG.E.64 R6, desc[UR4][R6.64] ;  /* 0x0000000406067981 */ /* 0x004ea2000c1e1b00 */
[----:B---3--:R-:W-:-:S06]  /*00a0*/  IMAD.WIDE R8, R0, 0x8, R8 ;  /* 0x0000000800087825 */ /* 0x008fcc00078e0208 */
[----:B------:R-:W3:Y:S01]  /*00b0*/  LDG.E.64 R8, desc[UR4][R8.64] ;  /* 0x0000000408087981 */ /* 0x000ee2000c1e1b00 */
[----:B------:R-:W-:Y:S01]  /*00c0*/  IMAD.MOV.U32 R2, RZ, RZ, 0x1 ;  /* 0x00000001ff027424 */ /* 0x000fe200078e00ff */
[----:B------:R-:W-:Y:S01]  /*00d0*/  BSSY.RECONVERGENT B0, `(.L_x_57) ;  /* 0x0000018000007945 */ /* 0x000fe20003800200 */
[----:B--2---:R-:W-:-:S06]  /*00e0*/  DADD R4, -R6, 1 ;  /* 0x3ff0000006047429 */ /* 0x004fcc0000000100 */
[----:B------:R-:W0:Y:S02]  /*00f0*/  MUFU.RCP64H R3, R5 ;  /* 0x0000000500037308 */ /* 0x000e240000001800 */
[----:B0-----:R-:W-:-:S08]  /*0100*/  DFMA R10, -R4, R2, 1 ;  /* 0x3ff00000040a742b */ /* 0x001fd00000000102 */
[----:B------:R-:W-:-:S08]  /*0110*/  DFMA R10, R10, R10, R10 ;  /* 0x0000000a0a0a722b */ /* 0x000fd0000000000a */
[----:B------:R-:W-:Y:S02]  /*0120*/  DFMA R2, R2, R10, R2 ;  /* 0x0000000a0202722b */ /* 0x000fe40000000002 */
[----:B---3--:R-:W-:-:S06]  /*0130*/  DADD R10, -R8, 1 ;  /* 0x3ff00000080a7429 */ /* 0x008fcc0000000100 */
[----:B------:R-:W-:-:S04]  /*0140*/  DFMA R12, -R4, R2, 1 ;  /* 0x3ff00000040c742b */ /* 0x000fc80000000102 */
[----:B------:R-:W-:-:S04]  /*0150*/  FSETP.GEU.AND P1, PT, |R11|, 6.5827683646048100446e-37, PT ;  /* 0x036000000b00780b */ /* 0x000fc80003f2e200 */
        /* <DEDUP_REMOVED lines=10> */
[----:B------:R-:W-:Y:S02]  /*0200*/  IMAD.MOV.U32 R10, RZ, RZ, R4 ;  /* 0x000000ffff0a7224 */ /* 0x000fe400078e0004 */
[----:B------:R-:W-:-:S07]  /*0210*/  IMAD.MOV.U32 R11, RZ, RZ, R5 ;  /* 0x000000ffff0b7224 */ /* 0x000fce00078e0005 */
[----:B------:R-:W-:Y:S05]  /*0220*/  CALL.REL.NOINC `($__internal_4_$__cuda_sm20_div_rn_f64_full) ;  /* 0x0000000000787944 */ /* 0x000fea0003c00000 */
[----:B------:R-:W-:Y:S02]  /*0230*/  IMAD.MOV.U32 R2, RZ, RZ, R4 ;  /* 0x000000ffff027224 */ /* 0x000fe400078e0004 */
[----:B------:R-:W-:-:S07]  /*0240*/  IMAD.MOV.U32 R3, RZ, RZ, R5 ;  /* 0x000000ffff037224 */ /* 0x000fce00078e0005 */
.L_x_58:
[----:B------:R-:W-:Y:S05]  /*0250*/  BSYNC.RECONVERGENT B0 ;  /* 0x0000000000007941 */ /* 0x000fea0003800200 */
.L_x_57:
[----:B------:R-:W0:Y:S01]  /*0260*/  MUFU.RCP64H R5, R7 ;  /* 0x0000000700057308 */ /* 0x000e220000001800 */
[----:B------:R-:W-:Y:S01]  /*0270*/  IMAD.MOV.U32 R4, RZ, RZ, 0x1 ;  /* 0x00000001ff047424 */ /* 0x000fe200078e00ff */
[----:B------:R-:W-:Y:S01]  /*0280*/  FSETP.GEU.AND P1, PT, |R9|, 6.5827683646048100446e-37, PT ;  /* 0x036000000900780b */ /* 0x000fe20003f2e200 */
[----:B------:R-:W-:Y:S04]  /*0290*/  BSSY.RECONVERGENT B0, `(.L_x_59) ;  /* 0x0000012000007945 */ /* 0x000fe80003800200 */
        /* <DEDUP_REMOVED lines=17> */
.L_x_60:
[----:B------:R-:W-:Y:S05]  /*03b0*/  BSYNC.RECONVERGENT B0 ;  /* 0x0000000000007941 */ /* 0x000fea0003800200 */
.L_x_59:
[----:B------:R-:W0:Y:S01]  /*03c0*/  LDC.64 R6, c[0x0][0x390] ;  /* 0x0000e400ff067b82 */ /* 0x000e220000000a00 */
[----:B------:R-:W-:Y:S01]  /*03d0*/  DADD R2, -R4, R2 ;  /* 0x0000000004027229 */ /* 0x000fe20000000102 */
[----:B0-----:R-:W-:-:S06]  /*03e0*/  IMAD.WIDE R4, R0, 0x8, R6 ;  /* 0x0000000800047825 */ /* 0x001fcc00078e0206 */
[----:B------:R-:W-:Y:S01]  /*03f0*/  STG.E.64 desc[UR4][R4.64], R2 ;  /* 0x0000000204007986 */ /* 0x000fe2000c101b04 */
[----:B------:R-:W-:Y:S05]  /*0400*/  EXIT ;  /* 0x000000000000794d */ /* 0x000fea0003800000 */
        .weak           $__internal_4_$__cuda_sm20_div_rn_f64_full
        .type           $__internal_4_$__cuda_sm20_div_rn_f64_full,@function
        .size           $__internal_4_$__cuda_sm20_div_rn_f64_full,(.L_x_170 - $__internal_4_$__cuda_sm20_div_rn_f64_full)
$__internal_4_$__cuda_sm20_div_rn_f64_full:
        /* <DEDUP_REMOVED lines=21> */
[----:B------:R-:W-:-:S07]  /*0560*/  IMAD.MOV.U32 R19, RZ, RZ, R17 ;  /* 0x000000ffff137224 */ /* 0x000fce00078e0011 */
        /* <DEDUP_REMOVED lines=17> */
[----:B------:R-:W-:-:S04]  /*0680*/  LOP3.LUT R20, R11, 0x7ff00000, RZ, 0xc0, !PT ;  /* 0x7ff000000b147812 */ /* 0x000fc800078ec0ff */
[CC--:B------:R-:W-:Y:S02]  /*0690*/  VIADDMNMX R12, R17.reuse, -R20.reuse, 0xb9600000, !PT ;  /* 0xb9600000110c7446 */ /* 0x0c0fe40007800914 */
[----:B------:R-:W-:Y:S02]  /*06a0*/  ISETP.GE.U32.AND P0, PT, R17, R20, PT ;  /* 0x000000141100720c */ /* 0x000fe40003f06070 */
[----:B------:R-:W-:Y:S02]  /*06b0*/  VIMNMX R12, PT, PT, R12, 0x46a00000, PT ;  /* 0x46a000000c0c7848 */ /* 0x000fe40003fe0100 */
[----:B------:R-:W-:Y:S01]  /*06c0*/  SEL R13, R18, 0x63400000, !P0 ;  /* 0x63400000120d7807 */ /* 0x000fe20004000000 */
[----:B------:R-:W-:-:S04]  /*06d0*/  IMAD.MOV.U32 R18, RZ, RZ, RZ ;  /* 0x000000ffff127224 */ /* 0x000fc800078e00ff */
        /* <DEDUP_REMOVED lines=13> */
[----:B------:R-:W-:-:S06]  /*07b0*/  IMAD.MOV.U32 R4, RZ, RZ, RZ ;  /* 0x000000ffff047224 */ /* 0x000fcc00078e00ff */
[----:B------:R-:W-:-:S03]  /*07c0*/  DFMA R4, R20, -R4, R24 ;  /* 0x800000041404722b */ /* 0x000fc60000000018 */
[----:B------:R-:W-:-:S03]  /*07d0*/  LOP3.LUT R11, R19, R11, RZ, 0x3c, !PT ;  /* 0x0000000b130b7212 */ /* 0x000fc600078e3cff */
[----:B------:R-:W-:-:S04]  /*07e0*/  IADD3 R4, PT, PT, -R12, -0x43300000, RZ ;  /* 0xbcd000000c047810 */ /* 0x000fc80007ffe1ff */
[----:B------:R-:W-:-:S04]  /*07f0*/  FSETP.NEU.AND P0, PT, |R5|, R4, PT ;  /* 0x000000040500720b */ /* 0x000fc80003f0d200 */
[----:B------:R-:W-:Y:S02]  /*0800*/  FSEL R20, R18, R20, !P0 ;  /* 0x0000001412147208 */ /* 0x000fe40004000000 */
[----:B------:R-:W-:Y:S01]  /*0810*/  FSEL R21, R11, R21, !P0 ;  /* 0x000000150b157208 */ /* 0x000fe20004000000 */
[----:B------:R-:W-:Y:S06]  /*0820*/  BRA `(.L_x_63) ;  /* 0x0000000000547947 */ /* 0x000fec0003800000 */
.L_x_62:
        /* <DEDUP_REMOVED lines=16> */
.L_x_65:
[----:B------:R-:W-:Y:S01]  /*0930*/  LOP3.LUT R21, R11, 0x80000, RZ, 0xfc, !PT ;  /* 0x000800000b157812 */ /* 0x000fe200078efcff */
[----:B------:R-:W-:Y:S01]  /*0940*/  IMAD.MOV.U32 R20, RZ, RZ, R10 ;  /* 0x000000ffff147224 */ /* 0x000fe200078e000a */
[----:B------:R-:W-:Y:S06]  /*0950*/  BRA `(.L_x_63) ;  /* 0x0000000000087947 */ /* 0x000fec0003800000 */
.L_x_64:
[----:B------:R-:W-:Y:S01]  /*0960*/  LOP3.LUT R21, R13, 0x80000, RZ, 0xfc, !PT ;  /* 0x000800000d157812 */ /* 0x000fe200078efcff */
[----:B------:R-:W-:-:S07]  /*0970*/  IMAD.MOV.U32 R20, RZ, RZ, R12 ;  /* 0x000000ffff147224 */ /* 0x000fce00078e000c */
.L_x_63:
[----:B------:R-:W-:Y:S05]  /*0980*/  BSYNC.RECONVERGENT B1 ;  /* 0x0000000000017941 */ /* 0x000fea0003800200 */
.L_x_61:
[----:B------:R-:W-:Y:S02]  /*0990*/  IMAD.MOV.U32 R17, RZ, RZ, 0x0 ;  /* 0x00000000ff117424 */ /* 0x000fe400078e00ff */
[----:B------:R-:W-:Y:S02]  /*09a0*/  IMAD.MOV.U32 R4, RZ, RZ, R20 ;  /* 0x000000ffff047224 */ /* 0x000fe400078e0014 */
[----:B------:R-:W-:Y:S01]  /*09b0*/  IMAD.MOV.U32 R5, RZ, RZ, R21 ;  /* 0x000000ffff057224 */ /* 0x000fe200078e0015 */
[----:B------:R-:W-:Y:S06]  /*09c0*/  RET.REL.NODEC R16 `(_Z37cross_entropy_error_derivative_kernelPKdS0_Pdi) ;  /* 0xfffffff4108c7950 */ /* 0x000fec0003c3ffff */
.L_x_66:
        /* <DEDUP_REMOVED lines=11> */
.L_x_170:


//--------------------- .text._Z35sum_squared_error_derivative_kernelPKdS0_Pdi --------------------------
	.section	.text._Z35sum_squared_error_derivative_kernelPKdS0_Pdi,"ax",@progbits
	.align	128
        .global         _Z35sum_squared_error_derivative_kernelPKdS0_Pdi
        .type           _Z35sum_squared_error_derivative_kernelPKdS0_Pdi,@function
        .size           _Z35sum_squared_error_derivative_kernelPKdS0_Pdi,(.L_x_185 - _Z35sum_squared_error_derivative_kernelPKdS0_Pdi)
        .other          _Z35sum_squared_error_derivative_kernelPKdS0_Pdi,@"STO_CUDA_ENTRY STV_DEFAULT"
_Z35sum_squared_error_derivative_kernelPKdS0_Pdi:
.text._Z35sum_squared_error_derivative_kernelPKdS0_Pdi:
        /* <DEDUP_REMOVED lines=10> */
[C---:B---3--:R-:W-:Y:S02]  /*00a0*/  IMAD.WIDE R4, R11.reuse, 0x8, R4 ;  /* 0x000000080b047825 */ /* 0x048fe400078e0204 */
[----:B--2---:R-:W2:Y:S04]  /*00b0*/  LDG.E.64 R2, desc[UR4][R2.64] ;  /* 0x0000000402027981 */ /* 0x004ea8000c1e1b00 */
[----:B------:R-:W2:Y:S01]  /*00c0*/  LDG.E.64 R4, desc[UR4][R4.64] ;  /* 0x0000000404047981 */ /* 0x000ea2000c1e1b00 */
[----:B----4-:R-:W-:Y:S01]  /*00d0*/  IMAD.WIDE R8, R11, 0x8, R8 ;  /* 0x000000080b087825 */ /* 0x010fe200078e0208 */
[----:B--2---:R-:W-:-:S08]  /*00e0*/  DADD R6, R2, -R4 ;  /* 0x0000000002067229 */ /* 0x004fd00000000804 */
[----:B------:R-:W-:-:S07]  /*00f0*/  DADD R6, R6, R6 ;  /* 0x0000000006067229 */ /* 0x000fce0000000006 */
[----:B------:R-:W-:Y:S01]  /*0100*/  STG.E.64 desc[UR4][R8.64], R6 ;  /* 0x0000000608007986 */ /* 0x000fe2000c101b04 */
[----:B------:R-:W-:Y:S05]  /*0110*/  EXIT ;  /* 0x000000000000794d */ /* 0x000fea0003800000 */
.L_x_67:
        /* <DEDUP_REMOVED lines=14> */
.L_x_185:


//--------------------- .text._Z36mean_squared_error_derivative_kernelPKdS0_Pdi --------------------------
	.section	.text._Z36mean_squared_error_derivative_kernelPKdS0_Pdi,"ax",@progbits
	.align	128
        .global         _Z36mean_squared_error_derivative_kernelPKdS0_Pdi
        .type           _Z36mean_squared_error_derivative_kernelPKdS0_Pdi,@function
        .size           _Z36mean_squared_error_derivative_kernelPKdS0_Pdi,(.L_x_186 - _Z36mean_squared_error_derivative_kernelPKdS0_Pdi)
        .other          _Z36mean_squared_error_derivative_kernelPKdS0_Pdi,@"STO_CUDA_ENTRY STV_DEFAULT"
_Z36mean_squared_error_derivative_kernelPKdS0_Pdi:
.text._Z36mean_squared_error_derivative_kernelPKdS0_Pdi:
        /* <DEDUP_REMOVED lines=18> */
.L_x_68:
        /* <DEDUP_REMOVED lines=14> */
.L_x_186:


//--------------------- .text._Z36exponential_linear_derivative_kernelPKdPdi --------------------------
	.section	.text._Z36exponential_linear_derivative_kernelPKdPdi,"ax",@progbits
	.align	128
        .global         _Z36exponential_linear_derivative_kernelPKdPdi
        .type           _Z36exponential_linear_derivative_kernelPKdPdi,@function
        .size           _Z36exponential_linear_derivative_kernelPKdPdi,(.L_x_187 - _Z36exponential_linear_derivative_kernelPKdPdi)
        .other          _Z36exponential_linear_derivative_kernelPKdPdi,@"STO_CUDA_ENTRY STV_DEFAULT"
_Z36exponential_linear_derivative_kernelPKdPdi:
.text._Z36exponential_linear_derivative_kernelPKdPdi:
        /* <DEDUP_REMOVED lines=10> */
[----:B------:R-:W-:Y:S01]  /*00a0*/  BSSY.RECONVERGENT B0, `(.L_x_69) ;  /* 0x000003c000007945 */ /* 0x000fe20003800200 */
[----:B---3--:R-:W-:-:S04]  /*00b0*/  IMAD.WIDE R4, R7, 0x8, R4 ;  /* 0x0000000807047825 */ /* 0x008fc800078e0204 */
[----:B------:R-:W-:Y:S02]  /*00c0*/  IMAD.MOV.U32 R8, RZ, RZ, 0x0 ;  /* 0x00000000ff087424 */ /* 0x000fe400078e00ff */
[----:B------:R-:W-:Y:S01]  /*00d0*/  IMAD.MOV.U32 R9, RZ, RZ, 0x3ff00000 ;  /* 0x3ff00000ff097424 */ /* 0x000fe200078e00ff */
[----:B--2---:R-:W-:-:S14]  /*00e0*/  DSETP.GEU.AND P0, PT, R2, RZ, PT ;  /* 0x000000ff0200722a */ /* 0x004fdc0003f0e000 */
[----:B------:R-:W-:Y:S05]  /*00f0*/  @P0 BRA `(.L_x_70) ;  /* 0x0000000000d80947 */ /* 0x000fea0003800000 */
[----:B------:R-:W-:Y:S01]  /*0100*/  MOV R6, 0x652b82fe ;  /* 0x652b82fe00067802 */ /* 0x000fe20000000f00 */
[----:B------:R-:W-:Y:S01]  /*0110*/  IMAD.MOV.U32 R7, RZ, RZ, 0x3ff71547 ;  /* 0x3ff71547ff077424 */ /* 0x000fe200078e00ff */
[----:B------:R-:W-:Y:S01]  /*0120*/  UMOV UR6, 0xfefa39ef ;  /* 0xfefa39ef00067882 */ /* 0x000fe20000000000 */
[----:B------:R-:W-:Y:S01]  /*0130*/  UMOV UR7, 0x3fe62e42 ;  /* 0x3fe62e4200077882 */ /* 0x000fe20000000000 */
[----:B------:R-:W-:-:S03]  /*0140*/  FSETP.GEU.AND P0, PT, |R3|, 4.1917929649353027344, PT ;  /* 0x4086232b0300780b */ /* 0x000fc60003f0e200 */
[----:B------:R-:W-:-:S08]  /*0150*/  DFMA R6, R2, R6, 6.75539944105574400000e+15 ;  /* 0x433800000206742b */ /* 0x000fd00000000006 */
[----:B------:R-:W-:-:S08]  /*0160*/  DADD R8, R6, -6.75539944105574400000e+15 ;  /* 0xc338000006087429 */ /* 0x000fd00000000000 */
[----:B------:R-:W-:Y:S01]  /*0170*/  DFMA R10, R8, -UR6, R2 ;  /* 0x80000006080a7c2b */ /* 0x000fe20008000002 */
[----:B------:R-:W-:Y:S01]  /*0180*/  UMOV UR6, 0x3b39803f ;  /* 0x3b39803f00067882 */ /* 0x000fe20000000000 */
[----:B------:R-:W-:-:S06]  /*0190*/  UMOV UR7, 0x3c7abc9e ;  /* 0x3c7abc9e00077882 */ /* 0x000fcc0000000000 */
[----:B------:R-:W-:Y:S01]  /*01a0*/  DFMA R8, R8, -UR6, R10 ;  /* 0x8000000608087c2b */ /* 0x000fe2000800000a */
[----:B------:R-:W-:Y:S01]  /*01b0*/  UMOV UR6, 0x69ce2bdf ;  /* 0x69ce2bdf00067882 */ /* 0x000fe20000000000 */
[----:B------:R-:W-:Y:S01]  /*01c0*/  MOV R10, 0xfca213ea ;  /* 0xfca213ea000a7802 */ /* 0x000fe20000000f00 */
[----:B------:R-:W-:Y:S01]  /*01d0*/  IMAD.MOV.U32 R11, RZ, RZ, 0x3e928af3 ;  /* 0x3e928af3ff0b7424 */ /* 0x000fe200078e00ff */
[----:B------:R-:W-:-:S05]  /*01e0*/  UMOV UR7, 0x3e5ade15 ;  /* 0x3e5ade1500077882 */ /* 0x000fca0000000000 */
        /* <DEDUP_REMOVED lines=27> */
[----:B------:R-:W-:Y:S01]  /*03a0*/  LEA R9, R6, R11, 0x14 ;  /* 0x0000000b06097211 */ /* 0x000fe200078ea0ff */
[----:B------:R-:W-:Y:S01]  /*03b0*/  IMAD.MOV.U32 R8, RZ, RZ, R10 ;  /* 0x000000ffff087224 */ /* 0x000fe200078e000a */
[----:B------:R-:W-:Y:S06]  /*03c0*/  @!P0 BRA `(.L_x_70) ;  /* 0x0000000000248947 */ /* 0x000fec0003800000 */
[----:B------:R-:W-:Y:S02]  /*03d0*/  FSETP.GEU.AND P0, PT, |R3|, 4.2275390625, PT ;  /* 0x408748000300780b */ /* 0x000fe40003f0e200 */
[----:B------:R-:W-:-:S11]  /*03e0*/  CS2R R8, SRZ ;  /* 0x0000000000087805 */ /* 0x000fd6000001ff00 */
[----:B------:R-:W-:-:S04]  /*03f0*/  @!P0 LEA.HI R0, R6, R6, RZ, 0x1 ;  /* 0x0000000606008211 */ /* 0x000fc800078f08ff */
[----:B------:R-:W-:-:S04]  /*0400*/  @!P0 SHF.R.S32.HI R3, RZ, 0x1, R0 ;  /* 0x00000001ff038819 */ /* 0x000fc80000011400 */
[----:B------:R-:W-:Y:S01]  /*0410*/  @!P0 IADD3 R2, PT, PT, R6, -R3, RZ ;  /* 0x8000000306028210 */ /* 0x000fe20007ffe0ff */
[----:B------:R-:W-:-:S03]  /*0420*/  @!P0 IMAD R11, R3, 0x100000, R11 ;  /* 0x00100000030b8824 */ /* 0x000fc600078e020b */
[----:B------:R-:W-:Y:S02]  /*0430*/  @!P0 LEA R3, R2, 0x3ff00000, 0x14 ;  /* 0x3ff0000002038811 */ /* 0x000fe400078ea0ff */
[----:B------:R-:W-:-:S06]  /*0440*/  @!P0 MOV R2, RZ ;  /* 0x000000ff00028202 */ /* 0x000fcc0000000f00 */
[----:B------:R-:W-:-:S11]  /*0450*/  @!P0 DMUL R8, R10, R2 ;  /* 0x000000020a088228 */ /* 0x000fd60000000000 */
.L_x_70:
[----:B------:R-:W-:Y:S05]  /*0460*/  BSYNC.RECONVERGENT B0 ;  /* 0x0000000000007941 */ /* 0x000fea0003800200 */
.L_x_69:
[----:B------:R-:W-:Y:S01]  /*0470*/  STG.E.64 desc[UR4][R4.64], R8 ;  /* 0x0000000804007986 */ /* 0x000fe2000c101b04 */
[----:B------:R-:W-:Y:S05]  /*0480*/  EXIT ;  /* 0x000000000000794d */ /* 0x000fea0003800000 */
.L_x_71:
        /* <DEDUP_REMOVED lines=15> */
.L_x_187:


//--------------------- .text._Z31hard_logistic_derivative_kernelPKdPdi --------------------------
	.section	.text._Z31hard_logistic_derivative_kernelPKdPdi,"ax",@progbits
	.align	128
        .global         _Z31hard_logistic_derivative_kernelPKdPdi
        .type           _Z31hard_logistic_derivative_kernelPKdPdi,@function
        .size           _Z31hard_logistic_derivative_kernelPKdPdi,(.L_x_188 - _Z31hard_logistic_derivative_kernelPKdPdi)
        .other          _Z31hard_logistic_derivative_kernelPKdPdi,@"STO_CUDA_ENTRY STV_DEFAULT"
_Z31hard_logistic_derivative_kernelPKdPdi:
.text._Z31hard_logistic_derivative_kernelPKdPdi:
        /* <DEDUP_REMOVED lines=10> */
[----:B---3--:R-:W-:Y:S01]  /*00a0*/  IMAD.WIDE R4, R9, 0x8, R4 ;  /* 0x0000000809047825 */ /* 0x008fe200078e0204 */
[----:B--2---:R-:W-:-:S06]  /*00b0*/  DSETP.GT.AND P0, PT, |R2|, 2.5, PT ;  /* 0x400400000200742a */ /* 0x004fcc0003f04200 */
[----:B------:R-:W-:Y:S02]  /*00c0*/  FSEL R6, RZ, -1.5881868392106855534e-23, P0 ;  /* 0x9999999aff067808 */ /* 0x000fe40000000000 */
[----:B------:R-:W-:-:S05]  /*00d0*/  FSEL R7, RZ, 1.5749999284744262695, P0 ;  /* 0x3fc99999ff077808 */ /* 0x000fca0000000000 */
[----:B------:R-:W-:Y:S01]  /*00e0*/  STG.E.64 desc[UR4][R4.64], R6 ;  /* 0x0000000604007986 */ /* 0x000fe2000c101b04 */
[----:B------:R-:W-:Y:S05]  /*00f0*/  EXIT ;  /* 0x000000000000794d */ /* 0x000fea0003800000 */
.L_x_72:
        /* <DEDUP_REMOVED lines=16> */
.L_x_188:


//--------------------- .text._Z27soft_sign_derivative_kernelPKdPdi --------------------------
	.section	.text._Z27soft_sign_derivative_kernelPKdPdi,"ax",@progbits
	.align	128
        .global         _Z27soft_sign_derivative_kernelPKdPdi
        .type           _Z27soft_sign_derivative_kernelPKdPdi,@function
        .size           _Z27soft_sign_derivative_kernelPKdPdi,(.L_x_172 - _Z27soft_sign_derivative_kernelPKdPdi)
        .other          _Z27soft_sign_derivative_kernelPKdPdi,@"STO_CUDA_ENTRY STV_DEFAULT"
_Z27soft_sign_derivative_kernelPKdPdi:
.text._Z27soft_sign_derivative_kernelPKdPdi:
[----:B------:R-:W-:Y:S01]  /*0000*/  LDC R1, c[0x0][0x37c] ;  /* 0x0000df00ff017b82 */ /* 0x000fe20000000800 */
[----:B------:R-:W0:Y:S07]  /*0010*/  S2R R2, SR_CTAID.X ;  /* 0x0000000000027919 */ /* 0x000e2e0000002500 */
[----:B------:R-:W1:Y:S01]  /*0020*/  LDC.64 R4, c[0x0][0x380] ;  /* 0x0000e000ff047b82 */ /* 0x000e620000000a00 */
[----:B------:R-:W0:Y:S01]  /*0030*/  LDCU UR4, c[0x0][0x360] ;  /* 0x00006c00ff0477ac */ /* 0x000e220008000800 */
[----:B------:R-:W0:Y:S01]  /*0040*/  S2R R3, SR_TID.X ;  /* 0x0000000000037919 */ /* 0x000e220000002100 */
[----:B------:R-:W2:Y:S01]  /*0050*/  LDCU.64 UR8, c[0x0][0x358] ;  /* 0x00006b00ff0877ac */ /* 0x000ea20008000a00 */
[----:B0-----:R-:W-:-:S04]  /*0060*/  IMAD R2, R2, UR4, R3 ;  /* 0x0000000402027c24 */ /* 0x001fc8000f8e0203 */
[----:B-1----:R-:W-:-:S06]  /*0070*/  IMAD.WIDE R4, R2, 0x8, R4 ;  /* 0x0000000802047825 */ /* 0x002fcc00078e0204 */
[----:B--2---:R-:W2:Y:S01]  /*0080*/  LDG.E.64 R4, desc[UR8][R4.64] ;  /* 0x0000000804047981 */ /* 0x004ea2000c1e1b00 */
[----:B------:R-:W-:Y:S01]  /*0090*/  UMOV UR4, URZ ;  /* 0x000000ff00047c82 */ /* 0x000fe20008000000 */
[----:B------:R-:W-:Y:S01]  /*00a0*/  UMOV UR5, 0x40000000 ;  /* 0x4000000000057882 */ /* 0x000fe20000000000 */
[----:B--2---:R-:W-:-:S14]  /*00b0*/  DSETP.GEU.AND P0, PT, R4, RZ, PT ;  /* 0x000000ff0400722a */ /* 0x004fdc0003f0e000 */
[----:B------:R-:W-:Y:S05]  /*00c0*/  @P0 BRA `(.L_x_73) ;  /* 0x0000000000a00947 */ /* 0x000fea0003800000 */
[----:B------:R-:W-:Y:S01]  /*00d0*/  DADD R26, -R4, 1 ;  /* 0x3ff00000041a7429 */ /* 0x000fe20000000100 */
[----:B------:R-:W-:Y:S01]  /*00e0*/  BSSY.RECONVERGENT B0, `(.L_x_74) ;  /* 0x0000006000007945 */ /* 0x000fe20003800200 */
[----:B------:R-:W-:-:S06]  /*00f0*/  MOV R0, 0x140 ;  /* 0x0000014000007802 */ /* 0x000fcc0000000f00 */
[----:B------:R-:W-:-:S10]  /*0100*/  DADD R4, -RZ, |R26| ;  /* 0x00000000ff047229 */ /* 0x000fd4000000051a */
[----:B------:R-:W-:Y:S02]  /*0110*/  IMAD.MOV.U32 R22, RZ, RZ, R4 ;  /* 0x000000ffff167224 */ /* 0x000fe400078e0004 */
[----:B------:R-:W-:-:S07]  /*0120*/  IMAD.MOV.U32 R3, RZ, RZ, R5 ;  /* 0x000000ffff037224 */ /* 0x000fce00078e0005 */
[----:B------:R-:W-:Y:S05]  /*0130*/  CALL.REL.NOINC `($_Z27soft_sign_derivative_kernelPKdPdi$__internal_accurate_pow) ;  /* 0x0000000400e47944 */ /* 0x000fea0003c00000 */
[----:B------:R-:W-:Y:S05]  /*0140*/  BSYNC.RECONVERGENT B0 ;  /* 0x0000000000007941 */ /* 0x000fea0003800200 */
.L_x_74:
[C---:B------:R-:W-:Y:S01]  /*0150*/  DADD R4, R26.reuse, 2 ;  /* 0x400000001a047429 */ /* 0x040fe20000000000 */
[----:B------:R-:W-:Y:S01]  /*0160*/  BSSY.RECONVERGENT B0, `(.L_x_75) ;  /* 0x0000018000007945 */ /* 0x000fe20003800200 */
[C---:B------:R-:W-:Y:S02]  /*0170*/  DSETP.NEU.AND P0, PT, |R26|.reuse, +INF , PT ;  /* 0x7ff000001a00742a */ /* 0x040fe40003f0d200 */
[----:B------:R-:W-:-:S06]  /*0180*/  DSETP.NEU.AND P1, PT, R26, RZ, PT ;  /* 0x000000ff1a00722a */ /* 0x000fcc0003f2d000 */
[----:B------:R-:W-:Y:S01]  /*0190*/  LOP3.LUT R4, R5, 0x7ff00000, RZ, 0xc0, !PT ;  /* 0x7ff0000005047812 */ /* 0x000fe200078ec0ff */
[----:B------:R-:W-:-:S03]  /*01a0*/  IMAD.MOV.U32 R5, RZ, RZ, R10 ;  /* 0x000000ffff057224 */ /* 0x000fc600078e000a */
[----:B------:R-:W-:Y:S01]  /*01b0*/  ISETP.NE.OR P0, PT, R4, 0x7ff00000, P0 ;  /* 0x7ff000000400780c */ /* 0x000fe20000705670 */
[----:B------:R-:W-:-:S03]  /*01c0*/  IMAD.MOV.U32 R4, RZ, RZ, R3 ;  /* 0x000000ffff047224 */ /* 0x000fc600078e0003 */
[----:B------:R-:W-:-:S09]  /*01d0*/  @!P1 CS2R R4, SRZ ;  /* 0x0000000000049805 */ /* 0x000fd2000001ff00 */
[----:B------:R-:W-:Y:S01]  /*01e0*/  @!P0 MOV R5, 0x7ff00000 ;  /* 0x7ff0000000058802 */ /* 0x000fe20000000f00 */
[----:B------:R-:W-:Y:S01]  /*01f0*/  @!P0 IMAD.MOV.U32 R4, RZ, RZ, 0x0 ;  /* 0x00000000ff048424 */ /* 0x000fe200078e00ff */
[----:B------:R-:W-:Y:S02]  /*0200*/  DSETP.NEU.AND P0, PT, R26, 1, PT ;  /* 0x3ff000001a00742a */ /* 0x000fe40003f0d000 */
[----:B------:R-:W0:Y:S01]  /*0210*/  MUFU.RCP64H R7, R5 ;  /* 0x0000000500077308 */ /* 0x000e220000001800 */
[----:B------:R-:W-:-:S05]  /*0220*/  VIADD R6, R5, 0x300402 ;  /* 0x0030040205067836 */ /* 0x000fca0000000000 */
[----:B------:R-:W-:Y:S01]  /*0230*/  FSETP.GEU.AND P1, PT, |R6|, 5.8789094863358348022e-39, PT ;  /* 0x004004020600780b */ /* 0x000fe20003f2e200 */
[----:B0-----:R-:W-:-:S08]  /*0240*/  DFMA R8, R6, -R4, 1 ;  /* 0x3ff000000608742b */ /* 0x001fd00000000804 */
[----:B------:R-:W-:-:S08]  /*0250*/  DFMA R8, R8, R8, R8 ;  /* 0x000000080808722b */ /* 0x000fd00000000008 */
[----:B------:R-:W-:-:S08]  /*0260*/  DFMA R8, R6, R8, R6 ;  /* 0x000000080608722b */ /* 0x000fd00000000006 */
[----:B------:R-:W-:-:S08]  /*0270*/  DFMA R10, R8, -R4, 1 ;  /* 0x3ff00000080a742b */ /* 0x000fd00000000804 */
[----:B------:R-:W-:Y:S01]  /*0280*/  DFMA R8, R8, R10, R8 ;  /* 0x0000000a0808722b */ /* 0x000fe20000000008 */
[----:B------:R-:W-:Y:S10]  /*0290*/  @P1 BRA `(.L_x_76) ;  /* 0x0000000000101947 */ /* 0x000ff40003800000 */
[----:B------:R-:W-:-:S05]  /*02a0*/  LOP3.LUT R0, R5, 0x7fffffff, RZ, 0xc0, !PT ;  /* 0x7fffffff05007812 */ /* 0x000fca00078ec0ff */
[----:B------:R-:W-:Y:S01]  /*02b0*/  VIADD R8, R0, 0xfff00000 ;  /* 0xfff0000000087836 */ /* 0x000fe20000000000 */
[----:B------:R-:W-:-:S07]  /*02c0*/  MOV R0, 0x2e0 ;  /* 0x000002e000007802 */ /* 0x000fce0000000f00 */
[----:B------:R-:W-:Y:S05]  /*02d0*/  CALL.REL.NOINC `($__internal_5_$__cuda_sm20_dblrcp_rn_slowpath_v3) ;  /* 0x0000000000d47944 */ /* 0x000fea0003c00000 */
.L_x_76:
[----:B------:R-:W-:Y:S05]  /*02e0*/  BSYNC.RECONVERGENT B0 ;  /* 0x0000000000007941 */ /* 0x000fea0003800200 */
.L_x_75:
[----:B------:R-:W0:Y:S01]  /*02f0*/  LDC.64 R6, c[0x0][0x388] ;  /* 0x0000e200ff067b82 */ /* 0x000e220000000a00 */
[----:B------:R-:W-:Y:S02]  /*0300*/  FSEL R4, R8, RZ, P0 ;  /* 0x000000ff08047208 */ /* 0x000fe40000000000 */
[----:B------:R-:W-:Y:S01]  /*0310*/  FSEL R5, R9, 1.875, P0 ;  /* 0x3ff0000009057808 */ /* 0x000fe20000000000 */
[----:B0-----:R-:W-:-:S05]  /*0320*/  IMAD.WIDE R2, R2, 0x8, R6 ;  /* 0x0000000802027825 */ /* 0x001fca00078e0206 */
[----:B------:R-:W-:Y:S01]  /*0330*/  STG.E.64 desc[UR8][R2.64], R4 ;  /* 0x0000000402007986 */ /* 0x000fe2000c101b08 */
[----:B------:R-:W-:Y:S05]  /*0340*/  EXIT ;  /* 0x000000000000794d */ /* 0x000fea0003800000 */
.L_x_73:
[----:B------:R-:W-:Y:S01]  /*0350*/  DADD R26, R4, 1 ;  /* 0x3ff00000041a7429 */ /* 0x000fe20000000000 */
[----:B------:R-:W-:Y:S01]  /*0360*/  BSSY.RECONVERGENT B0, `(.L_x_77) ;  /* 0x0000006000007945 */ /* 0x000fe20003800200 */
[----:B------:R-:W-:-:S06]  /*0370*/  MOV R0, 0x3c0 ;  /* 0x000003c000007802 */ /* 0x000fcc0000000f00 */
[----:B------:R-:W-:-:S10]  /*0380*/  DADD R4, -RZ, |R26| ;  /* 0x00000000ff047229 */ /* 0x000fd4000000051a */
[----:B------:R-:W-:Y:S02]  /*0390*/  IMAD.MOV.U32 R22, RZ, RZ, R4 ;  /* 0x000000ffff167224 */ /* 0x000fe400078e0004 */
[----:B------:R-:W-:-:S07]  /*03a0*/  IMAD.MOV.U32 R3, RZ, RZ, R5 ;  /* 0x000000ffff037224 */ /* 0x000fce00078e0005 */
[----:B------:R-:W-:Y:S05]  /*03b0*/  CALL.REL.NOINC `($_Z27soft_sign_derivative_kernelPKdPdi$__internal_accurate_pow) ;  /* 0x0000000400447944 */ /* 0x000fea0003c00000 */
[----:B------:R-:W-:Y:S05]  /*03c0*/  BSYNC.RECONVERGENT B0 ;  /* 0x0000000000007941 */ /* 0x000fea0003800200 */
.L_x_77:
[C---:B------:R-:W-:Y:S01]  /*03d0*/  DADD R4, R26.reuse, 2 ;  /* 0x400000001a047429 */ /* 0x040fe20000000000 */
[----:B------:R-:W-:Y:S01]  /*03e0*/  BSSY.RECONVERGENT B0, `(.L_x_78) ;  /* 0x000000e000007945 */ /* 0x000fe20003800200 */
[----:B------:R-:W-:-:S08]  /*03f0*/  DSETP.NEU.AND P0, PT, R26, RZ, PT ;  /* 0x000000ff1a00722a */ /* 0x000fd00003f0d000 */
[----:B------:R-:W-:Y:S01]  /*0400*/  LOP3.LUT R4, R5, 0x7ff00000, RZ, 0xc0, !PT ;  /* 0x7ff0000005047812 */ /* 0x000fe200078ec0ff */
[----:B------:R-:W-:-:S03]  /*0410*/  IMAD.MOV.U32 R5, RZ, RZ, R10 ;  /* 0x000000ffff057224 */ /* 0x000fc600078e000a */
[----:B------:R-:W-:Y:S02]  /*0420*/  ISETP.NE.AND P1, PT, R4, 0x7ff00000, PT ;  /* 0x7ff000000400780c */ /* 0x000fe40003f25270 */
[----:B------:R-:W-:Y:S02]  /*0430*/  MOV R4, R3 ;  /* 0x0000000300047202 */ /* 0x000fe40000000f00 */
[----:B------:R-:W-:-:S09]  /*0440*/  @!P0 CS2R R4, SRZ ;  /* 0x0000000000048805 */ /* 0x000fd2000001ff00 */
[----:B------:R-:W-:Y:S05]  /*0450*/  @P1 BRA `(.L_x_79) ;  /* 0x0000000000181947 */ /* 0x000fea0003800000 */
[----:B------:R-:W-:-:S14]  /*0460*/  DSETP.NAN.AND P0, PT, R26, R26, PT ;  /* 0x0000001a1a00722a */ /* 0x000fdc0003f08000 */
[----:B------:R-:W-:Y:S01]  /*0470*/  @P0 DADD R4, R26, 2 ;  /* 0x400000001a040429 */ /* 0x000fe20000000000 */
[----:B------:R-:W-:Y:S10]  /*0480*/  @P0 BRA `(.L_x_79) ;  /* 0x00000000000c0947 */ /* 0x000ff40003800000 */
[----:B------:R-:W-:-:S14]  /*0490*/  DSETP.NEU.AND P0, PT, |R26|, +INF , PT ;  /* 0x7ff000001a00742a */ /* 0x000fdc0003f0d200 */
[----:B------:R-:W-:Y:S02]  /*04a0*/  @!P0 IMAD.MOV.U32 R4, RZ, RZ, 0x0 ;  /* 0x00000000ff048424 */ /* 0x000fe400078e00ff */
[----:B------:R-:W-:-:S07]  /*04b0*/  @!P0 IMAD.MOV.U32 R5, RZ, RZ, 0x7ff00000 ;  /* 0x7ff00000ff058424 */ /* 0x000fce00078e00ff */
.L_x_79:
[----:B------:R-:W-:Y:S05]  /*04c0*/  BSYNC.RECONVERGENT B0 ;  /* 0x0000000000007941 */ /* 0x000fea0003800200 */
.L_x_78:
[----:B------:R-:W0:Y:S01]  /*04d0*/  MUFU.RCP64H R7, R5 ;  /* 0x0000000500077308 */ /* 0x000e220000001800 */
[----:B------:R-:W-:Y:S01]  /*04e0*/  VIADD R6, R5, 0x300402 ;  /* 0x0030040205067836 */ /* 0x000fe20000000000 */
[----:B------:R-:W-:Y:S01]  /*04f0*/  BSSY.RECONVERGENT B0, `(.L_x_80) ;  /* 0x000000d000007945 */ /* 0x000fe20003800200 */
[----:B------:R-:W-:-:S03]  /*0500*/  DSETP.NEU.AND P0, PT, R26, 1, PT ;  /* 0x3ff000001a00742a */ /* 0x000fc60003f0d000 */
[----:B------:R-:W-:Y:S01]  /*0510*/  FSETP.GEU.AND P1, PT, |R6|, 5.8789094863358348022e-39, PT ;  /* 0x004004020600780b */ /* 0x000fe20003f2e200 */
[----:B0-----:R-:W-:-:S08]  /*0520*/  DFMA R8, R6, -R4, 1 ;  /* 0x3ff000000608742b */ /* 0x001fd00000000804 */
[----:B------:R-:W-:-:S08]  /*0530*/  DFMA R8, R8, R8, R8 ;  /* 0x000000080808722b */ /* 0x000fd00000000008 */
[----:B------:R-:W-:-:S08]  /*0540*/  DFMA R8, R6, R8, R6 ;  /* 0x000000080608722b */ /* 0x000fd00000000006 */
[----:B------:R-:W-:-:S08]  /*0550*/  DFMA R10, R8, -R4, 1 ;  /* 0x3ff00000080a742b */ /* 0x000fd00000000804 */
[----:B------:R-:W-:Y:S01]  /*0560*/  DFMA R8, R8, R10, R8 ;  /* 0x0000000a0808722b */ /* 0x000fe20000000008 */
[----:B------:R-:W-:Y:S10]  /*0570*/  @P1 BRA `(.L_x_81) ;  /* 0x0000000000101947 */ /* 0x000ff40003800000 */
[----:B------:R-:W-:-:S04]  /*0580*/  LOP3.LUT R0, R5, 0x7fffffff, RZ, 0xc0, !PT ;  /* 0x7fffffff05007812 */ /* 0x000fc800078ec0ff */
[----:B------:R-:W-:Y:S02]  /*0590*/  IADD3 R8, PT, PT, R0, -0x100000, RZ ;  /* 0xfff0000000087810 */ /* 0x000fe40007ffe0ff */
[----:B------:R-:W-:-:S07]  /*05a0*/  MOV R0, 0x5c0 ;  /* 0x000005c000007802 */ /* 0x000fce0000000f00 */
[----:B------:R-:W-:Y:S05]  /*05b0*/  CALL.REL.NOINC `($__internal_5_$__cuda_sm20_dblrcp_rn_slowpath_v3) ;  /* 0x00000000001c7944 */ /* 0x000fea0003c00000 */
.L_x_81:
[----:B------:R-:W-:Y:S05]  /*05c0*/  BSYNC.RECONVERGENT B0 ;  /* 0x0000000000007941 */ /* 0x000fea0003800200 */
.L_x_80:
[----:B------:R-:W0:Y:S01]  /*05d0*/  LDC.64 R6, c[0x0][0x388] ;  /* 0x0000e200ff067b82 */ /* 0x000e220000000a00 */
[----:B------:R-:W-:Y:S02]  /*05e0*/  FSEL R4, R8, RZ, P0 ;  /* 0x000000ff08047208 */ /* 0x000fe40000000000 */
[----:B------:R-:W-:Y:S01]  /*05f0*/  FSEL R5, R9, 1.875, P0 ;  /* 0x3ff0000009057808 */ /* 0x000fe20000000000 */
[----:B0-----:R-:W-:-:S05]  /*0600*/  IMAD.WIDE R6, R2, 0x8, R6 ;  /* 0x0000000802067825 */ /* 0x001fca00078e0206 */
[----:B------:R-:W-:Y:S01]  /*0610*/  STG.E.64 desc[UR8][R6.64], R4 ;  /* 0x0000000406007986 */ /* 0x000fe2000c101b08 */
[----:B------:R-:W-:Y:S05]  /*0620*/  EXIT ;  /* 0x000000000000794d */ /* 0x000fea0003800000 */
        .weak           $__internal_5_$__cuda_sm20_dblrcp_rn_slowpath_v3
        .type           $__internal_5_$__cuda_sm20_dblrcp_rn_slowpath_v3,@function
        .size           $__internal_5_$__cuda_sm20_dblrcp_rn_slowpath_v3,($_Z27soft_sign_derivative_kernelPKdPdi$__internal_accurate_pow - $__internal_5_$__cuda_sm20_dblrcp_rn_slowpath_v3)
$__internal_5_$__cuda_sm20_dblrcp_rn_slowpath_v3:
[----:B------:R-:W-:Y:S01]  /*0630*/  DSETP.GTU.AND P1, PT, |R4|, +INF , PT ;  /* 0x7ff000000400742a */ /* 0x000fe20003f2c200 */
[----:B------:R-:W-:-:S13]  /*0640*/  BSSY.RECONVERGENT B1, `(.L_x_82) ;  /* 0x0000023000017945 */ /* 0x000fda0003800200 */
[----:B------:R-:W-:Y:S05]  /*0650*/  @P1 BRA `(.L_x_83) ;  /* 0x00000000007c1947 */ /* 0x000fea0003800000 */
[----:B------:R-:W-:-:S05]  /*0660*/  LOP3.LUT R9, R5, 0x7fffffff, RZ, 0xc0, !PT ;  /* 0x7fffffff05097812 */ /* 0x000fca00078ec0ff */
[----:B------:R-:W-:-:S05]  /*0670*/  VIADD R3, R9, 0xffffffff ;  /* 0xffffffff09037836 */ /* 0x000fca0000000000 */
[----:B------:R-:W-:-:S13]  /*0680*/  ISETP.GE.U32.AND P1, PT, R3, 0x7fefffff, PT ;  /* 0x7fefffff0300780c */ /* 0x000fda0003f26070 */
[----:B------:R-:W-:Y:S01]  /*0690*/  @P1 LOP3.LUT R7, R5, 0x7ff00000, RZ, 0x3c, !PT ;  /* 0x7ff0000005071812 */ /* 0x000fe200078e3cff */
[----:B------:R-:W-:Y:S01]  /*06a0*/  @P1 IMAD.MOV.U32 R6, RZ, RZ, RZ ;  /* 0x000000ffff061224 */ /* 0x000fe200078e00ff */
[----:B------:R-:W-:Y:S06]  /*06b0*/  @P1 BRA `(.L_x_84) ;  /* 0x00000000006c1947 */ /* 0x000fec0003800000 */
[----:B------:R-:W-:-:S13]  /*06c0*/  ISETP.GE.U32.AND P1, PT, R9, 0x1000001, PT ;  /* 0x010000010900780c */ /* 0x000fda0003f26070 */
[----:B------:R-:W-:Y:S05]  /*06d0*/  @!P1 BRA `(.L_x_85) ;  /* 0x0000000000349947 */ /* 0x000fea0003800000 */
[----:B------:R-:W-:Y:S02]  /*06e0*/  VIADD R7, R5, 0xc0200000 ;  /* 0xc020000005077836 */ /* 0x000fe40000000000 */
[----:B------:R-:W-:Y:S02]  /*06f0*/  IMAD.MOV.U32 R6, RZ, RZ, R4 ;  /* 0x000000ffff067224 */ /* 0x000fe400078e0004 */
[----:B------:R-:W0:Y:S04]  /*0700*/  MUFU.RCP64H R9, R7 ;  /* 0x0000000700097308 */ /* 0x000e280000001800 */
[----:B0-----:R-:W-:-:S08]  /*0710*/  DFMA R10, -R6, R8, 1 ;  /* 0x3ff00000060a742b */ /* 0x001fd00000000108 */
[----:B------:R-:W-:-:S08]  /*0720*/  DFMA R10, R10, R10, R10 ;  /* 0x0000000a0a0a722b */ /* 0x000fd0000000000a */
[----:B------:R-:W-:-:S08]  /*0730*/  DFMA R10, R8, R10, R8 ;  /* 0x0000000a080a722b */ /* 0x000fd00000000008 */
[----:B------:R-:W-:-:S08]  /*0740*/  DFMA R8, -R6, R10, 1 ;  /* 0x3ff000000608742b */ /* 0x000fd0000000010a */
[----:B------:R-:W-:-:S08]  /*0750*/  DFMA R8, R10, R8, R10 ;  /* 0x000000080a08722b */ /* 0x000fd0000000000a */
[----:B------:R-:W-:-:S08]  /*0760*/  DMUL R8, R8, 2.2250738585072013831e-308 ;  /* 0x0010000008087828 */ /* 0x000fd00000000000 */
[----:B------:R-:W-:-:S08]  /*0770*/  DFMA R4, -R4, R8, 1 ;  /* 0x3ff000000404742b */ /* 0x000fd00000000108 */
[----:B------:R-:W-:-:S08]  /*0780*/  DFMA R4, R4, R4, R4 ;  /* 0x000000040404722b */ /* 0x000fd00000000004 */
[----:B------:R-:W-:Y:S01]  /*0790*/  DFMA R6, R8, R4, R8 ;  /* 0x000000040806722b */ /* 0x000fe20000000008 */
[----:B------:R-:W-:Y:S10]  /*07a0*/  BRA `(.L_x_84) ;  /* 0x0000000000307947 */ /* 0x000ff40003800000 */
.L_x_85:
[----:B------:R-:W-:Y:S01]  /*07b0*/  DMUL R4, R4, 8.11296384146066816958e+31 ;  /* 0x4690000004047828 */ /* 0x000fe20000000000 */
[----:B------:R-:W-:-:S05]  /*07c0*/  MOV R6, R8 ;  /* 0x0000000800067202 */ /* 0x000fca0000000f00 */
[----:B------:R-:W0:Y:S02]  /*07d0*/  MUFU.RCP64H R7, R5 ;  /* 0x0000000500077308 */ /* 0x000e240000001800 */
[----:B0-----:R-:W-:-:S08]  /*07e0*/  DFMA R8, -R4, R6, 1 ;  /* 0x3ff000000408742b */ /* 0x001fd00000000106 */
[----:B------:R-:W-:-:S08]  /*07f0*/  DFMA R8, R8, R8, R8 ;  /* 0x000000080808722b */ /* 0x000fd00000000008 */
[----:B------:R-:W-:-:S08]  /*0800*/  DFMA R8, R6, R8, R6 ;  /* 0x000000080608722b */ /* 0x000fd00000000006 */
[----:B------:R-:W-:-:S08]  /*0810*/  DFMA R6, -R4, R8, 1 ;  /* 0x3ff000000406742b */ /* 0x000fd00000000108 */
[----:B------:R-:W-:-:S08]  /*0820*/  DFMA R6, R8, R6, R8 ;  /* 0x000000060806722b */ /* 0x000fd00000000008 */
[----:B------:R-:W-:Y:S01]  /*0830*/  DMUL R6, R6, 8.11296384146066816958e+31 ;  /* 0x4690000006067828 */ /* 0x000fe20000000000 */
[----:B------:R-:W-:Y:S10]  /*0840*/  BRA `(.L_x_84) ;  /* 0x0000000000087947 */ /* 0x000ff40003800000 */
.L_x_83:
[----:B------:R-:W-:Y:S01]  /*0850*/  LOP3.LUT R7, R5, 0x80000, RZ, 0xfc, !PT ;  /* 0x0008000005077812 */ /* 0x000fe200078efcff */
[----:B------:R-:W-:-:S07]  /*0860*/  IMAD.MOV.U32 R6, RZ, RZ, R4 ;  /* 0x000000ffff067224 */ /* 0x000fce00078e0004 */
.L_x_84:
[----:B------:R-:W-:Y:S05]  /*0870*/  BSYNC.RECONVERGENT B1 ;  /* 0x0000000000017941 */ /* 0x000fea0003800200 */
.L_x_82:
[----:B------:R-:W-:Y:S01]  /*0880*/  IMAD.MOV.U32 R4, RZ, RZ, R0 ;  /* 0x000000ffff047224 */ /* 0x000fe200078e0000 */
[----:B------:R-:W-:Y:S01]  /*0890*/  MOV R5, 0x0 ;  /* 0x0000000000057802 */ /* 0x000fe20000000f00 */
[----:B------:R-:W-:Y:S02]  /*08a0*/  IMAD.MOV.U32 R8, RZ, RZ, R6 ;  /* 0x000000ffff087224 */ /* 0x000fe400078e0006 */
[----:B------:R-:W-:Y:S01]  /*08b0*/  IMAD.MOV.U32 R9, RZ, RZ, R7 ;  /* 0x000000ffff097224 */ /* 0x000fe200078e0007 */
[----:B------:R-:W-:Y:S06]  /*08c0*/  RET.REL.NODEC R4 `(_Z27soft_sign_derivative_kernelPKdPdi) ;  /* 0xfffffff404cc7950 */ /* 0x000fec0003c3ffff */
        .type           $_Z27soft_sign_derivative_kernelPKdPdi$__internal_accurate_pow,@function
        .size           $_Z27soft_sign_derivative_kernelPKdPdi$__internal_accurate_pow,(.L_x_172 - $_Z27soft_sign_derivative_kernelPKdPdi$__internal_accurate_pow)
$_Z27soft_sign_derivative_kernelPKdPdi$__internal_accurate_pow:
[----:B------:R-:W-:Y:S01]  /*08d0*/  ISETP.GT.U32.AND P0, PT, R3, 0xfffff, PT ;  /* 0x000fffff0300780c */ /* 0x000fe20003f04070 */
[----:B------:R-:W-:Y:S01]  /*08e0*/  IMAD.MOV.U32 R4, RZ, RZ, R22 ;  /* 0x000000ffff047224 */ /* 0x000fe200078e0016 */
[----:B------:R-:W-:Y:S01]  /*08f0*/  MOV R11, 0x3ed0f5d2 ;  /* 0x3ed0f5d2000b7802 */ /* 0x000fe20000000f00 */
[--C-:B------:R-:W-:Y:S01]  /*0900*/  IMAD.MOV.U32 R5, RZ, RZ, R3.reuse ;  /* 0x000000ffff057224 */ /* 0x100fe200078e0003 */
[----:B------:R-:W-:Y:S01]  /*0910*/  UMOV UR6, 0x7d2cafe2 ;  /* 0x7d2cafe200067882 */ /* 0x000fe20000000000 */
[--C-:B------:R-:W-:Y:S01]  /*0920*/  IMAD.MOV.U32 R6, RZ, RZ, R3.reuse ;  /* 0x000000ffff067224 */ /* 0x100fe200078e0003 */
[----:B------:R-:W-:Y:S01]  /*0930*/  UMOV UR7, 0x3eb0f5ff ;  /* 0x3eb0f5ff00077882 */ /* 0x000fe20000000000 */
[----:B------:R-:W-:Y:S01]  /*0940*/  IMAD.MOV.U32 R14, RZ, RZ, RZ ;  /* 0x000000ffff0e7224 */ /* 0x000fe200078e00ff */
[----:B------:R-:W-:Y:S01]  /*0950*/  SHF.R.U32.HI R3, RZ, 0x14, R3 ;  /* 0x00000014ff037819 */ /* 0x000fe20000011603 */
[----:B------:R-:W-:Y:S01]  /*0960*/  IMAD.MOV.U32 R10, RZ, RZ, 0x41ad3b5a ;  /* 0x41ad3b5aff0a7424 */ /* 0x000fe200078e00ff */
[----:B------:R-:W-:Y:S01]  /*0970*/  UMOV UR10, 0xfefa39ef ;  /* 0xfefa39ef000a7882 */ /* 0x000fe20000000000 */
[----:B------:R-:W-:-:S02]  /*0980*/  UMOV UR11, 0x3fe62e42 ;  /* 0x3fe62e42000b7882 */ /* 0x000fc40000000000 */
[----:B------:R-:W-:-:S10]  /*0990*/  @!P0 DMUL R4, R4, 1.80143985094819840000e+16 ;  /* 0x4350000004048828 */ /* 0x000fd40000000000 */
[----:B------:R-:W-:Y:S01]  /*09a0*/  @!P0 IMAD.MOV.U32 R6, RZ, RZ, R5 ;  /* 0x000000ffff068224 */ /* 0x000fe200078e0005 */
[----:B------:R-:W-:Y:S02]  /*09b0*/  @!P0 MOV R22, R4 ;  /* 0x0000000400168202 */ /* 0x000fe40000000f00 */
[----:B------:R-:W-:Y:S01]  /*09c0*/  @!P0 LEA.HI R3, R5, 0xffffffca, RZ, 0xc ;  /* 0xffffffca05038811 */ /* 0x000fe200078f60ff */
[----:B------:R-:W-:Y:S01]  /*09d0*/  HFMA2 R5, -RZ, RZ, 3.59375, 0 ;  /* 0x43300000ff057431 */ /* 0x000fe200000001ff */
[----:B------:R-:W-:-:S03]  /*09e0*/  LOP3.LUT R6, R6, 0x800fffff, RZ, 0xc0, !PT ;  /* 0x800fffff06067812 */ /* 0x000fc600078ec0ff */
[----:B------:R-:W-:Y:S01]  /*09f0*/  VIADD R4, R3, 0xfffffc01 ;  /* 0xfffffc0103047836 */ /* 0x000fe20000000000 */
[----:B------:R-:W-:-:S04]  /*0a00*/  LOP3.LUT R23, R6, 0x3ff00000, RZ, 0xfc, !PT ;  /* 0x3ff0000006177812 */ /* 0x000fc800078efcff */
[----:B------:R-:W-:-:S13]  /*0a10*/  ISETP.GE.U32.AND P1, PT, R23, 0x3ff6a09f, PT ;  /* 0x3ff6a09f1700780c */ /* 0x000fda0003f26070 */
[----:B------:R-:W-:Y:S02]  /*0a20*/  @P1 VIADD R7, R23, 0xfff00000 ;  /* 0xfff0000017071836 */ /* 0x000fe40000000000 */
[----:B------:R-:W-:Y:S02]  /*0a30*/  @P1 VIADD R4, R3, 0xfffffc02 ;  /* 0xfffffc0203041836 */ /* 0x000fe40000000000 */
[----:B------:R-:W-:-:S03]  /*0a40*/  @P1 IMAD.MOV.U32 R23, RZ, RZ, R7 ;  /* 0x000000ffff171224 */ /* 0x000fc600078e0007 */
[----:B------:R-:W-:-:S03]  /*0a50*/  LOP3.LUT R4, R4, 0x80000000, RZ, 0x3c, !PT ;  /* 0x8000000004047812 */ /* 0x000fc600078e3cff */
        /* <DEDUP_REMOVED lines=13> */
[----:B------:R-:W-:Y:S02]  /*0b30*/  DADD R16, R16, R16 ;  /* 0x0000000010107229 */ /* 0x000fe40000000010 */
[----:B------:R-:W-:-:S03]  /*0b40*/  DMUL R10, R6, R6 ;  /* 0x00000006060a7228 */ /* 0x000fc60000000000 */
[----:B------:R-:W-:Y:S01]  /*0b50*/  DFMA R8, R12, R8, UR6 ;  /* 0x000000060c087e2b */ /* 0x000fe20008000008 */
[----:B------:R-:W-:Y:S01]  /*0b60*/  UMOV UR6, 0xe4faecd5 ;  /* 0xe4faecd500067882 */ /* 0x000fe20000000000 */
[----:B------:R-:W-:Y:S01]  /*0b70*/  UMOV UR7, 0x3f1745cd ;  /* 0x3f1745cd00077882 */ /* 0x000fe20000000000 */
[----:B------:R-:W-:-:S05]  /*0b80*/  DFMA R16, R22, -R6, R16 ;  /* 0x800000061610722b */ /* 0x000fca0000000010 */
[----:B------:R-:W-:Y:S01]  /*0b90*/  DFMA R8, R12, R8, UR6 ;  /* 0x000000060c087e2b */ /* 0x000fe20008000008 */
[----:B------:R-:W-:Y:S01]  /*0ba0*/  UMOV UR6, 0x258a578b ;  /* 0x258a578b00067882 */ /* 0x000fe20000000000 */
[----:B------:R-:W-:Y:S01]  /*0bb0*/  UMOV UR7, 0x3f3c71c7 ;  /* 0x3f3c71c700077882 */ /* 0x000fe20000000000 */
[----:B------:R-:W-:-:S05]  /*0bc0*/  DMUL R14, R14, R16 ;  /* 0x000000100e0e7228 */ /* 0x000fca0000000000 */
[----:B------:R-:W-:Y:S01]  /*0bd0*/  DFMA R8, R12, R8, UR6 ;  /* 0x000000060c087e2b */ /* 0x000fe20008000008 */
[----:B------:R-:W-:Y:S01]  /*0be0*/  UMOV UR6, 0x9242b910 ;  /* 0x9242b91000067882 */ /* 0x000fe20000000000 */
[----:B------:R-:W-:-:S03]  /*0bf0*/  UMOV UR7, 0x3f624924 ;  /* 0x3f62492400077882 */ /* 0x000fc60000000000 */
[----:B------:R-:W-:Y:S02]  /*0c00*/  VIADD R23, R15, 0x100000 ;  /* 0x001000000f177836 */ /* 0x000fe40000000000 */
[----:B------:R-:W-:Y:S01]  /*0c10*/  IMAD.MOV.U32 R22, RZ, RZ, R14 ;  /* 0x000000ffff167224 */ /* 0x000fe200078e000e */
        /* <DEDUP_REMOVED lines=11> */
[----:B------:R-:W-:-:S06]  /*0cd0*/  DMUL R12, R6, R10 ;  /* 0x0000000a060c7228 */ /* 0x000fcc0000000000 */
[----:B------:R-:W-:Y:S01]  /*0ce0*/  DADD R16, R20, -UR6 ;  /* 0x8000000614107e29 */ /* 0x000fe20008000000 */
[----:B------:R-:W-:Y:S01]  /*0cf0*/  UMOV UR6, 0x80000000 ;  /* 0x8000000000067882 */ /* 0x000fe20000000000 */
[C---:B------:R-:W-:Y:S01]  /*0d00*/  DFMA R18, R6.reuse, R10, -R12 ;  /* 0x0000000a0612722b */ /* 0x040fe2000000080c */
[----:B------:R-:W-:Y:S01]  /*0d10*/  UMOV UR7, 0x43300000 ;  /* 0x4330000000077882 */ /* 0x000fe20000000000 */
[----:B------:R-:W-:-:S04]  /*0d20*/  DFMA R20, R6, R6, -R10 ;  /* 0x000000060614722b */ /* 0x000fc8000000080a */
[----:B------:R-:W-:Y:S02]  /*0d30*/  DADD R24, R8, R16 ;  /* 0x0000000008187229 */ /* 0x000fe40000000010 */
[----:B------:R-:W-:Y:S02]  /*0d40*/  DFMA R18, R14, R10, R18 ;  /* 0x0000000a0e12722b */ /* 0x000fe40000000012 */
[----:B------:R-:W-:-:S04]  /*0d50*/  DFMA R20, R6, R22, R20 ;  /* 0x000000160614722b */ /* 0x000fc80000000014 */
[----:B------:R-:W-:-:S04]  /*0d60*/  DMUL R10, R24, R12 ;  /* 0x0000000c180a7228 */ /* 0x000fc80000000000 */
[----:B------:R-:W-:Y:S02]  /*0d70*/  DFMA R18, R6, R20, R18 ;  /* 0x000000140612722b */ /* 0x000fe40000000012 */
[----:B------:R-:W-:Y:S02]  /*0d80*/  DADD R20, R8, -R24 ;  /* 0x0000000008147229 */ /* 0x000fe40000000818 */
[----:B------:R-:W-:-:S06]  /*0d90*/  DFMA R8, R24, R12, -R10 ;  /* 0x0000000c1808722b */ /* 0x000fcc000000080a */
[----:B------:R-:W-:Y:S02]  /*0da0*/  DADD R20, R16, R20 ;  /* 0x0000000010147229 */ /* 0x000fe40000000014 */
[----:B------:R-:W-:-:S08]  /*0db0*/  DFMA R8, R24, R18, R8 ;  /* 0x000000121808722b */ /* 0x000fd00000000008 */
[----:B------:R-:W-:-:S08]  /*0dc0*/  DFMA R20, R20, R12, R8 ;  /* 0x0000000c1414722b */ /* 0x000fd00000000008 */
[----:B------:R-:W-:-:S08]  /*0dd0*/  DADD R12, R10, R20 ;  /* 0x000000000a0c7229 */ /* 0x000fd00000000014 */
[--C-:B------:R-:W-:Y:S02]  /*0de0*/  DADD R8, R6, R12.reuse ;  /* 0x0000000006087229 */ /* 0x100fe4000000000c */
[----:B------:R-:W-:-:S06]  /*0df0*/  DADD R10, R10, -R12 ;  /* 0x000000000a0a7229 */ /* 0x000fcc000000080c */
[----:B------:R-:W-:Y:S02]  /*0e00*/  DADD R6, R6, -R8 ;  /* 0x0000000006067229 */ /* 0x000fe40000000808 */
[----:B------:R-:W-:-:S06]  /*0e10*/  DADD R10, R20, R10 ;  /* 0x00000000140a7229 */ /* 0x000fcc000000000a */
[----:B------:R-:W-:Y:S02]  /*0e20*/  DADD R6, R12, R6 ;  /* 0x000000000c067229 */ /* 0x000fe40000000006 */
[----:B------:R-:W-:Y:S01]  /*0e30*/  DADD R12, R4, -UR6 ;  /* 0x80000006040c7e29 */ /* 0x000fe20008000000 */
[----:B------:R-:W-:Y:S01]  /*0e40*/  UMOV UR6, 0xfefa39ef ;  /* 0xfefa39ef00067882 */ /* 0x000fe20000000000 */
[----:B------:R-:W-:-:S04]  /*0e50*/  UMOV UR7, 0x3fe62e42 ;  /* 0x3fe62e4200077882 */ /* 0x000fc80000000000 */
[----:B------:R-:W-:-:S08]  /*0e60*/  DADD R6, R10, R6 ;  /* 0x000000000a067229 */ /* 0x000fd00000000006 */
[----:B------:R-:W-:-:S08]  /*0e70*/  DADD R6, R14, R6 ;  /* 0x000000000e067229 */ /* 0x000fd00000000006 */
[----:B------:R-:W-:-:S08]  /*0e80*/  DADD R10, R8, R6 ;  /* 0x00000000080a7229 */ /* 0x000fd00000000006 */
[--C-:B------:R-:W-:Y:S01]  /*0e90*/  DFMA R4, R12, UR6, R10.reuse ;  /* 0x000000060c047c2b */ /* 0x100fe2000800000a */
[----:B------:R-:W-:Y:S01]  /*0ea0*/  UMOV UR6, 0x3b39803f ;  /* 0x3b39803f00067882 */ /* 0x000fe20000000000 */
[----:B------:R-:W-:Y:S01]  /*0eb0*/  DADD R8, R8, -R10 ;  /* 0x0000000008087229 */ /* 0x000fe2000000080a */
[----:B------:R-:W-:-:S05]  /*0ec0*/  UMOV UR7, 0x3c7abc9e ;  /* 0x3c7abc9e00077882 */ /* 0x000fca0000000000 */
[----:B------:R-:W-:Y:S02]  /*0ed0*/  DFMA R14, R12, -UR10, R4 ;  /* 0x8000000a0c0e7c2b */ /* 0x000fe40008000004 */
[----:B------:R-:W-:-:S06]  /*0ee0*/  DADD R8, R6, R8 ;  /* 0x0000000006087229 */ /* 0x000fcc0000000008 */
[----:B------:R-:W-:-:S08]  /*0ef0*/  DADD R14, -R10, R14 ;  /* 0x000000000a0e7229 */ /* 0x000fd0000000010e */
[----:B------:R-:W-:-:S08]  /*0f00*/  DADD R8, R8, -R14 ;  /* 0x0000000008087229 */ /* 0x000fd0000000080e */
[----:B------:R-:W-:Y:S01]  /*0f10*/  DFMA R8, R12, UR6, R8 ;  /* 0x000000060c087c2b */ /* 0x000fe20008000008 */
[----:B------:R-:W-:Y:S02]  /*0f20*/  USHF.L.U32 UR7, UR5, 0x1, URZ ;  /* 0x0000000105077899 */ /* 0x000fe400080006ff */
[----:B------:R-:W-:Y:S02]  /*0f30*/  ULOP3.LUT UR6, UR5, 0xff0fffff, URZ, 0xc0, !UPT ;  /* 0xff0fffff05067892 */ /* 0x000fe4000f8ec0ff */
[----:B------:R-:W-:-:S03]  /*0f40*/  UISETP.GT.U32.AND UP0, UPT, UR7, -0x2000001, UPT ;  /* 0xfdffffff0700788c */ /* 0x000fc6000bf04070 */
[----:B------:R-:W-:Y:S01]  /*0f50*/  DADD R6, R4, R8 ;  /* 0x0000000004067229 */ /* 0x000fe20000000008 */
[----:B------:R-:W-:-:S03]  /*0f60*/  USEL UR7, UR6, UR5, UP0 ;  /* 0x0000000506077287 */ /* 0x000fc60008000000 */
[----:B------:R-:W-:-:S04]  /*0f70*/  UMOV UR6, UR4 ;  /* 0x0000000400067c82 */ /* 0x000fc80008000000 */
        /* <DEDUP_REMOVED lines=60> */
[----:B------:R-:W-:Y:S02]  /*1340*/  @!P1 LEA R7, R6, 0x3ff00000, 0x14 ;  /* 0x3ff0000006079811 */ /* 0x000fe400078ea0ff */
[----:B------:R-:W-:-:S06]  /*1350*/  @!P1 MOV R6, RZ ;  /* 0x000000ff00069202 */ /* 0x000fcc0000000f00 */
[----:B------:R-:W-:-:S11]  /*1360*/  @!P1 DMUL R4, R12, R6 ;  /* 0x000000060c049228 */ /* 0x000fd60000000000 */
.L_x_86:
[----:B------:R-:W-:Y:S02]  /*1370*/  DFMA R10, R10, R4, R4 ;  /* 0x000000040a0a722b */ /* 0x000fe40000000004 */
[----:B------:R-:W-:-:S08]  /*1380*/  DSETP.NEU.AND P0, PT, |R4|, +INF , PT ;  /* 0x7ff000000400742a */ /* 0x000fd00003f0d200 */
[----:B------:R-:W-:Y:S01]  /*1390*/  FSEL R3, R4, R10, !P0 ;  /* 0x0000000a04037208 */ /* 0x000fe20004000000 */
[----:B------:R-:W-:Y:S01]  /*13a0*/  IMAD.MOV.U32 R4, RZ, RZ, R0 ;  /* 0x000000ffff047224 */ /* 0x000fe200078e0000 */
[----:B------:R-:W-:Y:S01]  /*13b0*/  FSEL R10, R5, R11, !P0 ;  /* 0x0000000b050a7208 */ /* 0x000fe20004000000 */
[----:B------:R-:W-:-:S04]  /*13c0*/  IMAD.MOV.U32 R5, RZ, RZ, 0x0 ;  /* 0x00000000ff057424 */ /* 0x000fc800078e00ff */
[----:B------:R-:W-:Y:S05]  /*13d0*/  RET.REL.NODEC R4 `(_Z27soft_sign_derivative_kernelPKdPdi) ;  /* 0xffffffec04087950 */ /* 0x000fea0003c3ffff */
.L_x_87:
        /* <DEDUP_REMOVED lines=10> */
.L_x_172:


//--------------------- .text._Z27soft_plus_derivative_kernelPKdPdi --------------------------
	.section	.text._Z27soft_plus_derivative_kernelPKdPdi,"ax",@progbits
	.align	128
        .global         _Z27soft_plus_derivative_kernelPKdPdi
        .type           _Z27soft_plus_derivative_kernelPKdPdi,@function
        .size           _Z27soft_plus_derivative_kernelPKdPdi,(.L_x_173 - _Z27soft_plus_derivative_kernelPKdPdi)
        .other          _Z27soft_plus_derivative_kernelPKdPdi,@"STO_CUDA_ENTRY STV_DEFAULT"
_Z27soft_plus_derivative_kernelPKdPdi:
.text._Z27soft_plus_derivative_kernelPKdPdi:
        /* <DEDUP_REMOVED lines=9> */
[----:B------:R-:W-:Y:S01]  /*0090*/  IMAD.MOV.U32 R4, RZ, RZ, 0x652b82fe ;  /* 0x652b82feff047424 */ /* 0x000fe200078e00ff */
[----:B------:R-:W-:Y:S01]  /*00a0*/  UMOV UR6, 0xfefa39ef ;  /* 0xfefa39ef00067882 */ /* 0x000fe20000000000 */
[----:B------:R-:W-:Y:S01]  /*00b0*/  IMAD.MOV.U32 R5, RZ, RZ, 0x3ff71547 ;  /* 0x3ff71547ff057424 */ /* 0x000fe200078e00ff */
[----:B------:R-:W-:Y:S01]  /*00c0*/  UMOV UR7, 0x3fe62e42 ;  /* 0x3fe62e4200077882 */ /* 0x000fe20000000000 */
[----:B------:R-:W-:Y:S04]  /*00d0*/  BSSY.RECONVERGENT B0, `(.L_x_88) ;  /* 0x0000037000007945 */ /* 0x000fe80003800200 */
[----:B--2---:R-:W-:Y:S02]  /*00e0*/  DFMA R4, R2, -R4, 6.75539944105574400000e+15 ;  /* 0x433800000204742b */ /* 0x004fe40000000804 */
[----:B------:R-:W-:-:S06]  /*00f0*/  DADD R10, -RZ, -R2 ;  /* 0x00000000ff0a7229 */ /* 0x000fcc0000000902 */
[----:B------:R-:W-:-:S04]  /*0100*/  DADD R6, R4, -6.75539944105574400000e+15 ;  /* 0xc338000004067429 */ /* 0x000fc80000000000 */
[----:B------:R-:W-:-:S04]  /*0110*/  FSETP.GEU.AND P0, PT, |R11|, 4.1917929649353027344, PT ;  /* 0x4086232b0b00780b */ /* 0x000fc80003f0e200 */
[----:B------:R-:W-:Y:S01]  /*0120*/  DFMA R8, R6, -UR6, -R2 ;  /* 0x8000000606087c2b */ /* 0x000fe20008000802 */
[----:B------:R-:W-:Y:S01]  /*0130*/  UMOV UR6, 0x3b39803f ;  /* 0x3b39803f00067882 */ /* 0x000fe20000000000 */
[----:B------:R-:W-:-:S06]  /*0140*/  UMOV UR7, 0x3c7abc9e ;  /* 0x3c7abc9e00077882 */ /* 0x000fcc0000000000 */
[----:B------:R-:W-:Y:S01]  /*0150*/  DFMA R6, R6, -UR6, R8 ;  /* 0x8000000606067c2b */ /* 0x000fe20008000008 */
[----:B------:R-:W-:Y:S01]  /*0160*/  UMOV UR6, 0x69ce2bdf ;  /* 0x69ce2bdf00067882 */ /* 0x000fe20000000000 */
[----:B------:R-:W-:Y:S01]  /*0170*/  IMAD.MOV.U32 R8, RZ, RZ, -0x35dec16 ;  /* 0xfca213eaff087424 */ /* 0x000fe200078e00ff */
[----:B------:R-:W-:Y:S01]  /*0180*/  MOV R9, 0x3e928af3 ;  /* 0x3e928af300097802 */ /* 0x000fe20000000f00 */
        /* <DEDUP_REMOVED lines=32> */
[C---:B------:R-:W-:Y:S02]  /*0390*/  DADD R6, -R2.reuse, +INF ;  /* 0x7ff0000002067429 */ /* 0x040fe40000000100 */
[----:B------:R-:W-:-:S08]  /*03a0*/  DSETP.GT.AND P0, PT, R2, RZ, PT ;  /* 0x000000ff0200722a */ /* 0x000fd00003f04000 */
[----:B------:R-:W-:Y:S02]  /*03b0*/  FSEL R6, R6, RZ, !P0 ;  /* 0x000000ff06067208 */ /* 0x000fe40004000000 */
[----:B------:R-:W-:Y:S02]  /*03c0*/  @!P1 LEA.HI R5, R4, R4, RZ, 0x1 ;  /* 0x0000000404059211 */ /* 0x000fe400078f08ff */
[----:B------:R-:W-:Y:S02]  /*03d0*/  FSEL R7, R7, RZ, !P0 ;  /* 0x000000ff07077208 */ /* 0x000fe40004000000 */
[----:B------:R-:W-:-:S04]  /*03e0*/  @!P1 SHF.R.S32.HI R5, RZ, 0x1, R5 ;  /* 0x00000001ff059819 */ /* 0x000fc80000011405 */
[----:B------:R-:W-:Y:S01]  /*03f0*/  @!P1 IADD3 R2, PT, PT, R4, -R5, RZ ;  /* 0x8000000504029210 */ /* 0x000fe20007ffe0ff */
[----:B------:R-:W-:-:S03]  /*0400*/  @!P1 IMAD R9, R5, 0x100000, R9 ;  /* 0x0010000005099824 */ /* 0x000fc600078e0209 */
[----:B------:R-:W-:Y:S01]  /*0410*/  @!P1 LEA R3, R2, 0x3ff00000, 0x14 ;  /* 0x3ff0000002039811 */ /* 0x000fe200078ea0ff */
[----:B------:R-:W-:-:S06]  /*0420*/  @!P1 IMAD.MOV.U32 R2, RZ, RZ, RZ ;  /* 0x000000ffff029224 */ /* 0x000fcc00078e00ff */
[----:B------:R-:W-:-:S11]  /*0430*/  @!P1 DMUL R6, R8, R2 ;  /* 0x0000000208069228 */ /* 0x000fd60000000000 */
.L_x_89:
[----:B------:R-:W-:Y:S05]  /*0440*/  BSYNC.RECONVERGENT B0 ;  /* 0x0000000000007941 */ /* 0x000fea0003800200 */
.L_x_88:
[----:B------:R-:W-:Y:S01]  /*0450*/  DADD R8, R6, 1 ;  /* 0x3ff0000006087429 */ /* 0x000fe20000000000 */
[----:B------:R-:W-:Y:S05]  /*0460*/  BSSY.RECONVERGENT B0, `(.L_x_90) ;  /* 0x000000e000007945 */ /* 0x000fea0003800200 */
[----:B------:R-:W0:Y:S04]  /*0470*/  MUFU.RCP64H R3, R9 ;  /* 0x0000000900037308 */ /* 0x000e280000001800 */
[----:B------:R-:W-:-:S04]  /*0480*/  IADD3 R2, PT, PT, R9, 0x300402, RZ ;  /* 0x0030040209027810 */ /* 0x000fc80007ffe0ff */
[----:B------:R-:W-:Y:S02]  /*0490*/  FSETP.GEU.AND P0, PT, |R2|, 5.8789094863358348022e-39, PT ;  /* 0x004004020200780b */ /* 0x000fe40003f0e200 */
[----:B0-----:R-:W-:-:S08]  /*04a0*/  DFMA R4, -R8, R2, 1 ;  /* 0x3ff000000804742b */ /* 0x001fd00000000102 */
[----:B------:R-:W-:-:S08]  /*04b0*/  DFMA R4, R4, R4, R4 ;  /* 0x000000040404722b */ /* 0x000fd00000000004 */
[----:B------:R-:W-:-:S08]  /*04c0*/  DFMA R4, R2, R4, R2 ;  /* 0x000000040204722b */ /* 0x000fd00000000002 */
[----:B------:R-:W-:-:S08]  /*04d0*/  DFMA R6, -R8, R4, 1 ;  /* 0x3ff000000806742b */ /* 0x000fd00000000104 */
[----:B------:R-:W-:Y:S01]  /*04e0*/  DFMA R4, R4, R6, R4 ;  /* 0x000000060404722b */ /* 0x000fe20000000004 */
[----:B------:R-:W-:Y:S10]  /*04f0*/  @P0 BRA `(.L_x_91) ;  /* 0x0000000000100947 */ /* 0x000ff40003800000 */
[----:B------:R-:W-:-:S05]  /*0500*/  LOP3.LUT R2, R9, 0x7fffffff, RZ, 0xc0, !PT ;  /* 0x7fffffff09027812 */ /* 0x000fca00078ec0ff */
[----:B------:R-:W-:Y:S01]  /*0510*/  VIADD R3, R2, 0xfff00000 ;  /* 0xfff0000002037836 */ /* 0x000fe20000000000 */
[----:B------:R-:W-:-:S07]  /*0520*/  MOV R2, 0x540 ;  /* 0x0000054000027802 */ /* 0x000fce0000000f00 */
[----:B------:R-:W-:Y:S05]  /*0530*/  CALL.REL.NOINC `($__internal_6_$__cuda_sm20_dblrcp_rn_slowpath_v3) ;  /* 0x0000000000147944 */ /* 0x000fea0003c00000 */
.L_x_91:
[----:B------:R-:W-:Y:S05]  /*0540*/  BSYNC.RECONVERGENT B0 ;  /* 0x0000000000007941 */ /* 0x000fea0003800200 */
.L_x_90:
[----:B------:R-:W0:Y:S02]  /*0550*/  LDC.64 R2, c[0x0][0x388] ;  /* 0x0000e200ff027b82 */ /* 0x000e240000000a00 */
[----:B0-----:R-:W-:-:S05]  /*0560*/  IMAD.WIDE R2, R0, 0x8, R2 ;  /* 0x0000000800027825 */ /* 0x001fca00078e0202 */
[----:B------:R-:W-:Y:S01]  /*0570*/  STG.E.64 desc[UR4][R2.64], R4 ;  /* 0x0000000402007986 */ /* 0x000fe2000c101b04 */
[----:B------:R-:W-:Y:S05]  /*0580*/  EXIT ;  /* 0x000000000000794d */ /* 0x000fea0003800000 */
        .weak           $__internal_6_$__cuda_sm20_dblrcp_rn_slowpath_v3
        .type           $__internal_6_$__cuda_sm20_dblrcp_rn_slowpath_v3,@function
        .size           $__internal_6_$__cuda_sm20_dblrcp_rn_slowpath_v3,(.L_x_173 - $__internal_6_$__cuda_sm20_dblrcp_rn_slowpath_v3)
$__internal_6_$__cuda_sm20_dblrcp_rn_slowpath_v3:
[----:B------:R-:W-:Y:S01]  /*0590*/  IMAD.MOV.U32 R4, RZ, RZ, R8 ;  /* 0x000000ffff047224 */ /* 0x000fe200078e0008 */
[----:B------:R-:W-:Y:S01]  /*05a0*/  MOV R5, R9 ;  /* 0x0000000900057202 */ /* 0x000fe20000000f00 */
[----:B------:R-:W-:Y:S05]  /*05b0*/  BSSY.RECONVERGENT B1, `(.L_x_92) ;  /* 0x0000025000017945 */ /* 0x000fea0003800200 */
[----:B------:R-:W-:-:S14]  /*05c0*/  DSETP.GTU.AND P0, PT, |R4|, +INF , PT ;  /* 0x7ff000000400742a */ /* 0x000fdc0003f0c200 */
        /* <DEDUP_REMOVED lines=9> */
[----:B------:R-:W-:Y:S01]  /*0660*/  IADD3 R7, PT, PT, R5, -0x3fe00000, RZ ;  /* 0xc020000005077810 */ /* 0x000fe20007ffe0ff */
[----:B------:R-:W-:Y:S02]  /*0670*/  IMAD.MOV.U32 R6, RZ, RZ, R4 ;  /* 0x000000ffff067224 */ /* 0x000fe400078e0004 */
[----:B------:R-:W-:Y:S01]  /*0680*/  IMAD.MOV.U32 R8, RZ, RZ, R3 ;  /* 0x000000ffff087224 */ /* 0x000fe200078e0003 */
[----:B------:R-:W0:Y:S05]  /*0690*/  MUFU.RCP64H R9, R7 ;  /* 0x0000000700097308 */ /* 0x000e2a0000001800 */
        /* <DEDUP_REMOVED lines=10> */
.L_x_95:
        /* <DEDUP_REMOVED lines=10> */
.L_x_93:
[----:B------:R-:W-:Y:S01]  /*07e0*/  LOP3.LUT R7, R5, 0x80000, RZ, 0xfc, !PT ;  /* 0x0008000005077812 */ /* 0x000fe200078efcff */
[----:B------:R-:W-:-:S07]  /*07f0*/  IMAD.MOV.U32 R6, RZ, RZ, R4 ;  /* 0x000000ffff067224 */ /* 0x000fce00078e0004 */
.L_x_94:
[----:B------:R-:W-:Y:S05]  /*0800*/  BSYNC.RECONVERGENT B1 ;  /* 0x0000000000017941 */ /* 0x000fea0003800200 */
.L_x_92:
[----:B------:R-:W-:Y:S01]  /*0810*/  IMAD.MOV.U32 R3, RZ, RZ, 0x0 ;  /* 0x00000000ff037424 */ /* 0x000fe200078e00ff */
[----:B------:R-:W-:Y:S01]  /*0820*/  MOV R5, R7 ;  /* 0x0000000700057202 */ /* 0x000fe20000000f00 */
[----:B------:R-:W-:Y:S02]  /*0830*/  IMAD.MOV.U32 R4, RZ, RZ, R6 ;  /* 0x000000ffff047224 */ /* 0x000fe400078e0006 */
[----:B------:R-:W-:Y:S05]  /*0840*/  RET.REL.NODEC R2 `(_Z27soft_plus_derivative_kernelPKdPdi) ;  /* 0xfffffff402ec7950 */ /* 0x000fea0003c3ffff */
.L_x_96:
        /* <DEDUP_REMOVED lines=11> */
.L_x_173:


//--------------------- .text._Z43scaled_exponential_linear_derivative_kernelPKdPdi --------------------------
	.section	.text._Z43scaled_exponential_linear_derivative_kernelPKdPdi,"ax",@progbits
	.align	128
        .global         _Z43scaled_exponential_linear_derivative_kernelPKdPdi
        .type           _Z43scaled_exponential_linear_derivative_kernelPKdPdi,@function
        .size           _Z43scaled_exponential_linear_derivative_kernelPKdPdi,(.L_x_191 - _Z43scaled_exponential_linear_derivative_kernelPKdPdi)
        .other          _Z43scaled_exponential_linear_derivative_kernelPKdPdi,@"STO_CUDA_ENTRY STV_DEFAULT"
_Z43scaled_exponential_linear_derivative_kernelPKdPdi:
.text._Z43scaled_exponential_linear_derivative_kernelPKdPdi:
        /* <DEDUP_REMOVED lines=9> */
[----:B------:R-:W-:Y:S01]  /*0090*/  BSSY.RECONVERGENT B0, `(.L_x_97) ;  /* 0x0000040000007945 */ /* 0x000fe20003800200 */
[----:B------:R-:W-:Y:S02]  /*00a0*/  IMAD.MOV.U32 R4, RZ, RZ, -0x32617c1c ;  /* 0xcd9e83e4ff047424 */ /* 0x000fe400078e00ff */
[----:B------:R-:W-:Y:S01]  /*00b0*/  IMAD.MOV.U32 R5, RZ, RZ, 0x3ff0cfaa ;  /* 0x3ff0cfaaff057424 */ /* 0x000fe200078e00ff */
[----:B--2---:R-:W-:-:S14]  /*00c0*/  DSETP.GEU.AND P0, PT, R2, RZ, PT ;  /* 0x000000ff0200722a */ /* 0x004fdc0003f0e000 */
[----:B------:R-:W-:Y:S05]  /*00d0*/  @P0 BRA `(.L_x_98) ;  /* 0x0000000000ec0947 */ /* 0x000fea0003800000 */
[----:B------:R-:W-:Y:S01]  /*00e0*/  MOV R4, 0x652b82fe ;  /* 0x652b82fe00047802 */ /* 0x000fe20000000f00 */
[----:B------:R-:W-:Y:S01]  /*00f0*/  IMAD.MOV.U32 R5, RZ, RZ, 0x3ff71547 ;  /* 0x3ff71547ff057424 */ /* 0x000fe200078e00ff */
[----:B------:R-:W-:Y:S01]  /*0100*/  UMOV UR6, 0xfefa39ef ;  /* 0xfefa39ef00067882 */ /* 0x000fe20000000000 */
[----:B------:R-:W-:Y:S01]  /*0110*/  UMOV UR7, 0x3fe62e42 ;  /* 0x3fe62e4200077882 */ /* 0x000fe20000000000 */
[----:B------:R-:W-:Y:S01]  /*0120*/  FSETP.GEU.AND P0, PT, |R3|, 4.1917929649353027344, PT ;  /* 0x4086232b0300780b */ /* 0x000fe20003f0e200 */
[----:B------:R-:W-:Y:S02]  /*0130*/  BSSY.RECONVERGENT B1, `(.L_x_99) ;  /* 0x0000032000017945 */ /* 0x000fe40003800200 */
        /* <DEDUP_REMOVED lines=49> */
.L_x_100:
[----:B------:R-:W-:Y:S05]  /*0450*/  BSYNC.RECONVERGENT B1 ;  /* 0x0000000000017941 */ /* 0x000fea0003800200 */
.L_x_99:
[----:B------:R-:W-:Y:S01]  /*0460*/  UMOV UR6, 0x784797f7 ;  /* 0x784797f700067882 */ /* 0x000fe20000000000 */
[----:B------:R-:W-:Y:S02]  /*0470*/  UMOV UR7, 0x3ffc2127 ;  /* 0x3ffc212700077882 */ /* 0x000fe40000000000 */
[----:B------:R-:W-:-:S11]  /*0480*/  DMUL R4, R6, UR6 ;  /* 0x0000000606047c28 */ /* 0x000fd60008000000 */
.L_x_98:
[----:B------:R-:W-:Y:S05]  /*0490*/  BSYNC.RECONVERGENT B0 ;  /* 0x0000000000007941 */ /* 0x000fea0003800200 */
.L_x_97:
[----:B------:R-:W0:Y:S02]  /*04a0*/  LDC.64 R2, c[0x0][0x388] ;  /* 0x0000e200ff027b82 */ /* 0x000e240000000a00 */
[----:B0-----:R-:W-:-:S05]  /*04b0*/  IMAD.WIDE R2, R0, 0x8, R2 ;  /* 0x0000000800027825 */ /* 0x001fca00078e0202 */
[----:B------:R-:W-:Y:S01]  /*04c0*/  STG.E.64 desc[UR4][R2.64], R4 ;  /* 0x0000000402007986 */ /* 0x000fe2000c101b04 */
[----:B------:R-:W-:Y:S05]  /*04d0*/  EXIT ;  /* 0x000000000000794d */ /* 0x000fea0003800000 */
.L_x_101:
        /* <DEDUP_REMOVED lines=10> */
.L_x_191:


//--------------------- .text._Z34rectified_linear_derivative_kernelPKdPdi --------------------------
	.section	.text._Z34rectified_linear_derivative_kernelPKdPdi,"ax",@progbits
	.align	128
        .global         _Z34rectified_linear_derivative_kernelPKdPdi
        .type           _Z34rectified_linear_derivative_kernelPKdPdi,@function
        .size           _Z34rectified_linear_derivative_kernelPKdPdi,(.L_x_192 - _Z34rectified_linear_derivative_kernelPKdPdi)
        .other          _Z34rectified_linear_derivative_kernelPKdPdi,@"STO_CUDA_ENTRY STV_DEFAULT"
_Z34rectified_linear_derivative_kernelPKdPdi:
.text._Z34rectified_linear_derivative_kernelPKdPdi:
        /* <DEDUP_REMOVED lines=11> */
[----:B------:R-:W-:Y:S01]  /*00b0*/  MOV R6, RZ ;  /* 0x000000ff00067202 */ /* 0x000fe20000000f00 */
[----:B--2---:R-:W-:-:S06]  /*00c0*/  DSETP.GEU.AND P0, PT, R2, RZ, PT ;  /* 0x000000ff0200722a */ /* 0x004fcc0003f0e000 */
[----:B------:R-:W-:-:S05]  /*00d0*/  FSEL R7, RZ, 1.875, !P0 ;  /* 0x3ff00000ff077808 */ /* 0x000fca0004000000 */
[----:B------:R-:W-:Y:S01]  /*00e0*/  STG.E.64 desc[UR4][R4.64], R6 ;  /* 0x0000000604007986 */ /* 0x000fe2000c101b04 */
[----:B------:R-:W-:Y:S05]  /*00f0*/  EXIT ;  /* 0x000000000000794d */ /* 0x000fea0003800000 */
.L_x_102:
        /* <DEDUP_REMOVED lines=16> */
.L_x_192:


//--------------------- .text._Z24linear_derivative_kernelPKdPdi --------------------------
	.section	.text._Z24linear_derivative_kernelPKdPdi,"ax",@progbits
	.align	128
        .global         _Z24linear_derivative_kernelPKdPdi
        .type           _Z24linear_derivative_kernelPKdPdi,@function
        .size           _Z24linear_derivative_kernelPKdPdi,(.L_x_193 - _Z24linear_derivative_kernelPKdPdi)
        .other          _Z24linear_derivative_kernelPKdPdi,@"STO_CUDA_ENTRY STV_DEFAULT"
_Z24linear_derivative_kernelPKdPdi:
.text._Z24linear_derivative_kernelPKdPdi:
[----:B------:R-:W-:Y:S01]  /*0000*/  LDC R1, c[0x0][0x37c] ;  /* 0x0000df00ff017b82 */ /* 0x000fe20000000800 */
[----:B------:R-:W0:Y:S07]  /*0010*/  S2R R7, SR_CTAID.X ;  /* 0x0000000000077919 */ /* 0x000e2e0000002500 */
[----:B------:R-:W1:Y:S01]  /*0020*/  LDC.64 R2, c[0x0][0x388] ;  /* 0x0000e200ff027b82 */ /* 0x000e620000000a00 */
[----:B------:R-:W0:Y:S01]  /*0030*/  LDCU UR6, c[0x0][0x360] ;  /* 0x00006c00ff0677ac */ /* 0x000e220008000800 */
[----:B------:R-:W-:Y:S01]  /*0040*/  HFMA2 R4, -RZ, RZ, 0, 0 ;  /* 0x00000000ff047431 */ /* 0x000fe200000001ff */
[----:B------:R-:W0:Y:S01]  /*0050*/  S2R R0, SR_TID.X ;  /* 0x0000000000007919 */ /* 0x000e220000002100 */
[----:B------:R-:W-:Y:S01]  /*0060*/  MOV R5, 0x3ff00000 ;  /* 0x3ff0000000057802 */ /* 0x000fe20000000f00 */
[----:B------:R-:W2:Y:S01]  /*0070*/  LDCU.64 UR4, c[0x0][0x358] ;  /* 0x00006b00ff0477ac */ /* 0x000ea20008000a00 */
[----:B0-----:R-:W-:-:S04]  /*0080*/  IMAD R7, R7, UR6, R0 ;  /* 0x0000000607077c24 */ /* 0x001fc8000f8e0200 */
[----:B-1----:R-:W-:-:S05]  /*0090*/  IMAD.WIDE R2, R7, 0x8, R2 ;  /* 0x0000000807027825 */ /* 0x002fca00078e0202 */
[----:B--2---:R-:W-:Y:S01]  /*00a0*/  STG.E.64 desc[UR4][R2.64], R4 ;  /* 0x0000000402007986 */ /* 0x004fe2000c101b04 */
[----:B------:R-:W-:Y:S05]  /*00b0*/  EXIT ;  /* 0x000000000000794d */ /* 0x000fea0003800000 */
.L_x_103:
        /* <DEDUP_REMOVED lines=12> */
.L_x_193:


//--------------------- .text._Z37symmetric_threshold_derivative_kernelPKdPdi --------------------------
	.section	.text._Z37symmetric_threshold_derivative_kernelPKdPdi,"ax",@progbits
	.align	128
        .global         _Z37symmetric_threshold_derivative_kernelPKdPdi
        .type           _Z37symmetric_threshold_derivative_kernelPKdPdi,@function
        .size           _Z37symmetric_threshold_derivative_kernelPKdPdi,(.L_x_194 - _Z37symmetric_threshold_derivative_kernelPKdPdi)
        .other          _Z37symmetric_threshold_derivative_kernelPKdPdi,@"STO_CUDA_ENTRY STV_DEFAULT"
_Z37symmetric_threshold_derivative_kernelPKdPdi:
.text._Z37symmetric_threshold_derivative_kernelPKdPdi:
        /* <DEDUP_REMOVED lines=8> */
[----:B--2---:R-:W2:Y:S02]  /*0080*/  LDG.E.64 R2, desc[UR4][R2.64] ;  /* 0x0000000402027981 */ /* 0x004ea4000c1e1b00 */
[----:B--2---:R-:W-:-:S14]  /*0090*/  DSETP.NEU.AND P0, PT, R2, RZ, PT ;  /* 0x000000ff0200722a */ /* 0x004fdc0003f0d000 */
[----:B------:R-:W-:Y:S05]  /*00a0*/  @!P0 EXIT ;  /* 0x000000000000894d */ /* 0x000fea0003800000 */
[----:B------:R-:W0:Y:S02]  /*00b0*/  LDC.64 R2, c[0x0][0x388] ;  /* 0x0000e200ff027b82 */ /* 0x000e240000000a00 */
[----:B0-----:R-:W-:-:S05]  /*00c0*/  IMAD.WIDE R2, R5, 0x8, R2 ;  /* 0x0000000805027825 */ /* 0x001fca00078e0202 */
[----:B------:R-:W-:Y:S01]  /*00d0*/  STG.E.64 desc[UR4][R2.64], RZ ;  /* 0x000000ff02007986 */ /* 0x000fe2000c101b04 */
[----:B------:R-:W-:Y:S05]  /*00e0*/  EXIT ;  /* 0x000000000000794d */ /* 0x000fea0003800000 */
.L_x_104:
        /* <DEDUP_REMOVED lines=9> */
.L_x_194:


//--------------------- .text._Z27threshold_derivative_kernelPKdPdi --------------------------
	.section	.text._Z27threshold_derivative_kernelPKdPdi,"ax",@progbits
	.align	128
        .global         _Z27threshold_derivative_kernelPKdPdi
        .type           _Z27threshold_derivative_kernelPKdPdi,@function
        .size           _Z27threshold_derivative_kernelPKdPdi,(.L_x_195 - _Z27threshold_derivative_kernelPKdPdi)
        .other          _Z27threshold_derivative_kernelPKdPdi,@"STO_CUDA_ENTRY STV_DEFAULT"
_Z27threshold_derivative_kernelPKdPdi:
.text._Z27threshold_derivative_kernelPKdPdi:
        /* <DEDUP_REMOVED lines=15> */
.L_x_105:
        /* <DEDUP_REMOVED lines=9> */
.L_x_195:


//--------------------- .text._Z36hyperbolic_tangent_derivative_kernelPKdPdi --------------------------
	.section	.text._Z36hyperbolic_tangent_derivative_kernelPKdPdi,"ax",@progbits
	.align	128
        .global         _Z36hyperbolic_tangent_derivative_kernelPKdPdi
        .type           _Z36hyperbolic_tangent_derivative_kernelPKdPdi,@function
        .size           _Z36hyperbolic_tangent_derivative_kernelPKdPdi,(.L_x_196 - _Z36hyperbolic_tangent_derivative_kernelPKdPdi)
        .other          _Z36hyperbolic_tangent_derivative_kernelPKdPdi,@"STO_CUDA_ENTRY STV_DEFAULT"
_Z36hyperbolic_tangent_derivative_kernelPKdPdi:
.text._Z36hyperbolic_tangent_derivative_kernelPKdPdi:
        /* <DEDUP_REMOVED lines=9> */
[----:B------:R-:W-:Y:S01]  /*0090*/  UMOV UR6, 0x24dd2f1a ;  /* 0x24dd2f1a00067882 */ /* 0x000fe20000000000 */
[----:B------:R-:W-:Y:S01]  /*00a0*/  UMOV UR7, 0x3fe4f922 ;  /* 0x3fe4f92200077882 */ /* 0x000fe20000000000 */
[----:B------:R-:W-:Y:S01]  /*00b0*/  BSSY.RECONVERGENT B0, `(.L_x_106) ;  /* 0x0000061000007945 */ /* 0x000fe20003800200 */
[----:B--2---:R-:W-:Y:S01]  /*00c0*/  LOP3.LUT R5, R3, 0x7fffffff, RZ, 0xc0, !PT ;  /* 0x7fffffff03057812 */ /* 0x004fe200078ec0ff */
[----:B------:R-:W-:-:S06]  /*00d0*/  IMAD.MOV.U32 R4, RZ, RZ, R2 ;  /* 0x000000ffff047224 */ /* 0x000fcc00078e0002 */
[----:B------:R-:W-:-:S14]  /*00e0*/  DSETP.GE.AND P0, PT, R4, UR6, PT ;  /* 0x0000000604007e2a */ /* 0x000fdc000bf06000 */
[----:B------:R-:W-:Y:S05]  /*00f0*/  @!P0 BRA `(.L_x_107) ;  /* 0x0000000000e48947 */ /* 0x000fea0003800000 */
[----:B------:R-:W-:Y:S01]  /*0100*/  DADD R8, R4, R4 ;  /* 0x0000000004087229 */ /* 0x000fe20000000004 */
[----:B------:R-:W-:Y:S01]  /*0110*/  UMOV UR6, 0xfefa39ef ;  /* 0xfefa39ef00067882 */ /* 0x000fe20000000000 */
[----:B------:R-:W-:Y:S01]  /*0120*/  UMOV UR7, 0x3fe62e42 ;  /* 0x3fe62e4200077882 */ /* 0x000fe20000000000 */
[----:B------:R-:W-:Y:S01]  /*0130*/  IMAD.MOV.U32 R10, RZ, RZ, -0x7649667 ;  /* 0xf89b6999ff0a7424 */ /* 0x000fe200078e00ff */
[----:B------:R-:W-:Y:S02]  /*0140*/  MOV R11, 0x3e928a27 ;  /* 0x3e928a27000b7802 */ /* 0x000fe40000000f00 */
[----:B------:R-:W0:Y:S01]  /*0150*/  F2F.F32.F64 R2, R8 ;  /* 0x0000000800027310 */ /* 0x000e220000301000 */
[----:B------:R-:W-:Y:S01]  /*0160*/  ISETP.GT.U32.AND P0, PT, R5, 0x40330fc1, PT ;  /* 0x40330fc10500780c */ /* 0x000fe20003f04070 */
[----:B0-----:R-:W-:-:S06]  /*0170*/  FMUL R2, R2, 1.4426950216293334961 ;  /* 0x3fb8aa3b02027820 */ /* 0x001fcc0000400000 */
[----:B------:R-:W0:Y:S08]  /*0180*/  FRND R2, R2 ;  /* 0x0000000200027307 */ /* 0x000e300000201000 */
[----:B0-----:R0:W1:Y:S08]  /*0190*/  F2F.F64.F32 R6, R2 ;  /* 0x0000000200067310 */ /* 0x0010700000201800 */
[----:B0-----:R-:W0:Y:S01]  /*01a0*/  MUFU.EX2 R2, R2 ;  /* 0x0000000200027308 */ /* 0x001e220000000800 */
[----:B-1----:R-:W-:Y:S01]  /*01b0*/  DFMA R6, R6, -UR6, R8 ;  /* 0x8000000606067c2b */ /* 0x002fe20008000008 */
[----:B------:R-:W-:Y:S01]  /*01c0*/  UMOV UR6, 0xa4741b81 ;  /* 0xa4741b8100067882 */ /* 0x000fe20000000000 */
[----:B------:R-:W-:-:S06]  /*01d0*/  UMOV UR7, 0x3e5ae904 ;  /* 0x3e5ae90400077882 */ /* 0x000fcc0000000000 */
[C---:B------:R-:W-:Y:S01]  /*01e0*/  DFMA R10, R6.reuse, UR6, R10 ;  /* 0x00000006060a7c2b */ /* 0x040fe2000800000a */
[----:B------:R-:W-:Y:S01]  /*01f0*/  UMOV UR6, 0x15ff7e07 ;  /* 0x15ff7e0700067882 */ /* 0x000fe20000000000 */
[----:B------:R-:W-:Y:S01]  /*0200*/  UMOV UR7, 0x3ec71de7 ;  /* 0x3ec71de700077882 */ /* 0x000fe20000000000 */
[----:B0-----:R-:W0:Y:S05]  /*0210*/  F2F.F64.F32 R8, R2 ;  /* 0x0000000200087310 */ /* 0x001e2a0000201800 */
[----:B------:R-:W-:Y:S01]  /*0220*/  DFMA R10, R6, R10, UR6 ;  /* 0x00000006060a7e2b */ /* 0x000fe2000800000a */
[----:B------:R-:W-:Y:S01]  /*0230*/  UMOV UR6, 0x6b0ac45a ;  /* 0x6b0ac45a00067882 */ /* 0x000fe20000000000 */
[----:B------:R-:W-:-:S06]  /*0240*/  UMOV UR7, 0x3efa019a ;  /* 0x3efa019a00077882 */ /* 0x000fcc0000000000 */
[----:B------:R-:W-:Y:S01]  /*0250*/  DFMA R10, R6, R10, UR6 ;  /* 0x00000006060a7e2b */ /* 0x000fe2000800000a */
[----:B------:R-:W-:Y:S01]  /*0260*/  UMOV UR6, 0x17eed94f ;  /* 0x17eed94f00067882 */ /* 0x000fe20000000000 */
[----:B------:R-:W-:Y:S01]  /*0270*/  UMOV UR7, 0x3f2a01a0 ;  /* 0x3f2a01a000077882 */ /* 0x000fe20000000000 */
[----:B0-----:R-:W-:-:S05]  /*0280*/  DADD R12, -R8, 1 ;  /* 0x3ff00000080c7429 */ /* 0x001fca0000000100 */
        /* <DEDUP_REMOVED lines=16> */
[----:B------:R-:W-:-:S08]  /*0390*/  DMUL R10, R6, R10 ;  /* 0x0000000a060a7228 */ /* 0x000fd00000000000 */
[----:B------:R-:W-:Y:S01]  /*03a0*/  DFMA R10, R6, R10, R6 ;  /* 0x0000000a060a722b */ /* 0x000fe20000000006 */
[----:B------:R-:W-:-:S07]  /*03b0*/  IMAD.MOV.U32 R6, RZ, RZ, RZ ;  /* 0x000000ffff067224 */ /* 0x000fce00078e00ff */
[----:B------:R-:W-:-:S08]  /*03c0*/  DFMA R10, -R10, R8, R12 ;  /* 0x000000080a0a722b */ /* 0x000fd0000000010c */
[----:B------:R-:W-:-:S06]  /*03d0*/  DADD R10, -R10, 2 ;  /* 0x400000000a0a7429 */ /* 0x000fcc0000000100 */
[----:B------:R-:W0:Y:S02]  /*03e0*/  MUFU.RCP64H R7, R11 ;  /* 0x0000000b00077308 */ /* 0x000e240000001800 */
[----:B0-----:R-:W-:-:S08]  /*03f0*/  DFMA R8, -R10, R6, 1 ;  /* 0x3ff000000a08742b */ /* 0x001fd00000000106 */
[----:B------:R-:W-:-:S08]  /*0400*/  DFMA R8, R8, R8, R8 ;  /* 0x000000080808722b */ /* 0x000fd00000000008 */
[----:B------:R-:W-:Y:S01]  /*0410*/  DFMA R8, R6, R8, R6 ;  /* 0x000000080608722b */ /* 0x000fe20000000006 */
[----:B------:R-:W-:Y:S01]  /*0420*/  MOV R6, 0x0 ;  /* 0x0000000000067802 */ /* 0x000fe20000000f00 */
[----:B------:R-:W-:-:S06]  /*0430*/  IMAD.MOV.U32 R7, RZ, RZ, 0x40000000 ;  /* 0x40000000ff077424 */ /* 0x000fcc00078e00ff */
[----:B------:R-:W-:-:S10]  /*0440*/  DFMA R8, R8, -R6, 1 ;  /* 0x3ff000000808742b */ /* 0x000fd40000000806 */
[----:B------:R-:W-:Y:S02]  /*0450*/  FSEL R5, R9, 1.875, !P0 ;  /* 0x3ff0000009057808 */ /* 0x000fe40004000000 */
[----:B------:R-:W-:Y:S02]  /*0460*/  FSEL R2, R8, RZ, !P0 ;  /* 0x000000ff08027208 */ /* 0x000fe40004000000 */
[----:B------:R-:W-:Y:S01]  /*0470*/  LOP3.LUT R3, R5, 0x80000000, R3, 0xb8, !PT ;  /* 0x8000000005037812 */ /* 0x000fe200078eb803 */
[----:B------:R-:W-:Y:S06]  /*0480*/  BRA `(.L_x_108) ;  /* 0x00000000008c7947 */ /* 0x000fec0003800000 */
.L_x_107:
[----:B------:R-:W-:Y:S01]  /*0490*/  DMUL R4, R2, R2 ;  /* 0x0000000202047228 */ /* 0x000fe20000000000 */
[----:B------:R-:W-:Y:S01]  /*04a0*/  MOV R6, 0x420afc3d ;  /* 0x420afc3d00067802 */ /* 0x000fe20000000f00 */
[----:B------:R-:W-:Y:S01]  /*04b0*/  UMOV UR6, 0xe2f5e964 ;  /* 0xe2f5e96400067882 */ /* 0x000fe20000000000 */
[----:B------:R-:W-:Y:S01]  /*04c0*/  MOV R7, 0x3f14359f ;  /* 0x3f14359f00077802 */ /* 0x000fe20000000f00 */
[----:B------:R-:W-:-:S05]  /*04d0*/  UMOV UR7, 0x3ef0bc46 ;  /* 0x3ef0bc4600077882 */ /* 0x000fca0000000000 */
[----:B------:R-:W-:Y:S01]  /*04e0*/  DFMA R6, R4, -UR6, R6 ;  /* 0x8000000604067c2b */ /* 0x000fe20008000006 */
[----:B------:R-:W-:Y:S01]  /*04f0*/  UMOV UR6, 0x728c5d84 ;  /* 0x728c5d8400067882 */ /* 0x000fe20000000000 */
[----:B------:R-:W-:-:S06]  /*0500*/  UMOV UR7, 0x3f2df9f0 ;  /* 0x3f2df9f000077882 */ /* 0x000fcc0000000000 */
[----:B------:R-:W-:Y:S01]  /*0510*/  DFMA R6, R4, R6, -UR6 ;  /* 0x8000000604067e2b */ /* 0x000fe20008000006 */
[----:B------:R-:W-:Y:S01]  /*0520*/  UMOV UR6, 0xcec4f033 ;  /* 0xcec4f03300067882 */ /* 0x000fe20000000000 */
[----:B------:R-:W-:-:S06]  /*0530*/  UMOV UR7, 0x3f4337d1 ;  /* 0x3f4337d100077882 */ /* 0x000fcc0000000000 */
[----:B------:R-:W-:Y:S01]  /*0540*/  DFMA R6, R4, R6, UR6 ;  /* 0x0000000604067e2b */ /* 0x000fe20008000006 */
        /* <DEDUP_REMOVED lines=20> */
[----:B------:R-:W-:-:S08]  /*0690*/  DFMA R6, R4, R6, -UR6 ;  /* 0x8000000604067e2b */ /* 0x000fd00008000006 */
[----:B------:R-:W-:-:S08]  /*06a0*/  DFMA R6, R4, R6, RZ ;  /* 0x000000060406722b */ /* 0x000fd000000000ff */
[----:B------:R-:W-:-:S11]  /*06b0*/  DFMA R2, R2, R6, R2 ;  /* 0x000000060202722b */ /* 0x000fd60000000002 */
.L_x_108:
[----:B------:R-:W-:Y:S05]  /*06c0*/  BSYNC.RECONVERGENT B0 ;  /* 0x0000000000007941 */ /* 0x000fea0003800200 */
.L_x_106:
[----:B------:R-:W0:Y:S01]  /*06d0*/  LDC.64 R4, c[0x0][0x388] ;  /* 0x0000e200ff047b82 */ /* 0x000e220000000a00 */
[----:B------:R-:W-:Y:S01]  /*06e0*/  DFMA R2, -R2, R2, 1 ;  /* 0x3ff000000202742b */ /* 0x000fe20000000102 */
[----:B0-----:R-:W-:-:S06]  /*06f0*/  IMAD.WIDE R4, R0, 0x8, R4 ;  /* 0x0000000800047825 */ /* 0x001fcc00078e0204 */
[----:B------:R-:W-:Y:S01]  /*0700*/  STG.E.64 desc[UR4][R4.64], R2 ;  /* 0x0000000204007986 */ /* 0x000fe2000c101b04 */
[----:B------:R-:W-:Y:S05]  /*0710*/  EXIT ;  /* 0x000000000000794d */ /* 0x000fea0003800000 */
.L_x_109:
        /* <DEDUP_REMOVED lines=14> */
.L_x_196:


//--------------------- .text._Z26logistic_derivative_kernelPKdPdi --------------------------
	.section	.text._Z26logistic_derivative_kernelPKdPdi,"ax",@progbits
	.align	128
        .global         _Z26logistic_derivative_kernelPKdPdi
        .type           _Z26logistic_derivative_kernelPKdPdi,@function
        .size           _Z26logistic_derivative_kernelPKdPdi,(.L_x_174 - _Z26logistic_derivative_kernelPKdPdi)
        .other          _Z26logistic_derivative_kernelPKdPdi,@"STO_CUDA_ENTRY STV_DEFAULT"
_Z26logistic_derivative_kernelPKdPdi:
.text._Z26logistic_derivative_kernelPKdPdi:
        /* <DEDUP_REMOVED lines=62> */
[----:B------:R-:W-:-:S05]  /*03e0*/  @!P1 SHF.R.S32.HI R5, RZ, 0x1, R5 ;  /* 0x00000001ff059819 */ /* 0x000fca0000011405 */
[----:B------:R-:W-:Y:S02]  /*03f0*/  @!P1 IMAD.IADD R2, R4, 0x1, -R5 ;  /* 0x0000000104029824 */ /* 0x000fe400078e0a05 */
[----:B------:R-:W-:-:S03]  /*0400*/  @!P1 IMAD R9, R5, 0x100000, R9 ;  /* 0x0010000005099824 */ /* 0x000fc600078e0209 */
[----:B------:R-:W-:Y:S01]  /*0410*/  @!P1 LEA R3, R2, 0x3ff00000, 0x14 ;  /* 0x3ff0000002039811 */ /* 0x000fe200078ea0ff */
[----:B------:R-:W-:-:S06]  /*0420*/  @!P1 IMAD.MOV.U32 R2, RZ, RZ, RZ ;  /* 0x000000ffff029224 */ /* 0x000fcc00078e00ff */
[----:B------:R-:W-:-:S11]  /*0430*/  @!P1 DMUL R6, R8, R2 ;  /* 0x0000000208069228 */ /* 0x000fd60000000000 */
.L_x_111:
[----:B------:R-:W-:Y:S05]  /*0440*/  BSYNC.RECONVERGENT B0 ;  /* 0x0000000000007941 */ /* 0x000fea0003800200 */
.L_x_110:
[----:B------:R-:W-:Y:S01]  /*0450*/  DADD R8, R6, 1 ;  /* 0x3ff0000006087429 */ /* 0x000fe20000000000 */
[----:B------:R-:W-:Y:S01]  /*0460*/  IMAD.MOV.U32 R2, RZ, RZ, 0x1 ;  /* 0x00000001ff027424 */ /* 0x000fe200078e00ff */
[----:B------:R-:W-:Y:S01]  /*0470*/  FSETP.GEU.AND P1, PT, |R7|, 6.5827683646048100446e-37, PT ;  /* 0x036000000700780b */ /* 0x000fe20003f2e200 */
[----:B------:R-:W-:Y:S05]  /*0480*/  BSSY.RECONVERGENT B0, `(.L_x_112) ;  /* 0x0000012000007945 */ /* 0x000fea0003800200 */
[----:B------:R-:W-:-:S06]  /*0490*/  DMUL R8, R8, R8 ;  /* 0x0000000808087228 */ /* 0x000fcc0000000000 */
[----:B------:R-:W0:Y:S02]  /*04a0*/  MUFU.RCP64H R3, R9 ;  /* 0x0000000900037308 */ /* 0x000e240000001800 */
        /* <DEDUP_REMOVED lines=13> */
[----:B------:R-:W-:-:S07]  /*0580*/  IMAD.MOV.U32 R5, RZ, RZ, R7 ;  /* 0x000000ffff057224 */ /* 0x000fce00078e0007 */
[----:B------:R-:W-:Y:S05]  /*0590*/  CALL.REL.NOINC `($__internal_7_$__cuda_sm20_div_rn_f64_full) ;  /* 0x0000000000147944 */ /* 0x000fea0003c00000 */
.L_x_113:
[----:B------:R-:W-:Y:S05]  /*05a0*/  BSYNC.RECONVERGENT B0 ;  /* 0x0000000000007941 */ /* 0x000fea0003800200 */
.L_x_112:
[----:B------:R-:W0:Y:S02]  /*05b0*/  LDC.64 R4, c[0x0][0x388] ;  /* 0x0000e200ff047b82 */ /* 0x000e240000000a00 */
[----:B0-----:R-:W-:-:S05]  /*05c0*/  IMAD.WIDE R4, R0, 0x8, R4 ;  /* 0x0000000800047825 */ /* 0x001fca00078e0204 */
[----:B------:R-:W-:Y:S01]  /*05d0*/  STG.E.64 desc[UR4][R4.64], R2 ;  /* 0x0000000204007986 */ /* 0x000fe2000c101b04 */
[----:B------:R-:W-:Y:S05]  /*05e0*/  EXIT ;  /* 0x000000000000794d */ /* 0x000fea0003800000 */
        .weak           $__internal_7_$__cuda_sm20_div_rn_f64_full
        .type           $__internal_7_$__cuda_sm20_div_rn_f64_full,@function
        .size           $__internal_7_$__cuda_sm20_div_rn_f64_full,(.L_x_174 - $__internal_7_$__cuda_sm20_div_rn_f64_full)
$__internal_7_$__cuda_sm20_div_rn_f64_full:
[C---:B------:R-:W-:Y:S01]  /*05f0*/  FSETP.GEU.AND P0, PT, |R9|.reuse, 1.469367938527859385e-39, PT ;  /* 0x001000000900780b */ /* 0x040fe20003f0e200 */
[--C-:B------:R-:W-:Y:S01]  /*0600*/  IMAD.MOV.U32 R6, RZ, RZ, R8.reuse ;  /* 0x000000ffff067224 */ /* 0x100fe200078e0008 */
[----:B------:R-:W-:Y:S01]  /*0610*/  LOP3.LUT R2, R9, 0x800fffff, RZ, 0xc0, !PT ;  /* 0x800fffff09027812 */ /* 0x000fe200078ec0ff */
[----:B------:R-:W-:Y:S01]  /*0620*/  IMAD.MOV.U32 R7, RZ, RZ, R9 ;  /* 0x000000ffff077224 */ /* 0x000fe200078e0009 */
[C---:B------:R-:W-:Y:S01]  /*0630*/  FSETP.GEU.AND P2, PT, |R5|.reuse, 1.469367938527859385e-39, PT ;  /* 0x001000000500780b */ /* 0x040fe20003f4e200 */
[----:B------:R-:W-:Y:S01]  /*0640*/  IMAD.MOV.U32 R16, RZ, RZ, 0x1 ;  /* 0x00000001ff107424 */ /* 0x000fe200078e00ff */
[----:B------:R-:W-:Y:S01]  /*0650*/  LOP3.LUT R3, R2, 0x3ff00000, RZ, 0xfc, !PT ;  /* 0x3ff0000002037812 */ /* 0x000fe200078efcff */
[----:B------:R-:W-:Y:S01]  /*0660*/  IMAD.MOV.U32 R2, RZ, RZ, R8 ;  /* 0x000000ffff027224 */ /* 0x000fe200078e0008 */
[----:B------:R-:W-:Y:S01]  /*0670*/  LOP3.LUT R11, R5, 0x7ff00000, RZ, 0xc0, !PT ;  /* 0x7ff00000050b7812 */ /* 0x000fe200078ec0ff */
[----:B------:R-:W-:Y:S01]  /*0680*/  BSSY.RECONVERGENT B1, `(.L_x_114) ;  /* 0x0000051000017945 */ /* 0x000fe20003800200 */
[----:B------:R-:W-:-:S03]  /*0690*/  LOP3.LUT R14, R9, 0x7ff00000, RZ, 0xc0, !PT ;  /* 0x7ff00000090e7812 */ /* 0x000fc600078ec0ff */
[----:B------:R-:W-:Y:S01]  /*06a0*/  @!P0 DMUL R2, R6, 8.98846567431157953865e+307 ;  /* 0x7fe0000006028828 */ /* 0x000fe20000000000 */
[----:B------:R-:W-:-:S03]  /*06b0*/  ISETP.GE.U32.AND P1, PT, R11, R14, PT ;  /* 0x0000000e0b00720c */ /* 0x000fc60003f26070 */
[----:B------:R-:W-:Y:S02]  /*06c0*/  @!P2 LOP3.LUT R8, R7, 0x7ff00000, RZ, 0xc0, !PT ;  /* 0x7ff000000708a812 */ /* 0x000fe400078ec0ff */
[----:B------:R-:W0:Y:S02]  /*06d0*/  MUFU.RCP64H R17, R3 ;  /* 0x0000000300117308 */ /* 0x000e240000001800 */
[----:B------:R-:W-:Y:S01]  /*06e0*/  @!P2 ISETP.GE.U32.AND P3, PT, R11, R8, PT ;  /* 0x000000080b00a20c */ /* 0x000fe20003f66070 */
[----:B------:R-:W-:Y:S01]  /*06f0*/  IMAD.MOV.U32 R8, RZ, RZ, R4 ;  /* 0x000000ffff087224 */ /* 0x000fe200078e0004 */
[----:B0-----:R-:W-:-:S08]  /*0700*/  DFMA R12, R16, -R2, 1 ;  /* 0x3ff00000100c742b */ /* 0x001fd00000000802 */
[----:B------:R-:W-:Y:S01]  /*0710*/  DFMA R18, R12, R12, R12 ;  /* 0x0000000c0c12722b */ /* 0x000fe2000000000c */
[----:B------:R-:W-:-:S05]  /*0720*/  IMAD.MOV.U32 R12, RZ, RZ, 0x1ca00000 ;  /* 0x1ca00000ff0c7424 */ /* 0x000fca00078e00ff */
[C---:B------:R-:W-:Y:S02]  /*0730*/  @!P2 SEL R13, R12.reuse, 0x63400000, !P3 ;  /* 0x634000000c0da807 */ /* 0x040fe40005800000 */
[----:B------:R-:W-:Y:S01]  /*0740*/  DFMA R16, R16, R18, R16 ;  /* 0x000000121010722b */ /* 0x000fe20000000010 */
[----:B------:R-:W-:Y:S01]  /*0750*/  SEL R9, R12, 0x63400000, !P1 ;  /* 0x634000000c097807 */ /* 0x000fe20004800000 */
[----:B------:R-:W-:Y:S01]  /*0760*/  @!P2 IMAD.MOV.U32 R18, RZ, RZ, RZ ;  /* 0x000000ffff12a224 */ /* 0x000fe200078e00ff */
[--C-:B------:R-:W-:Y:S02]  /*0770*/  @!P2 LOP3.LUT R13, R13, 0x80000000, R5.reuse, 0xf8, !PT ;  /* 0x800000000d0da812 */ /* 0x100fe400078ef805 */
[----:B------:R-:W-:Y:S02]  /*0780*/  LOP3.LUT R9, R9, 0x800fffff, R5, 0xf8, !PT ;  /* 0x800fffff09097812 */ /* 0x000fe400078ef805 */
[----:B------:R-:W-:Y:S01]  /*0790*/  @!P2 LOP3.LUT R19, R13, 0x100000, RZ, 0xfc, !PT ;  /* 0x001000000d13a812 */ /* 0x000fe200078efcff */
[----:B------:R-:W-:-:S05]  /*07a0*/  DFMA R20, R16, -R2, 1 ;  /* 0x3ff000001014742b */ /* 0x000fca0000000802 */
[----:B------:R-:W-:-:S03]  /*07b0*/  @!P2 DFMA R8, R8, 2, -R18 ;  /* 0x400000000808a82b */ /* 0x000fc60000000812 */
[----:B------:R-:W-:Y:S01]  /*07c0*/  DFMA R16, R16, R20, R16 ;  /* 0x000000141010722b */ /* 0x000fe20000000010 */
[----:B------:R-:W-:Y:S02]  /*07d0*/  IMAD.MOV.U32 R21, RZ, RZ, R11 ;  /* 0x000000ffff157224 */ /* 0x000fe400078e000b */
[----:B------:R-:W-:Y:S01]  /*07e0*/  IMAD.MOV.U32 R20, RZ, RZ, R14 ;  /* 0x000000ffff147224 */ /* 0x000fe200078e000e */
[----:B------:R-:W-:-:S03]  /*07f0*/  @!P0 LOP3.LUT R20, R3, 0x7ff00000, RZ, 0xc0, !PT ;  /* 0x7ff0000003148812 */ /* 0x000fc600078ec0ff */
[----:B------:R-:W-:Y:S01]  /*0800*/  @!P2 LOP3.LUT R21, R9, 0x7ff00000, RZ, 0xc0, !PT ;  /* 0x7ff000000915a812 */ /* 0x000fe200078ec0ff */
[----:B------:R-:W-:Y:S01]  /*0810*/  DMUL R18, R16, R8 ;  /* 0x0000000810127228 */ /* 0x000fe20000000000 */
[----:B------:R-:W-:-:S03]  /*0820*/  VIADD R22, R20, 0xffffffff ;  /* 0xffffffff14167836 */ /* 0x000fc60000000000 */
[----:B------:R-:W-:-:S04]  /*0830*/  VIADD R13, R21, 0xffffffff ;  /* 0xffffffff150d7836 */ /* 0x000fc80000000000 */
        /* <DEDUP_REMOVED lines=32> */
.L_x_115:
        /* <DEDUP_REMOVED lines=16> */
.L_x_118:
[----:B------:R-:W-:Y:S01]  /*0b40*/  LOP3.LUT R13, R7, 0x80000, RZ, 0xfc, !PT ;  /* 0x00080000070d7812 */ /* 0x000fe200078efcff */
[----:B------:R-:W-:Y:S01]  /*0b50*/  IMAD.MOV.U32 R12, RZ, RZ, R6 ;  /* 0x000000ffff0c7224 */ /* 0x000fe200078e0006 */
[----:B------:R-:W-:Y:S06]  /*0b60*/  BRA `(.L_x_116) ;  /* 0x0000000000087947 */ /* 0x000fec0003800000 */
.L_x_117:
[----:B------:R-:W-:Y:S01]  /*0b70*/  LOP3.LUT R13, R5, 0x80000, RZ, 0xfc, !PT ;  /* 0x00080000050d7812 */ /* 0x000fe200078efcff */
[----:B------:R-:W-:-:S07]  /*0b80*/  IMAD.MOV.U32 R12, RZ, RZ, R4 ;  /* 0x000000ffff0c7224 */ /* 0x000fce00078e0004 */
.L_x_116:
[----:B------:R-:W-:Y:S05]  /*0b90*/  BSYNC.RECONVERGENT B1 ;  /* 0x0000000000017941 */ /* 0x000fea0003800200 */
.L_x_114:
[----:B------:R-:W-:Y:S02]  /*0ba0*/  IMAD.MOV.U32 R11, RZ, RZ, 0x0 ;  /* 0x00000000ff0b7424 */ /* 0x000fe400078e00ff */
[----:B------:R-:W-:Y:S02]  /*0bb0*/  IMAD.MOV.U32 R2, RZ, RZ, R12 ;  /* 0x000000ffff027224 */ /* 0x000fe400078e000c */
[----:B------:R-:W-:Y:S01]  /*0bc0*/  IMAD.MOV.U32 R3, RZ, RZ, R13 ;  /* 0x000000ffff037224 */ /* 0x000fe200078e000d */
[----:B------:R-:W-:Y:S06]  /*0bd0*/  RET.REL.NODEC R10 `(_Z26logistic_derivative_kernelPKdPdi) ;  /* 0xfffffff40a087950 */ /* 0x000fec0003c3ffff */
.L_x_119:
        /* <DEDUP_REMOVED lines=10> */
.L_x_174:


//--------------------- .text._Z25exponential_linear_kernelPKdPdi --------------------------
	.section	.text._Z25exponential_linear_kernelPKdPdi,"ax",@progbits
	.align	128
        .global         _Z25exponential_linear_kernelPKdPdi
        .type           _Z25exponential_linear_kernelPKdPdi,@function
        .size           _Z25exponential_linear_kernelPKdPdi,(.L_x_198 - _Z25exponential_linear_kernelPKdPdi)
        .other          _Z25exponential_linear_kernelPKdPdi,@"STO_CUDA_ENTRY STV_DEFAULT"
_Z25exponential_linear_kernelPKdPdi:
.text._Z25exponential_linear_kernelPKdPdi:
        /* <DEDUP_REMOVED lines=10> */
[----:B--2---:R-:W-:-:S14]  /*00a0*/  DSETP.GEU.AND P0, PT, R2, RZ, PT ;  /* 0x000000ff0200722a */ /* 0x004fdc0003f0e000 */
[----:B------:R-:W-:Y:S05]  /*00b0*/  @P0 BRA `(.L_x_121) ;  /* 0x0000000000e80947 */ /* 0x000fea0003800000 */
[----:B------:R-:W-:Y:S01]  /*00c0*/  IMAD.MOV.U32 R4, RZ, RZ, 0x652b82fe ;  /* 0x652b82feff047424 */ /* 0x000fe200078e00ff */
[----:B------:R-:W-:Y:S01]  /*00d0*/  UMOV UR6, 0xfefa39ef ;  /* 0xfefa39ef00067882 */ /* 0x000fe20000000000 */
[----:B------:R-:W-:Y:S01]  /*00e0*/  IMAD.MOV.U32 R5, RZ, RZ, 0x3ff71547 ;  /* 0x3ff71547ff057424 */ /* 0x000fe200078e00ff */
[----:B------:R-:W-:Y:S01]  /*00f0*/  UMOV UR7, 0x3fe62e42 ;  /* 0x3fe62e4200077882 */ /* 0x000fe20000000000 */
[----:B------:R-:W-:Y:S01]  /*0100*/  FSETP.GEU.AND P0, PT, |R3|, 4.1917929649353027344, PT ;  /* 0x4086232b0300780b */ /* 0x000fe20003f0e200 */
[----:B------:R-:W-:Y:S03]  /*0110*/  BSSY.RECONVERGENT B1, `(.L_x_122) ;  /* 0x0000033000017945 */ /* 0x000fe60003800200 */
        /* <DEDUP_REMOVED lines=43> */
[----:B------:R-:W-:Y:S02]  /*03d0*/  @!P0 SHF.R.S32.HI R3, RZ, 0x1, R2 ;  /* 0x00000001ff038819 */ /* 0x000fe40000011402 */
[----:B------:R-:W-:Y:S02]  /*03e0*/  @!P0 MOV R2, R8 ;  /* 0x0000000800028202 */ /* 0x000fe40000000f00 */
[----:B------:R-:W-:Y:S01]  /*03f0*/  @!P0 IADD3 R4, PT, PT, R4, -R3, RZ ;  /* 0x8000000304048210 */ /* 0x000fe20007ffe0ff */
[----:B------:R-:W-:-:S03]  /*0400*/  @!P0 IMAD R3, R3, 0x100000, R9 ;  /* 0x0010000003038824 */ /* 0x000fc600078e0209 */
[----:B------:R-:W-:Y:S01]  /*0410*/  @!P0 LEA R5, R4, 0x3ff00000, 0x14 ;  /* 0x3ff0000004058811 */ /* 0x000fe200078ea0ff */
[----:B------:R-:W-:-:S06]  /*0420*/  @!P0 IMAD.MOV.U32 R4, RZ, RZ, RZ ;  /* 0x000000ffff048224 */ /* 0x000fcc00078e00ff */
[----:B------:R-:W-:-:S11]  /*0430*/  @!P0 DMUL R6, R2, R4 ;  /* 0x0000000402068228 */ /* 0x000fd60000000000 */
.L_x_123:
[----:B------:R-:W-:Y:S05]  /*0440*/  BSYNC.RECONVERGENT B1 ;  /* 0x0000000000017941 */ /* 0x000fea0003800200 */
.L_x_122:
[----:B------:R-:W-:-:S11]  /*0450*/  DADD R2, R6, -1 ;  /* 0xbff0000006027429 */ /* 0x000fd60000000000 */
.L_x_121:
[----:B------:R-:W-:Y:S05]  /*0460*/  BSYNC.RECONVERGENT B0 ;  /* 0x0000000000007941 */ /* 0x000fea0003800200 */
.L_x_120:
[----:B------:R-:W0:Y:S02]  /*0470*/  LDC.64 R4, c[0x0][0x388] ;  /* 0x0000e200ff047b82 */ /* 0x000e240000000a00 */
[----:B0-----:R-:W-:-:S05]  /*0480*/  IMAD.WIDE R4, R0, 0x8, R4 ;  /* 0x0000000800047825 */ /* 0x001fca00078e0204 */
[----:B------:R-:W-:Y:S01]  /*0490*/  STG.E.64 desc[UR4][R4.64], R2 ;  /* 0x0000000204007986 */ /* 0x000fe2000c101b04 */
[----:B------:R-:W-:Y:S05]  /*04a0*/  EXIT ;  /* 0x000000000000794d */ /* 0x000fea0003800000 */
.L_x_124:
        /* <DEDUP_REMOVED lines=13> */
.L_x_198:


//--------------------- .text._Z20hard_logistic_kernelPKdPdi --------------------------
	.section	.text._Z20hard_logistic_kernelPKdPdi,"ax",@progbits
	.align	128
        .global         _Z20hard_logistic_kernelPKdPdi
        .type           _Z20hard_logistic_kernelPKdPdi,@function
        .size           _Z20hard_logistic_kernelPKdPdi,(.L_x_199 - _Z20hard_logistic_kernelPKdPdi)
        .other          _Z20hard_logistic_kernelPKdPdi,@"STO_CUDA_ENTRY STV_DEFAULT"
_Z20hard_logistic_kernelPKdPdi:
.text._Z20hard_logistic_kernelPKdPdi:
        /* <DEDUP_REMOVED lines=11> */
[----:B---3--:R-:W-:Y:S01]  /*00b0*/  IMAD.WIDE R6, R5, 0x8, R6 ;  /* 0x0000000805067825 */ /* 0x008fe200078e0206 */
[----:B------:R-:W-:Y:S01]  /*00c0*/  CS2R R4, SRZ ;  /* 0x0000000000047805 */ /* 0x000fe2000001ff00 */
[----:B--2---:R-:W-:-:S14]  /*00d0*/  DSETP.GEU.AND P0, PT, R2, -2.5, PT ;  /* 0xc00400000200742a */ /* 0x004fdc0003f0e000 */
[----:B------:R-:W-:Y:S05]  /*00e0*/  @!P0 BRA `(.L_x_126) ;  /* 0x0000000000188947 */ /* 0x000fea0003800000 */
[----:B------:R-:W-:Y:S01]  /*00f0*/  DSETP.GT.AND P0, PT, R2, 2.5, PT ;  /* 0x400400000200742a */ /* 0x000fe20003f04000 */
[----:B------:R-:W-:Y:S02]  /*0100*/  MOV R4, 0x0 ;  /* 0x0000000000047802 */ /* 0x000fe40000000f00 */
[----:B------:R-:W-:-:S11]  /*0110*/  MOV R5, 0x3ff00000 ;  /* 0x3ff0000000057802 */ /* 0x000fd60000000f00 */
[----:B------:R-:W-:Y:S02]  /*0120*/  @!P0 MOV R8, 0x9999999a ;  /* 0x9999999a00088802 */ /* 0x000fe40000000f00 */
[----:B------:R-:W-:-:S06]  /*0130*/  @!P0 MOV R9, 0x3fc99999 ;  /* 0x3fc9999900098802 */ /* 0x000fcc0000000f00 */
[----:B------:R-:W-:-:S11]  /*0140*/  @!P0 DFMA R4, R2, R8, 0.5 ;  /* 0x3fe000000204842b */ /* 0x000fd60000000008 */
.L_x_126:
[----:B------:R-:W-:Y:S05]  /*0150*/  BSYNC.RECONVERGENT B0 ;  /* 0x0000000000007941 */ /* 0x000fea0003800200 */
.L_x_125:
[----:B------:R-:W-:Y:S01]  /*0160*/  STG.E.64 desc[UR4][R6.64], R4 ;  /* 0x0000000406007986 */ /* 0x000fe2000c101b04 */
[----:B------:R-:W-:Y:S05]  /*0170*/  EXIT ;  /* 0x000000000000794d */ /* 0x000fea0003800000 */
.L_x_127:
        /* <DEDUP_REMOVED lines=16> */
.L_x_199:


//--------------------- .text._Z16soft_sign_kernelPKdPdi --------------------------
	.section	.text._Z16soft_sign_kernelPKdPdi,"ax",@progbits
	.align	128
        .global         _Z16soft_sign_kernelPKdPdi
        .type           _Z16soft_sign_kernelPKdPdi,@function
        .size           _Z16soft_sign_kernelPKdPdi,(.L_x_175 - _Z16soft_sign_kernelPKdPdi)
        .other          _Z16soft_sign_kernelPKdPdi,@"STO_CUDA_ENTRY STV_DEFAULT"
_Z16soft_sign_kernelPKdPdi:
.text._Z16soft_sign_kernelPKdPdi:
        /* <DEDUP_REMOVED lines=10> */
[----:B--2---:R-:W-:Y:S01]  /*00a0*/  DADD R2, -RZ, -R6 ;  /* 0x00000000ff027229 */ /* 0x004fe20000000906 */
[----:B------:R-:W-:Y:S01]  /*00b0*/  FSETP.GEU.AND P1, PT, |R7|, 6.5827683646048100446e-37, PT ;  /* 0x036000000700780b */ /* 0x000fe20003f2e200 */
[----:B------:R-:W-:-:S08]  /*00c0*/  DSETP.GEU.AND P0, PT, R6, RZ, PT ;  /* 0x000000ff0600722a */ /* 0x000fd00003f0e000 */
[----:B------:R-:W-:Y:S01]  /*00d0*/  FSEL R4, R2, R6, !P0 ;  /* 0x0000000602047208 */ /* 0x000fe20004000000 */
[----:B------:R-:W-:Y:S01]  /*00e0*/  IMAD.MOV.U32 R2, RZ, RZ, 0x1 ;  /* 0x00000001ff027424 */ /* 0x000fe200078e00ff */
[----:B------:R-:W-:-:S06]  /*00f0*/  FSEL R5, R3, R7, !P0 ;  /* 0x0000000703057208 */ /* 0x000fcc0004000000 */
[----:B------:R-:W-:-:S06]  /*0100*/  DADD R4, R4, 1 ;  /* 0x3ff0000004047429 */ /* 0x000fcc0000000000 */
        /* <DEDUP_REMOVED lines=12> */
[----:B------:R-:W-:-:S07]  /*01d0*/  MOV R10, 0x1f0 ;  /* 0x000001f0000a7802 */ /* 0x000fce0000000f00 */
[----:B------:R-:W-:Y:S05]  /*01e0*/  CALL.REL.NOINC `($__internal_8_$__cuda_sm20_div_rn_f64_full) ;  /* 0x0000000000147944 */ /* 0x000fea0003c00000 */
.L_x_129:
[----:B------:R-:W-:Y:S05]  /*01f0*/  BSYNC.RECONVERGENT B0 ;  /* 0x0000000000007941 */ /* 0x000fea0003800200 */
.L_x_128:
[----:B------:R-:W0:Y:S02]  /*0200*/  LDC.64 R4, c[0x0][0x388] ;  /* 0x0000e200ff047b82 */ /* 0x000e240000000a00 */
[----:B0-----:R-:W-:-:S05]  /*0210*/  IMAD.WIDE R4, R0, 0x8, R4 ;  /* 0x0000000800047825 */ /* 0x001fca00078e0204 */
[----:B------:R-:W-:Y:S01]  /*0220*/  STG.E.64 desc[UR4][R4.64], R2 ;  /* 0x0000000204007986 */ /* 0x000fe2000c101b04 */
[----:B------:R-:W-:Y:S05]  /*0230*/  EXIT ;  /* 0x000000000000794d */ /* 0x000fea0003800000 */
        .weak           $__internal_8_$__cuda_sm20_div_rn_f64_full
        .type           $__internal_8_$__cuda_sm20_div_rn_f64_full,@function
        .size           $__internal_8_$__cuda_sm20_div_rn_f64_full,(.L_x_175 - $__internal_8_$__cuda_sm20_div_rn_f64_full)
$__internal_8_$__cuda_sm20_div_rn_f64_full:
        /* <DEDUP_REMOVED lines=67> */
.L_x_131:
        /* <DEDUP_REMOVED lines=16> */
.L_x_134:
[----:B------:R-:W-:Y:S01]  /*0770*/  LOP3.LUT R13, R5, 0x80000, RZ, 0xfc, !PT ;  /* 0x00080000050d7812 */ /* 0x000fe200078efcff */
[----:B------:R-:W-:Y:S01]  /*0780*/  IMAD.MOV.U32 R12, RZ, RZ, R4 ;  /* 0x000000ffff0c7224 */ /* 0x000fe200078e0004 */
[----:B------:R-:W-:Y:S06]  /*0790*/  BRA `(.L_x_132) ;  /* 0x0000000000087947 */ /* 0x000fec0003800000 */
.L_x_133:
[----:B------:R-:W-:Y:S01]  /*07a0*/  LOP3.LUT R13, R7, 0x80000, RZ, 0xfc, !PT ;  /* 0x00080000070d7812 */ /* 0x000fe200078efcff */
[----:B------:R-:W-:-:S07]  /*07b0*/  IMAD.MOV.U32 R12, RZ, RZ, R6 ;  /* 0x000000ffff0c7224 */ /* 0x000fce00078e0006 */
.L_x_132:
[----:B------:R-:W-:Y:S05]  /*07c0*/  BSYNC.RECONVERGENT B1 ;  /* 0x0000000000017941 */ /* 0x000fea0003800200 */
.L_x_130:
[----:B------:R-:W-:Y:S02]  /*07d0*/  IMAD.MOV.U32 R11, RZ, RZ, 0x0 ;  /* 0x00000000ff0b7424 */ /* 0x000fe400078e00ff */
[----:B------:R-:W-:Y:S02]  /*07e0*/  IMAD.MOV.U32 R2, RZ, RZ, R12 ;  /* 0x000000ffff027224 */ /* 0x000fe400078e000c */
[----:B------:R-:W-:Y:S01]  /*07f0*/  IMAD.MOV.U32 R3, RZ, RZ, R13 ;  /* 0x000000ffff037224 */ /* 0x000fe200078e000d */
[----:B------:R-:W-:Y:S06]  /*0800*/  RET.REL.NODEC R10 `(_Z16soft_sign_kernelPKdPdi) ;  /* 0xfffffff40afc7950 */ /* 0x000fec0003c3ffff */
.L_x_135:
        /* <DEDUP_REMOVED lines=15> */
.L_x_175:


//--------------------- .text._Z16soft_plus_kernelPKdPdi --------------------------
	.section	.text._Z16soft_plus_kernelPKdPdi,"ax",@progbits
	.align	128
        .global         _Z16soft_plus_kernelPKdPdi
        .type           _Z16soft_plus_kernelPKdPdi,@function
        .size           _Z16soft_plus_kernelPKdPdi,(.L_x_201 - _Z16soft_plus_kernelPKdPdi)
        .other          _Z16soft_plus_kernelPKdPdi,@"STO_CUDA_ENTRY STV_DEFAULT"
_Z16soft_plus_kernelPKdPdi:
.text._Z16soft_plus_kernelPKdPdi:
        /* <DEDUP_REMOVED lines=13> */
[----:B------:R-:W-:Y:S01]  /*00d0*/  UMOV UR8, 0x3b39803f ;  /* 0x3b39803f00087882 */ /* 0x000fe20000000000 */
[----:B------:R-:W-:Y:S01]  /*00e0*/  UMOV UR9, 0x3c7abc9e ;  /* 0x3c7abc9e00097882 */ /* 0x000fe20000000000 */
[----:B------:R-:W-:Y:S02]  /*00f0*/  BSSY.RECONVERGENT B0, `(.L_x_136) ;  /* 0x0000034000007945 */ /* 0x000fe40003800200 */
[----:B--2---:R-:W-:Y:S01]  /*0100*/  DFMA R4, R2, R4, 6.75539944105574400000e+15 ;  /* 0x433800000204742b */ /* 0x004fe20000000004 */
[----:B------:R-:W-:-:S07]  /*0110*/  FSETP.GEU.AND P0, PT, |R3|, 4.1917929649353027344, PT ;  /* 0x4086232b0300780b */ /* 0x000fce0003f0e200 */
[----:B------:R-:W-:-:S08]  /*0120*/  DADD R6, R4, -6.75539944105574400000e+15 ;  /* 0xc338000004067429 */ /* 0x000fd00000000000 */
[----:B------:R-:W-:-:S08]  /*0130*/  DFMA R8, R6, -UR6, R2 ;  /* 0x8000000606087c2b */ /* 0x000fd00008000002 */
        /* <DEDUP_REMOVED lines=41> */
[----:B------:R-:W-:-:S04]  /*03d0*/  @!P1 SHF.R.S32.HI R5, RZ, 0x1, R5 ;  /* 0x00000001ff059819 */ /* 0x000fc80000011405 */
[----:B------:R-:W-:Y:S01]  /*03e0*/  @!P1 LEA R9, R5, R9, 0x14 ;  /* 0x0000000905099211 */ /* 0x000fe200078ea0ff */
[----:B------:R-:W-:-:S05]  /*03f0*/  @!P1 IMAD.IADD R2, R4, 0x1, -R5 ;  /* 0x0000000104029824 */ /* 0x000fca00078e0a05 */
[----:B------:R-:W-:Y:S01]  /*0400*/  @!P1 LEA R3, R2, 0x3ff00000, 0x14 ;  /* 0x3ff0000002039811 */ /* 0x000fe200078ea0ff */
[----:B------:R-:W-:-:S06]  /*0410*/  @!P1 IMAD.MOV.U32 R2, RZ, RZ, RZ ;  /* 0x000000ffff029224 */ /* 0x000fcc00078e00ff */
[----:B------:R-:W-:-:S11]  /*0420*/  @!P1 DMUL R6, R8, R2 ;  /* 0x0000000208069228 */ /* 0x000fd60000000000 */
.L_x_137:
[----:B------:R-:W-:Y:S05]  /*0430*/  BSYNC.RECONVERGENT B0 ;  /* 0x0000000000007941 */ /* 0x000fea0003800200 */
.L_x_136:
[----:B------:R-:W-:Y:S01]  /*0440*/  DADD R6, R6, 1 ;  /* 0x3ff0000006067429 */ /* 0x000fe20000000000 */
[----:B------:R-:W-:Y:S09]  /*0450*/  BSSY.RECONVERGENT B0, `(.L_x_138) ;  /* 0x0000052000007945 */ /* 0x000ff20003800200 */
[----:B------:R-:W-:Y:S01]  /*0460*/  ISETP.GT.AND P0, PT, R7, 0xfffff, PT ;  /* 0x000fffff0700780c */ /* 0x000fe20003f04270 */
[----:B------:R-:W-:Y:S01]  /*0470*/  IMAD.MOV.U32 R4, RZ, RZ, R6 ;  /* 0x000000ffff047224 */ /* 0x000fe200078e0006 */
[----:B------:R-:W-:Y:S01]  /*0480*/  MOV R5, R7 ;  /* 0x0000000700057202 */ /* 0x000fe20000000f00 */
[----:B------:R-:W-:-:S10]  /*0490*/  IMAD.MOV.U32 R3, RZ, RZ, R7 ;  /* 0x000000ffff037224 */ /* 0x000fd400078e0007 */
[----:B------:R-:W-:-:S10]  /*04a0*/  @!P0 DMUL R4, R4, 1.80143985094819840000e+16 ;  /* 0x4350000004048828 */ /* 0x000fd40000000000 */
[----:B------:R-:W-:Y:S01]  /*04b0*/  @!P0 IMAD.MOV.U32 R3, RZ, RZ, R5 ;  /* 0x000000ffff038224 */ /* 0x000fe200078e0005 */
[----:B------:R-:W-:-:S04]  /*04c0*/  @!P0 MOV R6, R4 ;  /* 0x0000000400068202 */ /* 0x000fc80000000f00 */
[----:B------:R-:W-:-:S04]  /*04d0*/  IADD3 R2, PT, PT, R3, -0x1, RZ ;  /* 0xffffffff03027810 */ /* 0x000fc80007ffe0ff */
[----:B------:R-:W-:Y:S01]  /*04e0*/  ISETP.GT.U32.AND P1, PT, R2, 0x7feffffe, PT ;  /* 0x7feffffe0200780c */ /* 0x000fe20003f24070 */
[----:B------:R-:W-:Y:S02]  /*04f0*/  IMAD.MOV.U32 R2, RZ, RZ, -0x3ff ;  /* 0xfffffc01ff027424 */ /* 0x000fe400078e00ff */
[----:B------:R-:W-:-:S10]  /*0500*/  @!P0 IMAD.MOV.U32 R2, RZ, RZ, -0x435 ;  /* 0xfffffbcbff028424 */ /* 0x000fd400078e00ff */
[----:B------:R-:W-:Y:S05]  /*0510*/  @P1 BRA `(.L_x_139) ;  /* 0x0000000000fc1947 */ /* 0x000fea0003800000 */
[----:B------:R-:W-:Y:S01]  /*0520*/  LOP3.LUT R4, R3, 0xfffff, RZ, 0xc0, !PT ;  /* 0x000fffff03047812 */ /* 0x000fe200078ec0ff */
[----:B------:R-:W-:Y:S01]  /*0530*/  IMAD.MOV.U32 R14, RZ, RZ, -0x748574fc ;  /* 0x8b7a8b04ff0e7424 */ /* 0x000fe200078e00ff */
[----:B------:R-:W-:Y:S01]  /*0540*/  MOV R15, 0x3ed0ee25 ;  /* 0x3ed0ee25000f7802 */ /* 0x000fe20000000f00 */
[----:B------:R-:W-:Y:S01]  /*0550*/  UMOV UR8, 0x3ae80f1e ;  /* 0x3ae80f1e00087882 */ /* 0x000fe20000000000 */
[----:B------:R-:W-:Y:S01]  /*0560*/  LOP3.LUT R5, R4, 0x3ff00000, RZ, 0xfc, !PT ;  /* 0x3ff0000004057812 */ /* 0x000fe200078efcff */
[----:B------:R-:W-:Y:S01]  /*0570*/  IMAD.MOV.U32 R4, RZ, RZ, R6 ;  /* 0x000000ffff047224 */ /* 0x000fe200078e0006 */
[----:B------:R-:W-:Y:S01]  /*0580*/  UMOV UR9, 0x3eb1380b ;  /* 0x3eb1380b00097882 */ /* 0x000fe20000000000 */
[----:B------:R-:W-:Y:S01]  /*0590*/  IMAD.MOV.U32 R6, RZ, RZ, RZ ;  /* 0x000000ffff067224 */ /* 0x000fe200078e00ff */
[----:B------:R-:W-:Y:S01]  /*05a0*/  ISETP.GE.U32.AND P0, PT, R5, 0x3ff6a09f, PT ;  /* 0x3ff6a09f0500780c */ /* 0x000fe20003f06070 */
[----:B------:R-:W-:Y:S01]  /*05b0*/  IMAD.MOV.U32 R17, RZ, RZ, 0x43300000 ;  /* 0x43300000ff117424 */ /* 0x000fe200078e00ff */
[----:B------:R-:W-:Y:S01]  /*05c0*/  LEA.HI R16, R3, R2, RZ, 0xc ;  /* 0x0000000203107211 */ /* 0x000fe200078f60ff */
[----:B------:R-:W-:Y:S01]  /*05d0*/  UMOV UR10, 0x80000000 ;  /* 0x80000000000a7882 */ /* 0x000fe20000000000 */
[----:B------:R-:W-:-:S09]  /*05e0*/  UMOV UR11, 0x43300000 ;  /* 0x43300000000b7882 */ /* 0x000fd20000000000 */
[----:B------:R-:W-:Y:S02]  /*05f0*/  @P0 VIADD R7, R5, 0xfff00000 ;  /* 0xfff0000005070836 */ /* 0x000fe40000000000 */
[----:B------:R-:W-:-:S03]  /*0600*/  @P0 VIADD R16, R16, 0x1 ;  /* 0x0000000110100836 */ /* 0x000fc60000000000 */
[----:B------:R-:W-:Y:S02]  /*0610*/  @P0 MOV R5, R7 ;  /* 0x0000000700050202 */ /* 0x000fe40000000f00 */
[----:B------:R-:W-:-:S04]  /*0620*/  LOP3.LUT R16, R16, 0x80000000, RZ, 0x3c, !PT ;  /* 0x8000000010107812 */ /* 0x000fc800078e3cff */
        /* <DEDUP_REMOVED lines=14> */
[----:B------:R-:W-:Y:S01]  /*0710*/  DADD R2, R16, -UR10 ;  /* 0x8000000a10027e29 */ /* 0x000fe20008000000 */
[----:B------:R-:W-:Y:S01]  /*0720*/  UMOV UR10, 0xfefa39ef ;  /* 0xfefa39ef000a7882 */ /* 0x000fe20000000000 */
[----:B------:R-:W-:Y:S01]  /*0730*/  UMOV UR11, 0x3fe62e42 ;  /* 0x3fe62e42000b7882 */ /* 0x000fe20000000000 */
[----:B------:R-:W-:Y:S01]  /*0740*/  DFMA R12, R10, R12, UR8 ;  /* 0x000000080a0c7e2b */ /* 0x000fe2000800000c */
[----:B------:R-:W-:Y:S01]  /*0750*/  UMOV UR8, 0xa9ab0956 ;  /* 0xa9ab095600087882 */ /* 0x000fe20000000000 */
[----:B------:R-:W-:Y:S01]  /*0760*/  UMOV UR9, 0x3f1745cb ;  /* 0x3f1745cb00097882 */ /* 0x000fe20000000000 */
[----:B------:R-:W-:-:S02]  /*0770*/  DFMA R14, R4, -R8, R14 ;  /* 0x80000008040e722b */ /* 0x000fc4000000000e */
[----:B------:R-:W-:-:S03]  /*0780*/  DFMA R4, R2, UR10, R8 ;  /* 0x0000000a02047c2b */ /* 0x000fc60008000008 */
[----:B------:R-:W-:Y:S01]  /*0790*/  DFMA R12, R10, R12, UR8 ;  /* 0x000000080a0c7e2b */ /* 0x000fe2000800000c */
[----:B------:R-:W-:Y:S01]  /*07a0*/  UMOV UR8, 0x2d1b5154 ;  /* 0x2d1b515400087882 */ /* 0x000fe20000000000 */
[----:B------:R-:W-:Y:S01]  /*07b0*/  UMOV UR9, 0x3f3c71c7 ;  /* 0x3f3c71c700097882 */ /* 0x000fe20000000000 */
[----:B------:R-:W-:Y:S02]  /*07c0*/  DMUL R14, R6, R14 ;  /* 0x0000000e060e7228 */ /* 0x000fe40000000000 */
[----:B------:R-:W-:-:S03]  /*07d0*/  DFMA R16, R2, -UR6, R4 ;  /* 0x8000000602107c2b */ /* 0x000fc60008000004 */
[----:B------:R-:W-:Y:S01]  /*07e0*/  DFMA R12, R10, R12, UR8 ;  /* 0x000000080a0c7e2b */ /* 0x000fe2000800000c */
[----:B------:R-:W-:Y:S01]  /*07f0*/  UMOV UR8, 0x923be72d ;  /* 0x923be72d00087882 */ /* 0x000fe20000000000 */
[----:B------:R-:W-:-:S03]  /*0800*/  UMOV UR9, 0x3f624924 ;  /* 0x3f62492400097882 */ /* 0x000fc60000000000 */
[----:B------:R-:W-:-:S03]  /*0810*/  DADD R16, -R8, R16 ;  /* 0x0000000008107229 */ /* 0x000fc60000000110 */
        /* <DEDUP_REMOVED lines=9> */
[----:B------:R-:W-:-:S08]  /*08b0*/  DMUL R12, R10, R12 ;  /* 0x0000000c0a0c7228 */ /* 0x000fd00000000000 */
[----:B------:R-:W-:-:S08]  /*08c0*/  DFMA R12, R8, R12, R14 ;  /* 0x0000000c080c722b */ /* 0x000fd0000000000e */
[----:B------:R-:W-:-:S08]  /*08d0*/  DADD R12, R12, -R16 ;  /* 0x000000000c0c7229 */ /* 0x000fd00000000810 */
[----:B------:R-:W-:-:S08]  /*08e0*/  DFMA R12, R2, UR8, R12 ;  /* 0x00000008020c7c2b */ /* 0x000fd0000800000c */
[----:B------:R-:W-:Y:S01]  /*08f0*/  DADD R4, R4, R12 ;  /* 0x0000000004047229 */ /* 0x000fe2000000000c */
[----:B------:R-:W-:Y:S10]  /*0900*/  BRA `(.L_x_140) ;  /* 0x0000000000187947 */ /* 0x000ff40003800000 */
.L_x_139:
[----:B------:R-:W-:Y:S01]  /*0910*/  MOV R2, 0x0 ;  /* 0x0000000000027802 */ /* 0x000fe20000000f00 */
[----:B------:R-:W-:Y:S01]  /*0920*/  IMAD.MOV.U32 R3, RZ, RZ, 0x7ff00000 ;  /* 0x7ff00000ff037424 */ /* 0x000fe200078e00ff */
[----:B------:R-:W-:-:S05]  /*0930*/  LOP3.LUT P0, RZ, R5, 0x7fffffff, RZ, 0xc0, !PT ;  /* 0x7fffffff05ff7812 */ /* 0x000fca000780c0ff */
[----:B------:R-:W-:-:S10]  /*0940*/  DFMA R2, R4, R2, +INF ;  /* 0x7ff000000402742b */ /* 0x000fd40000000002 */
[----:B------:R-:W-:Y:S02]  /*0950*/  FSEL R4, R2, RZ, P0 ;  /* 0x000000ff02047208 */ /* 0x000fe40000000000 */
[----:B------:R-:W-:-:S07]  /*0960*/  FSEL R5, R3, -QNAN , P0 ;  /* 0xfff0000003057808 */ /* 0x000fce0000000000 */
.L_x_140:
[----:B------:R-:W-:Y:S05]  /*0970*/  BSYNC.RECONVERGENT B0 ;  /* 0x0000000000007941 */ /* 0x000fea0003800200 */
.L_x_138:
[----:B------:R-:W0:Y:S02]  /*0980*/  LDC.64 R2, c[0x0][0x388] ;  /* 0x0000e200ff027b82 */ /* 0x000e240000000a00 */
[----:B0-----:R-:W-:-:S05]  /*0990*/  IMAD.WIDE R2, R0, 0x8, R2 ;  /* 0x0000000800027825 */ /* 0x001fca00078e0202 */
[----:B------:R-:W-:Y:S01]  /*09a0*/  STG.E.64 desc[UR4][R2.64], R4 ;  /* 0x0000000402007986 */ /* 0x000fe2000c101b04 */
[----:B------:R-:W-:Y:S05]  /*09b0*/  EXIT ;  /* 0x000000000000794d */ /* 0x000fea0003800000 */
.L_x_141:
        /* <DEDUP_REMOVED lines=12> */
.L_x_201:


//--------------------- .text._Z32scaled_exponential_linear_kernelPKdPdi --------------------------
	.section	.text._Z32scaled_exponential_linear_kernelPKdPdi,"ax",@progbits
	.align	128
        .global         _Z32scaled_exponential_linear_kernelPKdPdi
        .type           _Z32scaled_exponential_linear_kernelPKdPdi,@function
        .size           _Z32scaled_exponential_linear_kernelPKdPdi,(.L_x_202 - _Z32scaled_exponential_linear_kernelPKdPdi)
        .other          _Z32scaled_exponential_linear_kernelPKdPdi,@"STO_CUDA_ENTRY STV_DEFAULT"
_Z32scaled_exponential_linear_kernelPKdPdi:
.text._Z32scaled_exponential_linear_kernelPKdPdi:
        /* <DEDUP_REMOVED lines=70> */
.L_x_145:
[----:B------:R-:W-:Y:S05]  /*0460*/  BSYNC.RECONVERGENT B1 ;  /* 0x0000000000017941 */ /* 0x000fea0003800200 */
.L_x_144:
[----:B------:R-:W-:Y:S01]  /*0470*/  DADD R2, R6, -1 ;  /* 0xbff0000006027429 */ /* 0x000fe20000000000 */
[----:B------:R-:W-:Y:S01]  /*0480*/  MOV R4, 0x784797f7 ;  /* 0x784797f700047802 */ /* 0x000fe20000000f00 */
[----:B------:R-:W-:-:S09]  /*0490*/  IMAD.MOV.U32 R5, RZ, RZ, 0x3ffc2127 ;  /* 0x3ffc2127ff057424 */ /* 0x000fd200078e00ff */
.L_x_143:
[----:B------:R-:W-:Y:S05]  /*04a0*/  BSYNC.RECONVERGENT B0 ;  /* 0x0000000000007941 */ /* 0x000fea0003800200 */
.L_x_142:
[----:B------:R-:W0:Y:S01]  /*04b0*/  LDC.64 R6, c[0x0][0x388] ;  /* 0x0000e200ff067b82 */ /* 0x000e220000000a00 */
[----:B------:R-:W-:Y:S01]  /*04c0*/  DMUL R4, R4, R2 ;  /* 0x0000000204047228 */ /* 0x000fe20000000000 */
[----:B0-----:R-:W-:-:S06]  /*04d0*/  IMAD.WIDE R2, R0, 0x8, R6 ;  /* 0x0000000800027825 */ /* 0x001fcc00078e0206 */
[----:B------:R-:W-:Y:S01]  /*04e0*/  STG.E.64 desc[UR4][R2.64], R4 ;  /* 0x0000000402007986 */ /* 0x000fe2000c101b04 */
[----:B------:R-:W-:Y:S05]  /*04f0*/  EXIT ;  /* 0x000000000000794d */ /* 0x000fea0003800000 */
.L_x_146:
        /* <DEDUP_REMOVED lines=16> */
.L_x_202:


//--------------------- .text._Z23rectified_linear_kernelPKdPdi --------------------------
	.section	.text._Z23rectified_linear_kernelPKdPdi,"ax",@progbits
	.align	128
        .global         _Z23rectified_linear_kernelPKdPdi
        .type           _Z23rectified_linear_kernelPKdPdi,@function
        .size           _Z23rectified_linear_kernelPKdPdi,(.L_x_203 - _Z23rectified_linear_kernelPKdPdi)
        .other          _Z23rectified_linear_kernelPKdPdi,@"STO_CUDA_ENTRY STV_DEFAULT"
_Z23rectified_linear_kernelPKdPdi:
.text._Z23rectified_linear_kernelPKdPdi:
        /* <DEDUP_REMOVED lines=10> */
[----:B------:R-:W-:Y:S01]  /*00a0*/  MOV R0, RZ ;  /* 0x000000ff00007202 */ /* 0x000fe20000000f00 */
[----:B------:R-:W-:Y:S02]  /*00b0*/  HFMA2 R4, -RZ, RZ, 0, 0 ;  /* 0x00000000ff047431 */ /* 0x000fe400000001ff */
[----:B---3--:R-:W-:Y:S01]  /*00c0*/  IMAD.WIDE R6, R5, 0x8, R6 ;  /* 0x0000000805067825 */ /* 0x008fe200078e0206 */
[----:B--2---:R-:W-:Y:S01]  /*00d0*/  DSETP.MAX.AND P0, P1, RZ, R2, PT ;  /* 0x00000002ff00722a */ /* 0x004fe2000390f000 */
[----:B------:R-:W-:Y:S02]  /*00e0*/  MOV R11, R3 ;  /* 0x00000003000b7202 */ /* 0x000fe40000000f00 */
[----:B------:R-:W-:-:S03]  /*00f0*/  IMAD.MOV.U32 R9, RZ, RZ, R2 ;  /* 0x000000ffff097224 */ /* 0x000fc600078e0002 */
[----:B------:R-:W-:Y:S02]  /*0100*/  FSEL R13, R0, R11, P0 ;  /* 0x0000000b000d7208 */ /* 0x000fe40000000000 */
[----:B------:R-:W-:-:S06]  /*0110*/  SEL R4, R4, R9, P0 ;  /* 0x0000000904047207 */ /* 0x000fcc0000000000 */
[----:B------:R-:W-:-:S05]  /*0120*/  @P1 LOP3.LUT R13, R11, 0x80000, RZ, 0xfc, !PT ;  /* 0x000800000b0d1812 */ /* 0x000fca00078efcff */
[----:B------:R-:W-:-:S05]  /*0130*/  IMAD.MOV.U32 R5, RZ, RZ, R13 ;  /* 0x000000ffff057224 */ /* 0x000fca00078e000d */
[----:B------:R-:W-:Y:S01]  /*0140*/  STG.E.64 desc[UR4][R6.64], R4 ;  /* 0x0000000406007986 */ /* 0x000fe2000c101b04 */
[----:B------:R-:W-:Y:S05]  /*0150*/  EXIT ;  /* 0x000000000000794d */ /* 0x000fea0003800000 */
.L_x_147:
        /* <DEDUP_REMOVED lines=10> */
.L_x_203:


//--------------------- .text._Z13linear_kernelPKdPdi --------------------------
	.section	.text._Z13linear_kernelPKdPdi,"ax",@progbits
	.align	128
        .global         _Z13linear_kernelPKdPdi
        .type           _Z13linear_kernelPKdPdi,@function
        .size           _Z13linear_kernelPKdPdi,(.L_x_204 - _Z13linear_kernelPKdPdi)
        .other          _Z13linear_kernelPKdPdi,@"STO_CUDA_ENTRY STV_DEFAULT"
_Z13linear_kernelPKdPdi:
.text._Z13linear_kernelPKdPdi:
        /* <DEDUP_REMOVED lines=10> */
[----:B---3--:R-:W-:-:S05]  /*00a0*/  IMAD.WIDE R4, R7, 0x8, R4 ;  /* 0x0000000807047825 */ /* 0x008fca00078e0204 */
[----:B--2---:R-:W-:Y:S01]  /*00b0*/  STG.E.64 desc[UR4][R4.64], R2 ;  /* 0x0000000204007986 */ /* 0x004fe2000c101b04 */
[----:B------:R-:W-:Y:S05]  /*00c0*/  EXIT ;  /* 0x000000000000794d */ /* 0x000fea0003800000 */
.L_x_148:
        /* <DEDUP_REMOVED lines=11> */
.L_x_204:


//--------------------- .text._Z26symmetric_threshold_kernelPKdPdi --------------------------
	.section	.text._Z26symmetric_threshold_kernelPKdPdi,"ax",@progbits
	.align	128
        .global         _Z26symmetric_threshold_kernelPKdPdi
        .type           _Z26symmetric_threshold_kernelPKdPdi,@function
        .size           _Z26symmetric_threshold_kernelPKdPdi,(.L_x_205 - _Z26symmetric_threshold_kernelPKdPdi)
        .other          _Z26symmetric_threshold_kernelPKdPdi,@"STO_CUDA_ENTRY STV_DEFAULT"
_Z26symmetric_threshold_kernelPKdPdi:
.text._Z26symmetric_threshold_kernelPKdPdi:
        /* <DEDUP_REMOVED lines=10> */
[----:B------:R-:W-:Y:S01]  /*00a0*/  MOV R6, 0x3ff00000 ;  /* 0x3ff0000000067802 */ /* 0x000fe20000000f00 */
[----:B---3--:R-:W-:Y:S01]  /*00b0*/  IMAD.WIDE R4, R9, 0x8, R4 ;  /* 0x0000000809047825 */ /* 0x008fe200078e0204 */
[----:B--2---:R-:W-:-:S06]  /*00c0*/  DSETP.GEU.AND P0, PT, R2, RZ, PT ;  /* 0x000000ff0200722a */ /* 0x004fcc0003f0e000 */
[----:B------:R-:W-:Y:S01]  /*00d0*/  FSEL R7, -R6, 1.875, !P0 ;  /* 0x3ff0000006077808 */ /* 0x000fe20004000100 */
[----:B------:R-:W-:-:S05]  /*00e0*/  HFMA2 R6, -RZ, RZ, 0, 0 ;  /* 0x00000000ff067431 */ /* 0x000fca00000001ff */
[----:B------:R-:W-:Y:S01]  /*00f0*/  STG.E.64 desc[UR4][R4.64], R6 ;  /* 0x0000000604007986 */ /* 0x000fe2000c101b04 */
[----:B------:R-:W-:Y:S05]  /*0100*/  EXIT ;  /* 0x000000000000794d */ /* 0x000fea0003800000 */
.L_x_149:
        /* <DEDUP_REMOVED lines=15> */
.L_x_205:


//--------------------- .text._Z16threshold_kernelPKdPdi --------------------------
	.section	.text._Z16threshold_kernelPKdPdi,"ax",@progbits
	.align	128
        .global         _Z16threshold_kernelPKdPdi
        .type           _Z16threshold_kernelPKdPdi,@function
        .size           _Z16threshold_kernelPKdPdi,(.L_x_206 - _Z16threshold_kernelPKdPdi)
        .other          _Z16threshold_kernelPKdPdi,@"STO_CUDA_ENTRY STV_DEFAULT"
_Z16threshold_kernelPKdPdi:
.text._Z16threshold_kernelPKdPdi:
        /* <DEDUP_REMOVED lines=16> */
.L_x_150:
        /* <DEDUP_REMOVED lines=16> */
.L_x_206:


//--------------------- .text._Z25hyperbolic_tangent_kernelPKdPdi --------------------------
	.section	.text._Z25hyperbolic_tangent_kernelPKdPdi,"ax",@progbits
	.align	128
        .global         _Z25hyperbolic_tangent_kernelPKdPdi
        .type           _Z25hyperbolic_tangent_kernelPKdPdi,@function
        .size           _Z25hyperbolic_tangent_kernelPKdPdi,(.L_x_207 - _Z25hyperbolic_tangent_kernelPKdPdi)
        .other          _Z25hyperbolic_tangent_kernelPKdPdi,@"STO_CUDA_ENTRY STV_DEFAULT"
_Z25hyperbolic_tangent_kernelPKdPdi:
.text._Z25hyperbolic_tangent_kernelPKdPdi:
        /* <DEDUP_REMOVED lines=73> */
.L_x_152:
        /* <DEDUP_REMOVED lines=35> */
.L_x_153:
[----:B------:R-:W-:Y:S05]  /*06c0*/  BSYNC.RECONVERGENT B0 ;  /* 0x0000000000007941 */ /* 0x000fea0003800200 */
.L_x_151:
[----:B------:R-:W0:Y:S02]  /*06d0*/  LDC.64 R4, c[0x0][0x388] ;  /* 0x0000e200ff047b82 */ /* 0x000e240000000a00 */
[----:B0-----:R-:W-:-:S05]  /*06e0*/  IMAD.WIDE R4, R0, 0x8, R4 ;  /* 0x0000000800047825 */ /* 0x001fca00078e0204 */
[----:B------:R-:W-:Y:S01]  /*06f0*/  STG.E.64 desc[UR4][R4.64], R2 ;  /* 0x0000000204007986 */ /* 0x000fe2000c101b04 */
[----:B------:R-:W-:Y:S05]  /*0700*/  EXIT ;  /* 0x000000000000794d */ /* 0x000fea0003800000 */
.L_x_154:
        /* <DEDUP_REMOVED lines=15> */
.L_x_207:


//--------------------- .text._Z15logistic_kernelPKdPdi --------------------------
	.section	.text._Z15logistic_kernelPKdPdi,"ax",@progbits
	.align	128
        .global         _Z15logistic_kernelPKdPdi
        .type           _Z15logistic_kernelPKdPdi,@function
        .size           _Z15logistic_kernelPKdPdi,(.L_x_176 - _Z15logistic_kernelPKdPdi)
        .other          _Z15logistic_kernelPKdPdi,@"STO_CUDA_ENTRY STV_DEFAULT"
_Z15logistic_kernelPKdPdi:
.text._Z15logistic_kernelPKdPdi:
        /* <DEDUP_REMOVED lines=68> */
.L_x_156:
[----:B------:R-:W-:Y:S05]  /*0440*/  BSYNC.RECONVERGENT B0 ;  /* 0x0000000000007941 */ /* 0x000fea0003800200 */
.L_x_155:
        /* <DEDUP_REMOVED lines=14> */
[----:B------:R-:W-:Y:S05]  /*0530*/  CALL.REL.NOINC `($__internal_9_$__cuda_sm20_dblrcp_rn_slowpath_v3) ;  /* 0x0000000000147944 */ /* 0x000fea0003c00000 */
.L_x_158:
[----:B------:R-:W-:Y:S05]  /*0540*/  BSYNC.RECONVERGENT B0 ;  /* 0x0000000000007941 */ /* 0x000fea0003800200 */
.L_x_157:
[----:B------:R-:W0:Y:S02]  /*0550*/  LDC.64 R2, c[0x0][0x388] ;  /* 0x0000e200ff027b82 */ /* 0x000e240000000a00 */
[----:B0-----:R-:W-:-:S05]  /*0560*/  IMAD.WIDE R2, R0, 0x8, R2 ;  /* 0x0000000800027825 */ /* 0x001fca00078e0202 */
[----:B------:R-:W-:Y:S01]  /*0570*/  STG.E.64 desc[UR4][R2.64], R4 ;  /* 0x0000000402007986 */ /* 0x000fe2000c101b04 */
[----:B------:R-:W-:Y:S05]  /*0580*/  EXIT ;  /* 0x000000000000794d */ /* 0x000fea0003800000 */
        .weak           $__internal_9_$__cuda_sm20_dblrcp_rn_slowpath_v3
        .type           $__internal_9_$__cuda_sm20_dblrcp_rn_slowpath_v3,@function
        .size           $__internal_9_$__cuda_sm20_dblrcp_rn_slowpath_v3,(.L_x_176 - $__internal_9_$__cuda_sm20_dblrcp_rn_slowpath_v3)
$__internal_9_$__cuda_sm20_dblrcp_rn_slowpath_v3:
        /* <DEDUP_REMOVED lines=27> */
.L_x_162:
        /* <DEDUP_REMOVED lines=10> */
.L_x_160:
[----:B------:R-:W-:Y:S01]  /*07e0*/  LOP3.LUT R7, R5, 0x80000, RZ, 0xfc, !PT ;  /* 0x0008000005077812 */ /* 0x000fe200078efcff */
[----:B------:R-:W-:-:S07]  /*07f0*/  IMAD.MOV.U32 R6, RZ, RZ, R4 ;  /* 0x000000ffff067224 */ /* 0x000fce00078e0004 */
.L_x_161:
[----:B------:R-:W-:Y:S05]  /*0800*/  BSYNC.RECONVERGENT B1 ;  /* 0x0000000000017941 */ /* 0x000fea0003800200 */
.L_x_159:
[----:B------:R-:W-:Y:S01]  /*0810*/  IMAD.MOV.U32 R3, RZ, RZ, 0x0 ;  /* 0x00000000ff037424 */ /* 0x000fe200078e00ff */
[----:B------:R-:W-:Y:S01]  /*0820*/  MOV R5, R7 ;  /* 0x0000000700057202 */ /* 0x000fe20000000f00 */
[----:B------:R-:W-:Y:S02]  /*0830*/  IMAD.MOV.U32 R4, RZ, RZ, R6 ;  /* 0x000000ffff047224 */ /* 0x000fe400078e0006 */
[----:B------:R-:W-:Y:S05]  /*0840*/  RET.REL.NODEC R2 `(_Z15logistic_kernelPKdPdi) ;  /* 0xfffffff402ec7950 */ /* 0x000fea0003c3ffff */
.L_x_163:
        /* <DEDUP_REMOVED lines=11> */
.L_x_176:


//--------------------- .nv.shared.reserved.0     --------------------------
	.section	.nv.shared.reserved.0,"aw",@nobits
	.weak		__nv_reservedSMEM_offset_0_alias
	.size		__nv_reservedSMEM_offset_0_alias, 0, 64
	.other		__nv_reservedSMEM_offset_0_alias,@"STO_CUDA_RESERVED_SHARED STV_DEFAULT"
__nv_reservedSMEM_offset_0_alias:
	.zero		0
	.zero		64


//--------------------- .nv.global                --------------------------
	.section	.nv.global,"aw",@nobits
.nv.global:
	.type		_ZN34_INTERNAL_7ae39459_4_k_cu_0f4ad1416thrust24THRUST_300001_SM_1000_NS3seqE,@object
	.size		_ZN34_INTERNAL_7ae39459_4_k_cu_0f4ad1416thrust24THRUST_300001_SM_1000_NS3seqE,(_ZN34_INTERNAL_7ae39459_4_k_cu_0f4ad1414cuda3std3__48in_placeE - _ZN34_INTERNAL_7ae39459_4_k_cu_0f4ad1416thrust24THRUST_300001_SM_1000_NS3seqE)
_ZN34_INTERNAL_7ae39459_4_k_cu_0f4ad1416thrust24THRUST_300001_SM_1000_NS3seqE:
	.zero		1
	.type		_ZN34_INTERNAL_7ae39459_4_k_cu_0f4ad1414cuda3std3__48in_placeE,@object
	.size		_ZN34_INTERNAL_7ae39459_4_k_cu_0f4ad1414cuda3std3__48in_placeE,(_ZN34_INTERNAL_7ae39459_4_k_cu_0f4ad1414cuda3std6ranges3__45__cpo4sizeE - _ZN34_INTERNAL_7ae39459_4_k_cu_0f4ad1414cuda3std3__48in_placeE)
_ZN34_INTERNAL_7ae39459_4_k_cu_0f4ad1414cuda3std3__48in_placeE:
	.zero		1
	.type		_ZN34_INTERNAL_7ae39459_4_k_cu_0f4ad1414cuda3std6ranges3__45__cpo4sizeE,@object
	.size		_ZN34_INTERNAL_7ae39459_4_k_cu_0f4ad1414cuda3std6ranges3__45__cpo4sizeE,(_ZN34_INTERNAL_7ae39459_4_k_cu_0f4ad1416thrust24THRUST_300001_SM_1000_NS12placeholders2_3E - _ZN34_INTERNAL_7ae39459_4_k_cu_0f4ad1414cuda3std6ranges3__45__cpo4sizeE)
_ZN34_INTERNAL_7ae39459_4_k_cu_0f4ad1414cuda3std6ranges3__45__cpo4sizeE:
	.zero		1
	.type		_ZN34_INTERNAL_7ae39459_4_k_cu_0f4ad1416thrust24THRUST_300001_SM_1000_NS12placeholders2_3E,@object
	.size		_ZN34_INTERNAL_7ae39459_4_k_cu_0f4ad1416thrust24THRUST_300001_SM_1000_NS12placeholders2_3E,(_ZN34_INTERNAL_7ae39459_4_k_cu_0f4ad1414cuda3std3__45__cpo6cbeginE - _ZN34_INTERNAL_7ae39459_4_k_cu_0f4ad1416thrust24THRUST_300001_SM_1000_NS12placeholders2_3E)
_ZN34_INTERNAL_7ae39459_4_k_cu_0f4ad1416thrust24THRUST_300001_SM_1000_NS12placeholders2_3E:
	.zero		1
	.type		_ZN34_INTERNAL_7ae39459_4_k_cu_0f4ad1414cuda3std3__45__cpo6cbeginE,@object
	.size		_ZN34_INTERNAL_7ae39459_4_k_cu_0f4ad1414cuda3std3__45__cpo6cbeginE,(_ZN34_INTERNAL_7ae39459_4_k_cu_0f4ad1414cuda3std6ranges3__45__cpo6cbeginE - _ZN34_INTERNAL_7ae39459_4_k_cu_0f4ad1414cuda3std3__45__cpo6cbeginE)
_ZN34_INTERNAL_7ae39459_4_k_cu_0f4ad1414cuda3std3__45__cpo6cbeginE:
	.zero		1
	.type		_ZN34_INTERNAL_7ae39459_4_k_cu_0f4ad1414cuda3std6ranges3__45__cpo6cbeginE,@object
	.size		_ZN34_INTERNAL_7ae39459_4_k_cu_0f4ad1414cuda3std6ranges3__45__cpo6cbeginE,(_ZN34_INTERNAL_7ae39459_4_k_cu_0f4ad1416thrust24THRUST_300001_SM_1000_NS12placeholders2_7E - _ZN34_INTERNAL_7ae39459_4_k_cu_0f4ad1414cuda3std6ranges3__45__cpo6cbeginE)
_ZN34_INTERNAL_7ae39459_4_k_cu_0f4ad1414cuda3std6ranges3__45__cpo6cbeginE:
	.zero		1
	.type		_ZN34_INTERNAL_7ae39459_4_k_cu_0f4ad1416thrust24THRUST_300001_SM_1000_NS12placeholders2_7E,@object
	.size		_ZN34_INTERNAL_7ae39459_4_k_cu_0f4ad1416thrust24THRUST_300001_SM_1000_NS12placeholders2_7E,(_ZN34_INTERNAL_7ae39459_4_k_cu_0f4ad1414cuda3std3__45__cpo7crbeginE - _ZN34_INTERNAL_7ae39459_4_k_cu_0f4ad1416thrust24THRUST_300001_SM_1000_NS12placeholders2_7E)
_ZN34_INTERNAL_7ae39459_4_k_cu_0f4ad1416thrust24THRUST_300001_SM_1000_NS12placeholders2_7E:
	.zero		1
	.type		_ZN34_INTERNAL_7ae39459_4_k_cu_0f4ad1414cuda3std3__45__cpo7crbeginE,@object
	.size		_ZN34_INTERNAL_7ae39459_4_k_cu_0f4ad1414cuda3std3__45__cpo7crbeginE,(_ZN34_INTERNAL_7ae39459_4_k_cu_0f4ad1414cuda3std6ranges3__45__cpo4nextE - _ZN34_INTERNAL_7ae39459_4_k_cu_0f4ad1414cuda3std3__45__cpo7crbeginE)
_ZN34_INTERNAL_7ae39459_4_k_cu_0f4ad1414cuda3std3__45__cpo7crbeginE:
	.zero		1
	.type		_ZN34_INTERNAL_7ae39459_4_k_cu_0f4ad1414cuda3std6ranges3__45__cpo4nextE,@object
	.size		_ZN34_INTERNAL_7ae39459_4_k_cu_0f4ad1414cuda3std6ranges3__45__cpo4nextE,(_ZN34_INTERNAL_7ae39459_4_k_cu_0f4ad1414cuda3std6ranges3__45__cpo4swapE - _ZN34_INTERNAL_7ae39459_4_k_cu_0f4ad1414cuda3std6ranges3__45__cpo4nextE)
_ZN34_INTERNAL_7ae39459_4_k_cu_0f4ad1414cuda3std6ranges3__45__cpo4nextE:
	.zero		1
	.type		_ZN34_INTERNAL_7ae39459_4_k_cu_0f4ad1414cuda3std6ranges3__45__cpo4swapE,@object
	.size		_ZN34_INTERNAL_7ae39459_4_k_cu_0f4ad1414cuda3std6ranges3__45__cpo4swapE,(_ZN34_INTERNAL_7ae39459_4_k_cu_0f4ad1416thrust24THRUST_300001_SM_1000_NS8cuda_cub10par_nosyncE - _ZN34_INTERNAL_7ae39459_4_k_cu_0f4ad1414cuda3std6ranges3__45__cpo4swapE)
_ZN34_INTERNAL_7ae39459_4_k_cu_0f4ad1414cuda3std6ranges3__45__cpo4swapE:
	.zero		1
	.type		_ZN34_INTERNAL_7ae39459_4_k_cu_0f4ad1416thrust24THRUST_300001_SM_1000_NS8cuda_cub10par_nosyncE,@object
	.size		_ZN34_INTERNAL_7ae39459_4_k_cu_0f4ad1416thrust24THRUST_300001_SM_1000_NS8cuda_cub10par_nosyncE,(_ZN34_INTERNAL_7ae39459_4_k_cu_0f4ad1416thrust24THRUST_300001_SM_1000_NS12placeholders2_9E - _ZN34_INTERNAL_7ae39459_4_k_cu_0f4ad1416thrust24THRUST_300001_SM_1000_NS8cuda_cub10par_nosyncE)
_ZN34_INTERNAL_7ae39459_4_k_cu_0f4ad1416thrust24THRUST_300001_SM_1000_NS8cuda_cub10par_nosyncE:
	.zero		1
	.type		_ZN34_INTERNAL_7ae39459_4_k_cu_0f4ad1416thrust24THRUST_300001_SM_1000_NS12placeholders2_9E,@object
	.size		_ZN34_INTERNAL_7ae39459_4_k_cu_0f4ad1416thrust24THRUST_300001_SM_1000_NS12placeholders2_9E,(_ZN34_INTERNAL_7ae39459_4_k_cu_0f4ad1414cuda3std3__436_GLOBAL__N__7ae39459_4_k_cu_0f4ad1416ignoreE - _ZN34_INTERNAL_7ae39459_4_k_cu_0f4ad1416thrust24THRUST_300001_SM_1000_NS12placeholders2_9E)
_ZN34_INTERNAL_7ae39459_4_k_cu_0f4ad1416thrust24THRUST_300001_SM_1000_NS12placeholders2_9E:
	.zero		1
	.type		_ZN34_INTERNAL_7ae39459_4_k_cu_0f4ad1414cuda3std3__436_GLOBAL__N__7ae39459_4_k_cu_0f4ad1416ignoreE,@object
	.size		_ZN34_INTERNAL_7ae39459_4_k_cu_0f4ad1414cuda3std3__436_GLOBAL__N__7ae39459_4_k_cu_0f4ad1416ignoreE,(_ZN34_INTERNAL_7ae39459_4_k_cu_0f4ad1414cuda3std6ranges3__45__cpo4dataE - _ZN34_INTERNAL_7ae39459_4_k_cu_0f4ad1414cuda3std3__436_GLOBAL__N__7ae39459_4_k_cu_0f4ad1416ignoreE)
_ZN34_INTERNAL_7ae39459_4_k_cu_0f4ad1414cuda3std3__436_GLOBAL__N__7ae39459_4_k_cu_0f4ad1416ignoreE:
	.zero		1
	.type		_ZN34_INTERNAL_7ae39459_4_k_cu_0f4ad1414cuda3std6ranges3__45__cpo4dataE,@object
	.size		_ZN34_INTERNAL_7ae39459_4_k_cu_0f4ad1414cuda3std6ranges3__45__cpo4dataE,(_ZN34_INTERNAL_7ae39459_4_k_cu_0f4ad1416thrust24THRUST_300001_SM_1000_NS12placeholders2_1E - _ZN34_INTERNAL_7ae39459_4_k_cu_0f4ad1414cuda3std6ranges3__45__cpo4dataE)
_ZN34_INTERNAL_7ae39459_4_k_cu_0f4ad1414cuda3std6ranges3__45__cpo4dataE:
	.zero		1
	.type		_ZN34_INTERNAL_7ae39459_4_k_cu_0f4ad1416thrust24THRUST_300001_SM_1000_NS12placeholders2_1E,@object
	.size		_ZN34_INTERNAL_7ae39459_4_k_cu_0f4ad1416thrust24THRUST_300001_SM_1000_NS12placeholders2_1E,(_ZN34_INTERNAL_7ae39459_4_k_cu_0f4ad1414cuda3std3__45__cpo5beginE - _ZN34_INTERNAL_7ae39459_4_k_cu_0f4ad1416thrust24THRUST_300001_SM_1000_NS12placeholders2_1E)
_ZN34_INTERNAL_7ae39459_4_k_cu_0f4ad1416thrust24THRUST_300001_SM_1000_NS12placeholders2_1E:
	.zero		1
	.type		_ZN34_INTERNAL_7ae39459_4_k_cu_0f4ad1414cuda3std3__45__cpo5beginE,@object
	.size		_ZN34_INTERNAL_7ae39459_4_k_cu_0f4ad1414cuda3std3__45__cpo5beginE,(_ZN34_INTERNAL_7ae39459_4_k_cu_0f4ad1414cuda3std6ranges3__45__cpo5beginE - _ZN34_INTERNAL_7ae39459_4_k_cu_0f4ad1414cuda3std3__45__cpo5beginE)
_ZN34_INTERNAL_7ae39459_4_k_cu_0f4ad1414cuda3std3__45__cpo5beginE:
	.zero		1
	.type		_ZN34_INTERNAL_7ae39459_4_k_cu_0f4ad1414cuda3std6ranges3__45__cpo5beginE,@object
	.size		_ZN34_INTERNAL_7ae39459_4_k_cu_0f4ad1414cuda3std6ranges3__45__cpo5beginE,(_ZN34_INTERNAL_7ae39459_4_k_cu_0f4ad1416thrust24THRUST_300001_SM_1000_NS12placeholders2_5E - _ZN34_INTERNAL_7ae39459_4_k_cu_0f4ad1414cuda3std6ranges3__45__cpo5beginE)
_ZN34_INTERNAL_7ae39459_4_k_cu_0f4ad1414cuda3std6ranges3__45__cpo5beginE:
	.zero		1
	.type		_ZN34_INTERNAL_7ae39459_4_k_cu_0f4ad1416thrust24THRUST_300001_SM_1000_NS12placeholders2_5E,@object
	.size		_ZN34_INTERNAL_7ae39459_4_k_cu_0f4ad1416thrust24THRUST_300001_SM_1000_NS12placeholders2_5E,(_ZN34_INTERNAL_7ae39459_4_k_cu_0f4ad1414cuda3std3__45__cpo6rbeginE - _ZN34_INTERNAL_7ae39459_4_k_cu_0f4ad1416thrust24THRUST_300001_SM_1000_NS12placeholders2_5E)
_ZN34_INTERNAL_7ae39459_4_k_cu_0f4ad1416thrust24THRUST_300001_SM_1000_NS12placeholders2_5E:
	.zero		1
	.type		_ZN34_INTERNAL_7ae39459_4_k_cu_0f4ad1414cuda3std3__45__cpo6rbeginE,@object
	.size		_ZN34_INTERNAL_7ae39459_4_k_cu_0f4ad1414cuda3std3__45__cpo6rbeginE,(_ZN34_INTERNAL_7ae39459_4_k_cu_0f4ad1414cuda3std6ranges3__45__cpo7advanceE - _ZN34_INTERNAL_7ae39459_4_k_cu_0f4ad1414cuda3std3__45__cpo6rbeginE)
_ZN34_INTERNAL_7ae39459_4_k_cu_0f4ad1414cuda3std3__45__cpo6rbeginE:
	.zero		1
	.type		_ZN34_INTERNAL_7ae39459_4_k_cu_0f4ad1414cuda3std6ranges3__45__cpo7advanceE,@object
	.size		_ZN34_INTERNAL_7ae39459_4_k_cu_0f4ad1414cuda3std6ranges3__45__cpo7advanceE,(_ZN34_INTERNAL_7ae39459_4_k_cu_0f4ad1414cuda3std3__47nulloptE - _ZN34_INTERNAL_7ae39459_4_k_cu_0f4ad1414cuda3std6ranges3__45__cpo7advanceE)
_ZN34_INTERNAL_7ae39459_4_k_cu_0f4ad1414cuda3std6ranges3__45__cpo7advanceE:
	.zero		1
	.type		_ZN34_INTERNAL_7ae39459_4_k_cu_0f4ad1414cuda3std3__47nulloptE,@object
	.size		_ZN34_INTERNAL_7ae39459_4_k_cu_0f4ad1414cuda3std3__47nulloptE,(_ZN34_INTERNAL_7ae39459_4_k_cu_0f4ad1414cuda3std6ranges3__45__cpo8distanceE - _ZN34_INTERNAL_7ae39459_4_k_cu_0f4ad1414cuda3std3__47nulloptE)
_ZN34_INTERNAL_7ae39459_4_k_cu_0f4ad1414cuda3std3__47nulloptE:
	.zero		1
	.type		_ZN34_INTERNAL_7ae39459_4_k_cu_0f4ad1414cuda3std6ranges3__45__cpo8distanceE,@object
	.size		_ZN34_INTERNAL_7ae39459_4_k_cu_0f4ad1414cuda3std6ranges3__45__cpo8distanceE,(_ZN34_INTERNAL_7ae39459_4_k_cu_0f4ad1416thrust24THRUST_300001_SM_1000_NS12placeholders3_10E - _ZN34_INTERNAL_7ae39459_4_k_cu_0f4ad1414cuda3std6ranges3__45__cpo8distanceE)
_ZN34_INTERNAL_7ae39459_4_k_cu_0f4ad1414cuda3std6ranges3__45__cpo8distanceE:
	.zero		1
	.type		_ZN34_INTERNAL_7ae39459_4_k_cu_0f4ad1416thrust24THRUST_300001_SM_1000_NS12placeholders3_10E,@object
	.size		_ZN34_INTERNAL_7ae39459_4_k_cu_0f4ad1416thrust24THRUST_300001_SM_1000_NS12placeholders3_10E,(_ZN34_INTERNAL_7ae39459_4_k_cu_0f4ad1414cuda3std3__419piecewise_constructE - _ZN34_INTERNAL_7ae39459_4_k_cu_0f4ad1416thrust24THRUST_300001_SM_1000_NS12placeholders3_10E)
_ZN34_INTERNAL_7ae39459_4_k_cu_0f4ad1416thrust24THRUST_300001_SM_1000_NS12placeholders3_10E:
	.zero		1
	.type		_ZN34_INTERNAL_7ae39459_4_k_cu_0f4ad1414cuda3std3__419piecewise_constructE,@object
	.size		_ZN34_INTERNAL_7ae39459_4_k_cu_0f4ad1414cuda3std3__419piecewise_constructE,(_ZN34_INTERNAL_7ae39459_4_k_cu_0f4ad1414cuda3std6ranges3__45__cpo5cdataE - _ZN34_INTERNAL_7ae39459_4_k_cu_0f4ad1414cuda3std3__419piecewise_constructE)
_ZN34_INTERNAL_7ae39459_4_k_cu_0f4ad1414cuda3std3__419piecewise_constructE:
	.zero		1
	.type		_ZN34_INTERNAL_7ae39459_4_k_cu_0f4ad1414cuda3std6ranges3__45__cpo5cdataE,@object
	.size		_ZN34_INTERNAL_7ae39459_4_k_cu_0f4ad1414cuda3std6ranges3__45__cpo5cdataE,(_ZN34_INTERNAL_7ae39459_4_k_cu_0f4ad1416thrust24THRUST_300001_SM_1000_NS12placeholders2_2E - _ZN34_INTERNAL_7ae39459_4_k_cu_0f4ad1414cuda3std6ranges3__45__cpo5cdataE)
_ZN34_INTERNAL_7ae39459_4_k_cu_0f4ad1414cuda3std6ranges3__45__cpo5cdataE:
	.zero		1
	.type		_ZN34_INTERNAL_7ae39459_4_k_cu_0f4ad1416thrust24THRUST_300001_SM_1000_NS12placeholders2_2E,@object
	.size		_ZN34_INTERNAL_7ae39459_4_k_cu_0f4ad1416thrust24THRUST_300001_SM_1000_NS12placeholders2_2E,(_ZN34_INTERNAL_7ae39459_4_k_cu_0f4ad1414cuda3std3__45__cpo3endE - _ZN34_INTERNAL_7ae39459_4_k_cu_0f4ad1416thrust24THRUST_300001_SM_1000_NS12placeholders2_2E)
_ZN34_INTERNAL_7ae39459_4_k_cu_0f4ad1416thrust24THRUST_300001_SM_1000_NS12placeholders2_2E:
	.zero		1
	.type		_ZN34_INTERNAL_7ae39459_4_k_cu_0f4ad1414cuda3std3__45__cpo3endE,@object
	.size		_ZN34_INTERNAL_7ae39459_4_k_cu_0f4ad1414cuda3std3__45__cpo3endE,(_ZN34_INTERNAL_7ae39459_4_k_cu_0f4ad1414cuda3std6ranges3__45__cpo3endE - _ZN34_INTERNAL_7ae39459_4_k_cu_0f4ad1414cuda3std3__45__cpo3endE)
_ZN34_INTERNAL_7ae39459_4_k_cu_0f4ad1414cuda3std3__45__cpo3endE:
	.zero		1
	.type		_ZN34_INTERNAL_7ae39459_4_k_cu_0f4ad1414cuda3std6ranges3__45__cpo3endE,@object
	.size		_ZN34_INTERNAL_7ae39459_4_k_cu_0f4ad1414cuda3std6ranges3__45__cpo3endE,(_ZN34_INTERNAL_7ae39459_4_k_cu_0f4ad1416thrust24THRUST_300001_SM_1000_NS12placeholders2_6E - _ZN34_INTERNAL_7ae39459_4_k_cu_0f4ad1414cuda3std6ranges3__45__cpo3endE)
_ZN34_INTERNAL_7ae39459_4_k_cu_0f4ad1414cuda3std6ranges3__45__cpo3endE:
	.zero		1
	.type		_ZN34_INTERNAL_7ae39459_4_k_cu_0f4ad1416thrust24THRUST_300001_SM_1000_NS12placeholders2_6E,@object
	.size		_ZN34_INTERNAL_7ae39459_4_k_cu_0f4ad1416thrust24THRUST_300001_SM_1000_NS12placeholders2_6E,(_ZN34_INTERNAL_7ae39459_4_k_cu_0f4ad1414cuda3std3__45__cpo4rendE - _ZN34_INTERNAL_7ae39459_4_k_cu_0f4ad1416thrust24THRUST_300001_SM_1000_NS12placeholders2_6E)
_ZN34_INTERNAL_7ae39459_4_k_cu_0f4ad1416thrust24THRUST_300001_SM_1000_NS12placeholders2_6E:
	.zero		1
	.type		_ZN34_INTERNAL_7ae39459_4_k_cu_0f4ad1414cuda3std3__45__cpo4rendE,@object
	.size		_ZN34_INTERNAL_7ae39459_4_k_cu_0f4ad1414cuda3std3__45__cpo4rendE,(_ZN34_INTERNAL_7ae39459_4_k_cu_0f4ad1414cuda3std6ranges3__45__cpo9iter_swapE - _ZN34_INTERNAL_7ae39459_4_k_cu_0f4ad1414cuda3std3__45__cpo4rendE)
_ZN34_INTERNAL_7ae39459_4_k_cu_0f4ad1414cuda3std3__45__cpo4rendE:
	.zero		1
	.type		_ZN34_INTERNAL_7ae39459_4_k_cu_0f4ad1414cuda3std6ranges3__45__cpo9iter_swapE,@object
	.size		_ZN34_INTERNAL_7ae39459_4_k_cu_0f4ad1414cuda3std6ranges3__45__cpo9iter_swapE,(_ZN34_INTERNAL_7ae39459_4_k_cu_0f4ad1414cuda3std3__48unexpectE - _ZN34_INTERNAL_7ae39459_4_k_cu_0f4ad1414cuda3std6ranges3__45__cpo9iter_swapE)
_ZN34_INTERNAL_7ae39459_4_k_cu_0f4ad1414cuda3std6ranges3__45__cpo9iter_swapE:
	.zero		1
	.type		_ZN34_INTERNAL_7ae39459_4_k_cu_0f4ad1414cuda3std3__48unexpectE,@object
	.size		_ZN34_INTERNAL_7ae39459_4_k_cu_0f4ad1414cuda3std3__48unexpectE,(_ZN34_INTERNAL_7ae39459_4_k_cu_0f4ad1416thrust24THRUST_300001_SM_1000_NS8cuda_cub3parE - _ZN34_INTERNAL_7ae39459_4_k_cu_0f4ad1414cuda3std3__48unexpectE)
_ZN34_INTERNAL_7ae39459_4_k_cu_0f4ad1414cuda3std3__48unexpectE:
	.zero		1
	.type		_ZN34_INTERNAL_7ae39459_4_k_cu_0f4ad1416thrust24THRUST_300001_SM_1000_NS8cuda_cub3parE,@object
	.size		_ZN34_INTERNAL_7ae39459_4_k_cu_0f4ad1416thrust24THRUST_300001_SM_1000_NS8cuda_cub3parE,(_ZN34_INTERNAL_7ae39459_4_k_cu_0f4ad1416thrust24THRUST_300001_SM_1000_NS12placeholders2_4E - _ZN34_INTERNAL_7ae39459_4_k_cu_0f4ad1416thrust24THRUST_300001_SM_1000_NS8cuda_cub3parE)
_ZN34_INTERNAL_7ae39459_4_k_cu_0f4ad1416thrust24THRUST_300001_SM_1000_NS8cuda_cub3parE:
	.zero		1
	.type		_ZN34_INTERNAL_7ae39459_4_k_cu_0f4ad1416thrust24THRUST_300001_SM_1000_NS12placeholders2_4E,@object
	.size		_ZN34_INTERNAL_7ae39459_4_k_cu_0f4ad1416thrust24THRUST_300001_SM_1000_NS12placeholders2_4E,(_ZN34_INTERNAL_7ae39459_4_k_cu_0f4ad1414cuda3std3__45__cpo4cendE - _ZN34_INTERNAL_7ae39459_4_k_cu_0f4ad1416thrust24THRUST_300001_SM_1000_NS12placeholders2_4E)
_ZN34_INTERNAL_7ae39459_4_k_cu_0f4ad1416thrust24THRUST_300001_SM_1000_NS12placeholders2_4E:
	.zero		1
	.type		_ZN34_INTERNAL_7ae39459_4_k_cu_0f4ad1414cuda3std3__45__cpo4cendE,@object
	.size		_ZN34_INTERNAL_7ae39459_4_k_cu_0f4ad1414cuda3std3__45__cpo4cendE,(_ZN34_INTERNAL_7ae39459_4_k_cu_0f4ad1414cuda3std6ranges3__45__cpo4cendE - _ZN34_INTERNAL_7ae39459_4_k_cu_0f4ad1414cuda3std3__45__cpo4cendE)
_ZN34_INTERNAL_7ae39459_4_k_cu_0f4ad1414cuda3std3__45__cpo4cendE:
	.zero		1
	.type		_ZN34_INTERNAL_7ae39459_4_k_cu_0f4ad1414cuda3std6ranges3__45__cpo4cendE,@object
	.size		_ZN34_INTERNAL_7ae39459_4_k_cu_0f4ad1414cuda3std6ranges3__45__cpo4cendE,(_ZN34_INTERNAL_7ae39459_4_k_cu_0f4ad1414cuda3std3__420unreachable_sentinelE - _ZN34_INTERNAL_7ae39459_4_k_cu_0f4ad1414cuda3std6ranges3__45__cpo4cendE)
_ZN34_INTERNAL_7ae39459_4_k_cu_0f4ad1414cuda3std6ranges3__45__cpo4cendE:
	.zero		1
	.type		_ZN34_INTERNAL_7ae39459_4_k_cu_0f4ad1414cuda3std3__420unreachable_sentinelE,@object
	.size		_ZN34_INTERNAL_7ae39459_4_k_cu_0f4ad1414cuda3std3__420unreachable_sentinelE,(_ZN34_INTERNAL_7ae39459_4_k_cu_0f4ad1414cuda3std6ranges3__45__cpo5ssizeE - _ZN34_INTERNAL_7ae39459_4_k_cu_0f4ad1414cuda3std3__420unreachable_sentinelE)
_ZN34_INTERNAL_7ae39459_4_k_cu_0f4ad1414cuda3std3__420unreachable_sentinelE:
	.zero		1
	.type		_ZN34_INTERNAL_7ae39459_4_k_cu_0f4ad1414cuda3std6ranges3__45__cpo5ssizeE,@object
	.size		_ZN34_INTERNAL_7ae39459_4_k_cu_0f4ad1414cuda3std6ranges3__45__cpo5ssizeE,(_ZN34_INTERNAL_7ae39459_4_k_cu_0f4ad1416thrust24THRUST_300001_SM_1000_NS12placeholders2_8E - _ZN34_INTERNAL_7ae39459_4_k_cu_0f4ad1414cuda3std6ranges3__45__cpo5ssizeE)
_ZN34_INTERNAL_7ae39459_4_k_cu_0f4ad1414cuda3std6ranges3__45__cpo5ssizeE:
	.zero		1
	.type		_ZN34_INTERNAL_7ae39459_4_k_cu_0f4ad1416thrust24THRUST_300001_SM_1000_NS12placeholders2_8E,@object
	.size		_ZN34_INTERNAL_7ae39459_4_k_cu_0f4ad1416thrust24THRUST_300001_SM_1000_NS12placeholders2_8E,(_ZN34_INTERNAL_7ae39459_4_k_cu_0f4ad1414cuda3std3__45__cpo5crendE - _ZN34_INTERNAL_7ae39459_4_k_cu_0f4ad1416thrust24THRUST_300001_SM_1000_NS12placeholders2_8E)
_ZN34_INTERNAL_7ae39459_4_k_cu_0f4ad1416thrust24THRUST_300001_SM_1000_NS12placeholders2_8E:
	.zero		1
	.type		_ZN34_INTERNAL_7ae39459_4_k_cu_0f4ad1414cuda3std3__45__cpo5crendE,@object
	.size		_ZN34_INTERNAL_7ae39459_4_k_cu_0f4ad1414cuda3std3__45__cpo5crendE,(_ZN34_INTERNAL_7ae39459_4_k_cu_0f4ad1414cuda3std6ranges3__45__cpo4prevE - _ZN34_INTERNAL_7ae39459_4_k_cu_0f4ad1414cuda3std3__45__cpo5crendE)
_ZN34_INTERNAL_7ae39459_4_k_cu_0f4ad1414cuda3std3__45__cpo5crendE:
	.zero		1
	.type		_ZN34_INTERNAL_7ae39459_4_k_cu_0f4ad1414cuda3std6ranges3__45__cpo4prevE,@object
	.size		_ZN34_INTERNAL_7ae39459_4_k_cu_0f4ad1414cuda3std6ranges3__45__cpo4prevE,(_ZN34_INTERNAL_7ae39459_4_k_cu_0f4ad1414cuda3std6ranges3__45__cpo9iter_moveE - _ZN34_INTERNAL_7ae39459_4_k_cu_0f4ad1414cuda3std6ranges3__45__cpo4prevE)
_ZN34_INTERNAL_7ae39459_4_k_cu_0f4ad1414cuda3std6ranges3__45__cpo4prevE:
	.zero		1
	.type		_ZN34_INTERNAL_7ae39459_4_k_cu_0f4ad1414cuda3std6ranges3__45__cpo9iter_moveE,@object
	.size		_ZN34_INTERNAL_7ae39459_4_k_cu_0f4ad1414cuda3std6ranges3__45__cpo9iter_moveE,(_ZN34_INTERNAL_7ae39459_4_k_cu_0f4ad1416thrust24THRUST_300001_SM_1000_NS6system6detail10sequential3seqE - _ZN34_INTERNAL_7ae39459_4_k_cu_0f4ad1414cuda3std6ranges3__45__cpo9iter_moveE)
_ZN34_INTERNAL_7ae39459_4_k_cu_0f4ad1414cuda3std6ranges3__45__cpo9iter_moveE:
	.zero		1
	.type		_ZN34_INTERNAL_7ae39459_4_k_cu_0f4ad1416thrust24THRUST_300001_SM_1000_NS6system6detail10sequential3seqE,@object
	.size		_ZN34_INTERNAL_7ae39459_4_k_cu_0f4ad1416thrust24THRUST_300001_SM_1000_NS6system6detail10sequential3seqE,(.L_31 - _ZN34_INTERNAL_7ae39459_4_k_cu_0f4ad1416thrust24THRUST_300001_SM_1000_NS6system6detail10sequential3seqE)
_ZN34_INTERNAL_7ae39459_4_k_cu_0f4ad1416thrust24THRUST_300001_SM_1000_NS6system6detail10sequential3seqE:
	.zero		1
.L_31:


//--------------------- .nv.constant0._ZN3cub18CUB_300001_SM_10006detail11EmptyKernelIvEEvv --------------------------
	.section	.nv.constant0._ZN3cub18CUB_300001_SM_10006detail11EmptyKernelIvEEvv,"a",@progbits
	.sectionflags	@""
	.align	4
.nv.constant0._ZN3cub18CUB_300001_SM_10006detail11EmptyKernelIvEEvv:
	.zero		896


//--------------------- .nv.constant0._Z33elementwise_multiplication_kernelPKdS0_Pd --------------------------
	.section	.nv.constant0._Z33elementwise_multiplication_kernelPKdS0_Pd,"a",@progbits
	.sectionflags	@""
	.align	4
.nv.constant0._Z33elementwise_multiplication_kernelPKdS0_Pd:
	.zero		920


//--------------------- .nv.constant0._Z40weighted_squared_error_derivative_kernelPKdS0_Pdiddd --------------------------
	.section	.nv.constant0._Z40weighted_squared_error_derivative_kernelPKdS0_Pdiddd,"a",@progbits
	.sectionflags	@""
	.align	4
.nv.constant0._Z40weighted_squared_error_derivative_kernelPKdS0_Pdiddd:
	.zero		952


//--------------------- .nv.constant0._Z41root_mean_squared_error_derivative_kernelPKdS0_Pdid --------------------------
	.section	.nv.constant0._Z41root_mean_squared_error_derivative_kernelPKdS0_Pdid,"a",@progbits
	.sectionflags	@""
	.align	4
.nv.constant0._Z41root_mean_squared_error_derivative_kernelPKdS0_Pdid:
	.zero		936


//--------------------- .nv.constant0._Z42normalized_squared_error_derivative_kernelPKdS0_Pdid --------------------------
	.section	.nv.constant0._Z42normalized_squared_error_derivative_kernelPKdS0_Pdid,"a",@progbits
	.sectionflags	@""
	.align	4
.nv.constant0._Z42normalized_squared_error_derivative_kernelPKdS0_Pdid:
	.zero		936


//--------------------- .nv.constant0._Z33minkowski_error_derivative_kernelPKdS0_Pdidd --------------------------
	.section	.nv.constant0._Z33minkowski_error_derivative_kernelPKdS0_Pdidd,"a",@progbits
	.sectionflags	@""
	.align	4
.nv.constant0._Z33minkowski_error_derivative_kernelPKdS0_Pdidd:
	.zero		944


//--------------------- .nv.constant0._Z18pow_p_error_kernelPKdS0_Pdid --------------------------
	.section	.nv.constant0._Z18pow_p_error_kernelPKdS0_Pdid,"a",@progbits
	.sectionflags	@""
	.align	4
.nv.constant0._Z18pow_p_error_kernelPKdS0_Pdid:
	.zero		936


//--------------------- .nv.constant0._Z37cross_entropy_error_derivative_kernelPKdS0_Pdi --------------------------
	.section	.nv.constant0._Z37cross_entropy_error_derivative_kernelPKdS0_Pdi,"a",@progbits
	.sectionflags	@""
	.align	4
.nv.constant0._Z37cross_entropy_error_derivative_kernelPKdS0_Pdi:
	.zero		924


//--------------------- .nv.constant0._Z35sum_squared_error_derivative_kernelPKdS0_Pdi --------------------------
	.section	.nv.constant0._Z35sum_squared_error_derivative_kernelPKdS0_Pdi,"a",@progbits
	.sectionflags	@""
	.align	4
.nv.constant0._Z35sum_squared_error_derivative_kernelPKdS0_Pdi:
	.zero		924


//--------------------- .nv.constant0._Z36mean_squared_error_derivative_kernelPKdS0_Pdi --------------------------
	.section	.nv.constant0._Z36mean_squared_error_derivative_kernelPKdS0_Pdi,"a",@progbits
	.sectionflags	@""
	.align	4
.nv.constant0._Z36mean_squared_error_derivative_kernelPKdS0_Pdi:
	.zero		924


//--------------------- .nv.constant0._Z36exponential_linear_derivative_kernelPKdPdi --------------------------
	.section	.nv.constant0._Z36exponential_linear_derivative_kernelPKdPdi,"a",@progbits
	.sectionflags	@""
	.align	4
.nv.constant0._Z36exponential_linear_derivative_kernelPKdPdi:
	.zero		916


//--------------------- .nv.constant0._Z31hard_logistic_derivative_kernelPKdPdi --------------------------
	.section	.nv.constant0._Z31hard_logistic_derivative_kernelPKdPdi,"a",@progbits
	.sectionflags	@""
	.align	4
.nv.constant0._Z31hard_logistic_derivative_kernelPKdPdi:
	.zero		916


//--------------------- .nv.constant0._Z27soft_sign_derivative_kernelPKdPdi --------------------------
	.section	.nv.constant0._Z27soft_sign_derivative_kernelPKdPdi,"a",@progbits
	.sectionflags	@""
	.align	4
.nv.constant0._Z27soft_sign_derivative_kernelPKdPdi:
	.zero		916


//--------------------- .nv.constant0._Z27soft_plus_derivative_kernelPKdPdi --------------------------
	.section	.nv.constant0._Z27soft_plus_derivative_kernelPKdPdi,"a",@progbits
	.sectionflags	@""
	.align	4
.nv.constant0._Z27soft_plus_derivative_kernelPKdPdi:
	.zero		916


//--------------------- .nv.constant0._Z43scaled_exponential_linear_derivative_kernelPKdPdi --------------------------
	.section	.nv.constant0._Z43scaled_exponential_linear_derivative_kernelPKdPdi,"a",@progbits
	.sectionflags	@""
	.align	4
.nv.constant0._Z43scaled_exponential_linear_derivative_kernelPKdPdi:
	.zero		916


//--------------------- .nv.constant0._Z34rectified_linear_derivative_kernelPKdPdi --------------------------
	.section	.nv.constant0._Z34rectified_linear_derivative_kernelPKdPdi,"a",@progbits
	.sectionflags	@""
	.align	4
.nv.constant0._Z34rectified_linear_derivative_kernelPKdPdi:
	.zero		916


//--------------------- .nv.constant0._Z24linear_derivative_kernelPKdPdi --------------------------
	.section	.nv.constant0._Z24linear_derivative_kernelPKdPdi,"a",@progbits
	.sectionflags	@""
	.align	4
.nv.constant0._Z24linear_derivative_kernelPKdPdi:
	.zero		916


//--------------------- .nv.constant0._Z37symmetric_threshold_derivative_kernelPKdPdi --------------------------
	.section	.nv.constant0._Z37symmetric_threshold_derivative_kernelPKdPdi,"a",@progbits
	.sectionflags	@""
	.align	4
.nv.constant0._Z37symmetric_threshold_derivative_kernelPKdPdi:
	.zero		916


//--------------------- .nv.constant0._Z27threshold_derivative_kernelPKdPdi --------------------------
	.section	.nv.constant0._Z27threshold_derivative_kernelPKdPdi,"a",@progbits
	.sectionflags	@""
	.align	4
.nv.constant0._Z27threshold_derivative_kernelPKdPdi:
	.zero		916


//--------------------- .nv.constant0._Z36hyperbolic_tangent_derivative_kernelPKdPdi --------------------------
	.section	.nv.constant0._Z36hyperbolic_tangent_derivative_kernelPKdPdi,"a",@progbits
	.sectionflags	@""
	.align	4
.nv.constant0._Z36hyperbolic_tangent_derivative_kernelPKdPdi:
	.zero		916


//--------------------- .nv.constant0._Z26logistic_derivative_kernelPKdPdi --------------------------
	.section	.nv.constant0._Z26logistic_derivative_kernelPKdPdi,"a",@progbits
	.sectionflags	@""
	.align	4
.nv.constant0._Z26logistic_derivative_kernelPKdPdi:
	.zero		916


//--------------------- .nv.constant0._Z25exponential_linear_kernelPKdPdi --------------------------
	.section	.nv.constant0._Z25exponential_linear_kernelPKdPdi,"a",@progbits
	.sectionflags	@""
	.align	4
.nv.constant0._Z25exponential_linear_kernelPKdPdi:
	.zero		916


//--------------------- .nv.constant0._Z20hard_logistic_kernelPKdPdi --------------------------
	.section	.nv.constant0._Z20hard_logistic_kernelPKdPdi,"a",@progbits
	.sectionflags	@""
	.align	4
.nv.constant0._Z20hard_logistic_kernelPKdPdi:
	.zero		916


//--------------------- .nv.constant0._Z16soft_sign_kernelPKdPdi --------------------------
	.section	.nv.constant0._Z16soft_sign_kernelPKdPdi,"a",@progbits
	.sectionflags	@""
	.align	4
.nv.constant0._Z16soft_sign_kernelPKdPdi:
	.zero		916


//--------------------- .nv.constant0._Z16soft_plus_kernelPKdPdi --------------------------
	.section	.nv.constant0._Z16soft_plus_kernelPKdPdi,"a",@progbits
	.sectionflags	@""
	.align	4
.nv.constant0._Z16soft_plus_kernelPKdPdi:
	.zero		916


//--------------------- .nv.constant0._Z32scaled_exponential_linear_kernelPKdPdi --------------------------
	.section	.nv.constant0._Z32scaled_exponential_linear_kernelPKdPdi,"a",@progbits
	.sectionflags	@""
	.align	4
.nv.constant0._Z32scaled_exponential_linear_kernelPKdPdi:
	.zero		916


//--------------------- .nv.constant0._Z23rectified_linear_kernelPKdPdi --------------------------
	.section	.nv.constant0._Z23rectified_linear_kernelPKdPdi,"a",@progbits
	.sectionflags	@""
	.align	4
.nv.constant0._Z23rectified_linear_kernelPKdPdi:
	.zero		916


//--------------------- .nv.constant0._Z13linear_kernelPKdPdi --------------------------
	.section	.nv.constant0._Z13linear_kernelPKdPdi,"a",@progbits
	.sectionflags	@""
	.align	4
.nv.constant0._Z13linear_kernelPKdPdi:
	.zero		916


//--------------------- .nv.constant0._Z26symmetric_threshold_kernelPKdPdi --------------------------
	.section	.nv.constant0._Z26symmetric_threshold_kernelPKdPdi,"a",@progbits
	.sectionflags	@""
	.align	4
.nv.constant0._Z26symmetric_threshold_kernelPKdPdi:
	.zero		916


//--------------------- .nv.constant0._Z16threshold_kernelPKdPdi --------------------------
	.section	.nv.constant0._Z16threshold_kernelPKdPdi,"a",@progbits
	.sectionflags	@""
	.align	4
.nv.constant0._Z16threshold_kernelPKdPdi:
	.zero		916


//--------------------- .nv.constant0._Z25hyperbolic_tangent_kernelPKdPdi --------------------------
	.section	.nv.constant0._Z25hyperbolic_tangent_kernelPKdPdi,"a",@progbits
	.sectionflags	@""
	.align	4
.nv.constant0._Z25hyperbolic_tangent_kernelPKdPdi:
	.zero		916


//--------------------- .nv.constant0._Z15logistic_kernelPKdPdi --------------------------
	.section	.nv.constant0._Z15logistic_kernelPKdPdi,"a",@progbits
	.sectionflags	@""
	.align	4
.nv.constant0._Z15logistic_kernelPKdPdi:
	.zero		916


//--------------------- SYMBOLS --------------------------

	.type		.nv.reservedSmem.offset0,@object
	.size		.nv.reservedSmem.offset0,0x4
